//
// Generated by NVIDIA NVVM Compiler
//
// Compiler Build ID: CL-36424714
// Cuda compilation tools, release 13.0, V13.0.88
// Based on NVVM 20.0.0
//

.version 9.0
.target sm_100
.address_size 64

	// .globl	_Z19PlaneDistanceKerneliiPKfPfS1_S1_
.extern .func  (.param .b64 func_retval0) malloc
(
	.param .b64 malloc_param_0
)
;
.extern .func free
(
	.param .b64 free_param_0
)
;
.extern .func  (.param .b32 func_retval0) vprintf
(
	.param .b64 vprintf_param_0,
	.param .b64 vprintf_param_1
)
;
// _ZZ19PlaneDistanceKerneliiPKfPfS1_S1_E3buf has been demoted
.global .align 1 .b8 $str[4] = {72, 105, 9};

.visible .entry _Z19PlaneDistanceKerneliiPKfPfS1_S1_(
	.param .u32 _Z19PlaneDistanceKerneliiPKfPfS1_S1__param_0,
	.param .u32 _Z19PlaneDistanceKerneliiPKfPfS1_S1__param_1,
	.param .u64 .ptr .align 1 _Z19PlaneDistanceKerneliiPKfPfS1_S1__param_2,
	.param .u64 .ptr .align 1 _Z19PlaneDistanceKerneliiPKfPfS1_S1__param_3,
	.param .u64 .ptr .align 1 _Z19PlaneDistanceKerneliiPKfPfS1_S1__param_4,
	.param .u64 .ptr .align 1 _Z19PlaneDistanceKerneliiPKfPfS1_S1__param_5
)
{
	.local .align 16 .b8 	__local_depot0[528];
	.reg .b64 	%SP;
	.reg .b64 	%SPL;
	.reg .pred 	%p<153>;
	.reg .b32 	%r<322>;
	.reg .b32 	%f<746>;
	.reg .b64 	%rd<194>;
	.reg .b64 	%fd<802>;
	// demoted variable
	.shared .align 4 .b8 _ZZ19PlaneDistanceKerneliiPKfPfS1_S1_E3buf[6144];
	mov.u64 	%SPL, __local_depot0;
	add.u64 	%rd1, %SPL, 0;
	add.u64 	%rd2, %SPL, 40;
	add.u64 	%rd3, %SPL, 80;
	add.u64 	%rd4, %SPL, 480;
	add.u64 	%rd5, %SPL, 516;
	mov.u32 	%r255, %ctaid.x;
	mov.u32 	%r143, %ctaid.y;
	or.b32  	%r144, %r255, %r143;
	mov.u32 	%r145, %tid.x;
	or.b32  	%r146, %r144, %r145;
	setp.ne.s32 	%p1, %r146, 0;
	@%p1 bra 	$L__BB0_2;
	mov.u64 	%rd32, $str;
	cvta.global.u64 	%rd33, %rd32;
	{ // callseq 0, 0
	.param .b64 param0;
	st.param.b64 	[param0], %rd33;
	.param .b64 param1;
	st.param.b64 	[param1], 0;
	.param .b32 retval0;
	call.uni (retval0), 
	vprintf, 
	(
	param0, 
	param1
	);
	ld.param.b32 	%r147, [retval0];
	} // callseq 0
$L__BB0_2:
	ld.param.u32 	%r238, [_Z19PlaneDistanceKerneliiPKfPfS1_S1__param_0];
	setp.ge.s32 	%p2, %r255, %r238;
	@%p2 bra 	$L__BB0_179;
	mov.u32 	%r151, %ntid.x;
	mad.lo.s32 	%r13, %r143, %r151, %r145;
$L__BB0_4:
	ld.param.u32 	%r240, [_Z19PlaneDistanceKerneliiPKfPfS1_S1__param_1];
	setp.ge.s32 	%p3, %r13, %r240;
	@%p3 bra 	$L__BB0_178;
	mov.u32 	%r266, %r13;
$L__BB0_6:
	ld.param.u64 	%rd190, [_Z19PlaneDistanceKerneliiPKfPfS1_S1__param_2];
	ld.param.u32 	%r241, [_Z19PlaneDistanceKerneliiPKfPfS1_S1__param_1];
	setp.lt.s32 	%p4, %r241, 1;
	mul.lo.s32 	%r25, %r255, %r241;
	add.s32 	%r153, %r266, %r25;
	mul.lo.s32 	%r154, %r153, 3;
	cvta.to.global.u64 	%rd6, %rd190;
	mul.wide.s32 	%rd34, %r154, 4;
	add.s64 	%rd35, %rd6, %rd34;
	ld.global.f32 	%f1, [%rd35];
	ld.global.f32 	%f2, [%rd35+4];
	ld.global.f32 	%f3, [%rd35+8];
	@%p4 bra 	$L__BB0_33;
	mov.b32 	%r267, 0;
	mov.u32 	%r268, %r267;
	mov.u32 	%r278, %r267;
	mov.u32 	%r277, %r267;
$L__BB0_8:
	mov.u32 	%r27, %r268;
	mov.u32 	%r26, %r267;
	ld.param.u32 	%r242, [_Z19PlaneDistanceKerneliiPKfPfS1_S1__param_1];
	add.s32 	%r267, %r26, 1;
	shl.b32 	%r268, %r267, 9;
	min.s32 	%r32, %r242, %r268;
	shl.b32 	%r156, %r26, 9;
	neg.s32 	%r33, %r156;
	sub.s32 	%r34, %r32, %r27;
	mul.lo.s32 	%r35, %r34, 3;
	mov.u32 	%r273, %tid.x;
	setp.ge.s32 	%p5, %r273, %r35;
	@%p5 bra 	$L__BB0_11;
	shl.b32 	%r157, %r273, 2;
	mov.u32 	%r158, _ZZ19PlaneDistanceKerneliiPKfPfS1_S1_E3buf;
	add.s32 	%r272, %r158, %r157;
	add.s32 	%r159, %r27, %r25;
	mad.lo.s32 	%r271, %r159, 3, %r273;
$L__BB0_10:
	mul.wide.s32 	%rd36, %r271, 4;
	add.s64 	%rd37, %rd6, %rd36;
	ld.global.f32 	%f104, [%rd37];
	st.shared.f32 	[%r272], %f104;
	mov.u32 	%r160, %ntid.x;
	add.s32 	%r273, %r273, %r160;
	shl.b32 	%r161, %r160, 2;
	add.s32 	%r272, %r272, %r161;
	add.s32 	%r271, %r271, %r160;
	setp.lt.s32 	%p6, %r273, %r35;
	@%p6 bra 	$L__BB0_10;
$L__BB0_11:
	bar.sync 	0;
	setp.lt.s32 	%p7, %r34, 1;
	@%p7 bra 	$L__BB0_31;
	and.b32  	%r45, %r32, 1;
	sub.s32 	%r164, 1, %r33;
	setp.eq.s32 	%p8, %r32, %r164;
	mov.b32 	%r283, 0;
	@%p8 bra 	$L__BB0_25;
	add.s32 	%r166, %r32, %r33;
	sub.s32 	%r283, %r166, %r45;
	mov.b32 	%r274, 0;
$L__BB0_14:
	add.s32 	%r50, %r274, %r27;
	setp.eq.s32 	%p9, %r266, %r50;
	mov.u32 	%r167, _ZZ19PlaneDistanceKerneliiPKfPfS1_S1_E3buf;
	mad.lo.s32 	%r51, %r274, 12, %r167;
	@%p9 bra 	$L__BB0_19;
	ld.shared.f32 	%f105, [%r51];
	sub.f32 	%f106, %f105, %f1;
	ld.shared.f32 	%f107, [%r51+4];
	sub.f32 	%f108, %f107, %f2;
	ld.shared.f32 	%f109, [%r51+8];
	sub.f32 	%f110, %f109, %f3;
	mul.f32 	%f111, %f108, %f108;
	fma.rn.f32 	%f112, %f106, %f106, %f111;
	fma.rn.f32 	%f4, %f110, %f110, %f112;
	setp.gt.s32 	%p10, %r277, 9;
	@%p10 bra 	$L__BB0_17;
	mul.wide.s32 	%rd57, %r277, 4;
	add.s64 	%rd58, %rd1, %rd57;
	st.local.f32 	[%rd58], %f4;
	add.s64 	%rd59, %rd2, %rd57;
	st.local.u32 	[%rd59], %r50;
	mul.wide.s32 	%rd60, %r278, 4;
	add.s64 	%rd61, %rd1, %rd60;
	ld.local.f32 	%f132, [%rd61];
	setp.gt.f32 	%p21, %f4, %f132;
	selp.b32 	%r278, %r277, %r278, %p21;
	add.s32 	%r277, %r277, 1;
	bra.uni 	$L__BB0_19;
$L__BB0_17:
	mul.wide.s32 	%rd38, %r278, 4;
	add.s64 	%rd7, %rd1, %rd38;
	ld.local.f32 	%f113, [%rd7];
	setp.geu.f32 	%p11, %f4, %f113;
	@%p11 bra 	$L__BB0_19;
	st.local.f32 	[%rd7], %f4;
	add.s64 	%rd40, %rd2, %rd38;
	st.local.u32 	[%rd40], %r50;
	ld.local.v2.f32 	{%f114, %f115}, [%rd1];
	setp.gt.f32 	%p12, %f115, %f114;
	selp.u32 	%r168, 1, 0, %p12;
	ld.local.v2.f32 	{%f116, %f117}, [%rd1+8];
	mul.wide.u32 	%rd41, %r168, 4;
	add.s64 	%rd42, %rd1, %rd41;
	ld.local.f32 	%f118, [%rd42];
	setp.gt.f32 	%p13, %f116, %f118;
	selp.b32 	%r169, 2, %r168, %p13;
	mul.wide.u32 	%rd43, %r169, 4;
	add.s64 	%rd44, %rd1, %rd43;
	ld.local.f32 	%f119, [%rd44];
	setp.gt.f32 	%p14, %f117, %f119;
	selp.b32 	%r170, 3, %r169, %p14;
	ld.local.v2.f32 	{%f120, %f121}, [%rd1+16];
	mul.wide.u32 	%rd45, %r170, 4;
	add.s64 	%rd46, %rd1, %rd45;
	ld.local.f32 	%f122, [%rd46];
	setp.gt.f32 	%p15, %f120, %f122;
	selp.b32 	%r171, 4, %r170, %p15;
	mul.wide.u32 	%rd47, %r171, 4;
	add.s64 	%rd48, %rd1, %rd47;
	ld.local.f32 	%f123, [%rd48];
	setp.gt.f32 	%p16, %f121, %f123;
	selp.b32 	%r172, 5, %r171, %p16;
	ld.local.v2.f32 	{%f124, %f125}, [%rd1+24];
	mul.wide.u32 	%rd49, %r172, 4;
	add.s64 	%rd50, %rd1, %rd49;
	ld.local.f32 	%f126, [%rd50];
	setp.gt.f32 	%p17, %f124, %f126;
	selp.b32 	%r173, 6, %r172, %p17;
	mul.wide.u32 	%rd51, %r173, 4;
	add.s64 	%rd52, %rd1, %rd51;
	ld.local.f32 	%f127, [%rd52];
	setp.gt.f32 	%p18, %f125, %f127;
	selp.b32 	%r174, 7, %r173, %p18;
	ld.local.v2.f32 	{%f128, %f129}, [%rd1+32];
	mul.wide.u32 	%rd53, %r174, 4;
	add.s64 	%rd54, %rd1, %rd53;
	ld.local.f32 	%f130, [%rd54];
	setp.gt.f32 	%p19, %f128, %f130;
	selp.b32 	%r175, 8, %r174, %p19;
	mul.wide.u32 	%rd55, %r175, 4;
	add.s64 	%rd56, %rd1, %rd55;
	ld.local.f32 	%f131, [%rd56];
	setp.gt.f32 	%p20, %f129, %f131;
	selp.b32 	%r278, 9, %r175, %p20;
$L__BB0_19:
	add.s32 	%r57, %r50, 1;
	setp.eq.s32 	%p22, %r266, %r57;
	@%p22 bra 	$L__BB0_24;
	ld.shared.f32 	%f133, [%r51+12];
	sub.f32 	%f134, %f133, %f1;
	ld.shared.f32 	%f135, [%r51+16];
	sub.f32 	%f136, %f135, %f2;
	ld.shared.f32 	%f137, [%r51+20];
	sub.f32 	%f138, %f137, %f3;
	mul.f32 	%f139, %f136, %f136;
	fma.rn.f32 	%f140, %f134, %f134, %f139;
	fma.rn.f32 	%f5, %f138, %f138, %f140;
	setp.lt.s32 	%p23, %r277, 10;
	@%p23 bra 	$L__BB0_23;
	mul.wide.s32 	%rd62, %r278, 4;
	add.s64 	%rd8, %rd1, %rd62;
	ld.local.f32 	%f141, [%rd8];
	setp.geu.f32 	%p24, %f5, %f141;
	@%p24 bra 	$L__BB0_24;
	st.local.f32 	[%rd8], %f5;
	add.s64 	%rd64, %rd2, %rd62;
	st.local.u32 	[%rd64], %r57;
	ld.local.v2.f32 	{%f142, %f143}, [%rd1];
	setp.gt.f32 	%p25, %f143, %f142;
	selp.u32 	%r176, 1, 0, %p25;
	ld.local.v2.f32 	{%f144, %f145}, [%rd1+8];
	mul.wide.u32 	%rd65, %r176, 4;
	add.s64 	%rd66, %rd1, %rd65;
	ld.local.f32 	%f146, [%rd66];
	setp.gt.f32 	%p26, %f144, %f146;
	selp.b32 	%r177, 2, %r176, %p26;
	mul.wide.u32 	%rd67, %r177, 4;
	add.s64 	%rd68, %rd1, %rd67;
	ld.local.f32 	%f147, [%rd68];
	setp.gt.f32 	%p27, %f145, %f147;
	selp.b32 	%r178, 3, %r177, %p27;
	ld.local.v2.f32 	{%f148, %f149}, [%rd1+16];
	mul.wide.u32 	%rd69, %r178, 4;
	add.s64 	%rd70, %rd1, %rd69;
	ld.local.f32 	%f150, [%rd70];
	setp.gt.f32 	%p28, %f148, %f150;
	selp.b32 	%r179, 4, %r178, %p28;
	mul.wide.u32 	%rd71, %r179, 4;
	add.s64 	%rd72, %rd1, %rd71;
	ld.local.f32 	%f151, [%rd72];
	setp.gt.f32 	%p29, %f149, %f151;
	selp.b32 	%r180, 5, %r179, %p29;
	ld.local.v2.f32 	{%f152, %f153}, [%rd1+24];
	mul.wide.u32 	%rd73, %r180, 4;
	add.s64 	%rd74, %rd1, %rd73;
	ld.local.f32 	%f154, [%rd74];
	setp.gt.f32 	%p30, %f152, %f154;
	selp.b32 	%r181, 6, %r180, %p30;
	mul.wide.u32 	%rd75, %r181, 4;
	add.s64 	%rd76, %rd1, %rd75;
	ld.local.f32 	%f155, [%rd76];
	setp.gt.f32 	%p31, %f153, %f155;
	selp.b32 	%r182, 7, %r181, %p31;
	ld.local.v2.f32 	{%f156, %f157}, [%rd1+32];
	mul.wide.u32 	%rd77, %r182, 4;
	add.s64 	%rd78, %rd1, %rd77;
	ld.local.f32 	%f158, [%rd78];
	setp.gt.f32 	%p32, %f156, %f158;
	selp.b32 	%r183, 8, %r182, %p32;
	mul.wide.u32 	%rd79, %r183, 4;
	add.s64 	%rd80, %rd1, %rd79;
	ld.local.f32 	%f159, [%rd80];
	setp.gt.f32 	%p33, %f157, %f159;
	selp.b32 	%r278, 9, %r183, %p33;
	bra.uni 	$L__BB0_24;
$L__BB0_23:
	mul.wide.s32 	%rd81, %r277, 4;
	add.s64 	%rd82, %rd1, %rd81;
	st.local.f32 	[%rd82], %f5;
	add.s64 	%rd83, %rd2, %rd81;
	st.local.u32 	[%rd83], %r57;
	mul.wide.s32 	%rd84, %r278, 4;
	add.s64 	%rd85, %rd1, %rd84;
	ld.local.f32 	%f160, [%rd85];
	setp.gt.f32 	%p34, %f5, %f160;
	selp.b32 	%r278, %r277, %r278, %p34;
	add.s32 	%r277, %r277, 1;
$L__BB0_24:
	add.s32 	%r274, %r274, 2;
	setp.ne.s32 	%p35, %r274, %r283;
	@%p35 bra 	$L__BB0_14;
$L__BB0_25:
	setp.eq.s32 	%p36, %r45, 0;
	@%p36 bra 	$L__BB0_31;
	add.s32 	%r69, %r283, %r27;
	setp.eq.s32 	%p37, %r266, %r69;
	@%p37 bra 	$L__BB0_31;
	mov.u32 	%r184, _ZZ19PlaneDistanceKerneliiPKfPfS1_S1_E3buf;
	mad.lo.s32 	%r185, %r283, 12, %r184;
	ld.shared.f32 	%f161, [%r185];
	sub.f32 	%f162, %f161, %f1;
	ld.shared.f32 	%f163, [%r185+4];
	sub.f32 	%f164, %f163, %f2;
	ld.shared.f32 	%f165, [%r185+8];
	sub.f32 	%f166, %f165, %f3;
	mul.f32 	%f167, %f164, %f164;
	fma.rn.f32 	%f168, %f162, %f162, %f167;
	fma.rn.f32 	%f6, %f166, %f166, %f168;
	setp.lt.s32 	%p38, %r277, 10;
	@%p38 bra 	$L__BB0_30;
	mul.wide.s32 	%rd86, %r278, 4;
	add.s64 	%rd9, %rd1, %rd86;
	ld.local.f32 	%f169, [%rd9];
	setp.geu.f32 	%p39, %f6, %f169;
	@%p39 bra 	$L__BB0_31;
	st.local.f32 	[%rd9], %f6;
	add.s64 	%rd88, %rd2, %rd86;
	st.local.u32 	[%rd88], %r69;
	ld.local.v2.f32 	{%f170, %f171}, [%rd1];
	setp.gt.f32 	%p40, %f171, %f170;
	selp.u32 	%r186, 1, 0, %p40;
	ld.local.v2.f32 	{%f172, %f173}, [%rd1+8];
	mul.wide.u32 	%rd89, %r186, 4;
	add.s64 	%rd90, %rd1, %rd89;
	ld.local.f32 	%f174, [%rd90];
	setp.gt.f32 	%p41, %f172, %f174;
	selp.b32 	%r187, 2, %r186, %p41;
	mul.wide.u32 	%rd91, %r187, 4;
	add.s64 	%rd92, %rd1, %rd91;
	ld.local.f32 	%f175, [%rd92];
	setp.gt.f32 	%p42, %f173, %f175;
	selp.b32 	%r188, 3, %r187, %p42;
	ld.local.v2.f32 	{%f176, %f177}, [%rd1+16];
	mul.wide.u32 	%rd93, %r188, 4;
	add.s64 	%rd94, %rd1, %rd93;
	ld.local.f32 	%f178, [%rd94];
	setp.gt.f32 	%p43, %f176, %f178;
	selp.b32 	%r189, 4, %r188, %p43;
	mul.wide.u32 	%rd95, %r189, 4;
	add.s64 	%rd96, %rd1, %rd95;
	ld.local.f32 	%f179, [%rd96];
	setp.gt.f32 	%p44, %f177, %f179;
	selp.b32 	%r190, 5, %r189, %p44;
	ld.local.v2.f32 	{%f180, %f181}, [%rd1+24];
	mul.wide.u32 	%rd97, %r190, 4;
	add.s64 	%rd98, %rd1, %rd97;
	ld.local.f32 	%f182, [%rd98];
	setp.gt.f32 	%p45, %f180, %f182;
	selp.b32 	%r191, 6, %r190, %p45;
	mul.wide.u32 	%rd99, %r191, 4;
	add.s64 	%rd100, %rd1, %rd99;
	ld.local.f32 	%f183, [%rd100];
	setp.gt.f32 	%p46, %f181, %f183;
	selp.b32 	%r192, 7, %r191, %p46;
	ld.local.v2.f32 	{%f184, %f185}, [%rd1+32];
	mul.wide.u32 	%rd101, %r192, 4;
	add.s64 	%rd102, %rd1, %rd101;
	ld.local.f32 	%f186, [%rd102];
	setp.gt.f32 	%p47, %f184, %f186;
	selp.b32 	%r193, 8, %r192, %p47;
	mul.wide.u32 	%rd103, %r193, 4;
	add.s64 	%rd104, %rd1, %rd103;
	ld.local.f32 	%f187, [%rd104];
	setp.gt.f32 	%p48, %f185, %f187;
	selp.b32 	%r278, 9, %r193, %p48;
	bra.uni 	$L__BB0_31;
$L__BB0_30:
	mul.wide.s32 	%rd105, %r277, 4;
	add.s64 	%rd106, %rd1, %rd105;
	st.local.f32 	[%rd106], %f6;
	add.s64 	%rd107, %rd2, %rd105;
	st.local.u32 	[%rd107], %r69;
	mul.wide.s32 	%rd108, %r278, 4;
	add.s64 	%rd109, %rd1, %rd108;
	ld.local.f32 	%f188, [%rd109];
	setp.gt.f32 	%p49, %f6, %f188;
	selp.b32 	%r278, %r277, %r278, %p49;
	add.s32 	%r277, %r277, 1;
$L__BB0_31:
	ld.param.u32 	%r243, [_Z19PlaneDistanceKerneliiPKfPfS1_S1__param_1];
	bar.sync 	0;
	setp.lt.s32 	%p50, %r268, %r243;
	@%p50 bra 	$L__BB0_8;
	ld.local.v2.u32 	{%r297, %r296}, [%rd2];
	ld.local.v2.u32 	{%r295, %r294}, [%rd2+8];
	ld.local.v2.u32 	{%r293, %r292}, [%rd2+16];
	ld.local.v2.u32 	{%r291, %r290}, [%rd2+24];
	ld.local.v2.u32 	{%r289, %r288}, [%rd2+32];
$L__BB0_33:
	add.s32 	%r195, %r297, %r25;
	mul.lo.s32 	%r196, %r195, 3;
	mul.wide.s32 	%rd110, %r196, 4;
	add.s64 	%rd111, %rd6, %rd110;
	ld.global.f32 	%f189, [%rd111];
	ld.global.f32 	%f190, [%rd111+4];
	ld.global.f32 	%f191, [%rd111+8];
	add.s32 	%r197, %r296, %r25;
	mul.lo.s32 	%r198, %r197, 3;
	mul.wide.s32 	%rd112, %r198, 4;
	add.s64 	%rd113, %rd6, %rd112;
	ld.global.f32 	%f192, [%rd113];
	ld.global.f32 	%f193, [%rd113+4];
	ld.global.f32 	%f194, [%rd113+8];
	add.s32 	%r199, %r295, %r25;
	mul.lo.s32 	%r200, %r199, 3;
	mul.wide.s32 	%rd114, %r200, 4;
	add.s64 	%rd115, %rd6, %rd114;
	ld.global.f32 	%f195, [%rd115];
	ld.global.f32 	%f196, [%rd115+4];
	ld.global.f32 	%f197, [%rd115+8];
	add.s32 	%r201, %r294, %r25;
	mul.lo.s32 	%r202, %r201, 3;
	mul.wide.s32 	%rd116, %r202, 4;
	add.s64 	%rd117, %rd6, %rd116;
	ld.global.f32 	%f198, [%rd117];
	ld.global.f32 	%f199, [%rd117+4];
	ld.global.f32 	%f200, [%rd117+8];
	add.s32 	%r203, %r293, %r25;
	mul.lo.s32 	%r204, %r203, 3;
	mul.wide.s32 	%rd118, %r204, 4;
	add.s64 	%rd119, %rd6, %rd118;
	ld.global.f32 	%f201, [%rd119];
	ld.global.f32 	%f202, [%rd119+4];
	ld.global.f32 	%f203, [%rd119+8];
	add.s32 	%r205, %r292, %r25;
	mul.lo.s32 	%r206, %r205, 3;
	mul.wide.s32 	%rd120, %r206, 4;
	add.s64 	%rd121, %rd6, %rd120;
	ld.global.f32 	%f204, [%rd121];
	ld.global.f32 	%f205, [%rd121+4];
	ld.global.f32 	%f206, [%rd121+8];
	add.s32 	%r207, %r291, %r25;
	mul.lo.s32 	%r208, %r207, 3;
	mul.wide.s32 	%rd122, %r208, 4;
	add.s64 	%rd123, %rd6, %rd122;
	ld.global.f32 	%f207, [%rd123];
	ld.global.f32 	%f208, [%rd123+4];
	ld.global.f32 	%f209, [%rd123+8];
	add.s32 	%r209, %r290, %r25;
	mul.lo.s32 	%r210, %r209, 3;
	mul.wide.s32 	%rd124, %r210, 4;
	add.s64 	%rd125, %rd6, %rd124;
	ld.global.f32 	%f210, [%rd125];
	ld.global.f32 	%f211, [%rd125+4];
	ld.global.f32 	%f212, [%rd125+8];
	add.s32 	%r211, %r289, %r25;
	mul.lo.s32 	%r212, %r211, 3;
	mul.wide.s32 	%rd126, %r212, 4;
	add.s64 	%rd127, %rd6, %rd126;
	ld.global.f32 	%f213, [%rd127];
	ld.global.f32 	%f214, [%rd127+4];
	ld.global.f32 	%f215, [%rd127+8];
	add.s32 	%r213, %r288, %r25;
	mul.lo.s32 	%r214, %r213, 3;
	mul.wide.s32 	%rd128, %r214, 4;
	add.s64 	%rd129, %rd6, %rd128;
	ld.global.f32 	%f216, [%rd129];
	ld.global.f32 	%f217, [%rd129+4];
	ld.global.f32 	%f218, [%rd129+8];
	add.f32 	%f219, %f189, 0f00000000;
	add.f32 	%f220, %f190, 0f00000000;
	add.f32 	%f221, %f191, 0f00000000;
	add.f32 	%f222, %f219, %f192;
	add.f32 	%f223, %f220, %f193;
	add.f32 	%f224, %f221, %f194;
	add.f32 	%f225, %f222, %f195;
	add.f32 	%f226, %f223, %f196;
	add.f32 	%f227, %f224, %f197;
	add.f32 	%f228, %f225, %f198;
	add.f32 	%f229, %f226, %f199;
	add.f32 	%f230, %f227, %f200;
	add.f32 	%f231, %f228, %f201;
	add.f32 	%f232, %f229, %f202;
	add.f32 	%f233, %f230, %f203;
	add.f32 	%f234, %f231, %f204;
	add.f32 	%f235, %f232, %f205;
	add.f32 	%f236, %f233, %f206;
	add.f32 	%f237, %f234, %f207;
	add.f32 	%f238, %f235, %f208;
	add.f32 	%f239, %f236, %f209;
	add.f32 	%f240, %f237, %f210;
	add.f32 	%f241, %f238, %f211;
	add.f32 	%f242, %f239, %f212;
	add.f32 	%f243, %f240, %f213;
	add.f32 	%f244, %f241, %f214;
	add.f32 	%f245, %f242, %f215;
	add.f32 	%f246, %f243, %f216;
	add.f32 	%f247, %f244, %f217;
	add.f32 	%f248, %f245, %f218;
	div.rn.f32 	%f7, %f246, 0f41200000;
	div.rn.f32 	%f8, %f247, 0f41200000;
	div.rn.f32 	%f9, %f248, 0f41200000;
	sub.f32 	%f249, %f189, %f7;
	sub.f32 	%f250, %f190, %f8;
	st.local.v2.f32 	[%rd3], {%f249, %f250};
	sub.f32 	%f251, %f191, %f9;
	st.local.f32 	[%rd3+8], %f251;
	sub.f32 	%f252, %f192, %f7;
	sub.f32 	%f253, %f193, %f8;
	st.local.v2.f32 	[%rd3+40], {%f252, %f253};
	sub.f32 	%f254, %f194, %f9;
	st.local.f32 	[%rd3+48], %f254;
	sub.f32 	%f255, %f195, %f7;
	sub.f32 	%f256, %f196, %f8;
	st.local.v2.f32 	[%rd3+80], {%f255, %f256};
	sub.f32 	%f257, %f197, %f9;
	st.local.f32 	[%rd3+88], %f257;
	sub.f32 	%f258, %f198, %f7;
	sub.f32 	%f259, %f199, %f8;
	st.local.v2.f32 	[%rd3+120], {%f258, %f259};
	sub.f32 	%f260, %f200, %f9;
	st.local.f32 	[%rd3+128], %f260;
	sub.f32 	%f261, %f201, %f7;
	sub.f32 	%f262, %f202, %f8;
	st.local.v2.f32 	[%rd3+160], {%f261, %f262};
	sub.f32 	%f263, %f203, %f9;
	st.local.f32 	[%rd3+168], %f263;
	sub.f32 	%f264, %f204, %f7;
	sub.f32 	%f265, %f205, %f8;
	st.local.v2.f32 	[%rd3+200], {%f264, %f265};
	sub.f32 	%f266, %f206, %f9;
	st.local.f32 	[%rd3+208], %f266;
	sub.f32 	%f267, %f207, %f7;
	sub.f32 	%f268, %f208, %f8;
	st.local.v2.f32 	[%rd3+240], {%f267, %f268};
	sub.f32 	%f269, %f209, %f9;
	st.local.f32 	[%rd3+248], %f269;
	sub.f32 	%f270, %f210, %f7;
	sub.f32 	%f271, %f211, %f8;
	st.local.v2.f32 	[%rd3+280], {%f270, %f271};
	sub.f32 	%f272, %f212, %f9;
	st.local.f32 	[%rd3+288], %f272;
	sub.f32 	%f273, %f213, %f7;
	sub.f32 	%f274, %f214, %f8;
	st.local.v2.f32 	[%rd3+320], {%f273, %f274};
	sub.f32 	%f275, %f215, %f9;
	st.local.f32 	[%rd3+328], %f275;
	sub.f32 	%f276, %f216, %f7;
	sub.f32 	%f277, %f217, %f8;
	st.local.v2.f32 	[%rd3+360], {%f276, %f277};
	sub.f32 	%f278, %f218, %f9;
	st.local.f32 	[%rd3+368], %f278;
	mov.b32 	%r298, 0;
	mov.f64 	%fd787, 0d0000000000000000;
	{ // callseq 1, 0
	.param .b64 param0;
	st.param.b64 	[param0], 24;
	.param .b64 retval0;
	call.uni (retval0), 
	malloc, 
	(
	param0
	);
	ld.param.b64 	%rd130, [retval0];
	} // callseq 1
	mov.f64 	%fd786, %fd787;
	mov.f64 	%fd768, %fd787;
$L__BB0_34:
	mov.u32 	%r95, %r298;
	add.s32 	%r298, %r95, 1;
	mul.f64 	%fd4, %fd786, %fd787;
	mul.wide.u32 	%rd131, %r95, 8;
	add.s64 	%rd132, %rd130, %rd131;
	st.f64 	[%rd132], %fd4;
	mul.wide.u32 	%rd133, %r95, 4;
	add.s64 	%rd11, %rd3, %rd133;
	mul.wide.u32 	%rd134, %r95, 40;
	add.s64 	%rd12, %rd11, %rd134;
	ld.local.f32 	%f10, [%rd12];
	abs.f32 	%f279, %f10;
	cvt.f64.f32 	%fd769, %f279;
	setp.eq.s32 	%p51, %r298, 10;
	@%p51 bra 	$L__BB0_44;
	ld.local.f32 	%f280, [%rd12+40];
	abs.f32 	%f281, %f280;
	cvt.f64.f32 	%fd130, %f281;
	add.f64 	%fd769, %fd769, %fd130;
	setp.eq.s32 	%p52, %r95, 8;
	@%p52 bra 	$L__BB0_44;
	ld.local.f32 	%f282, [%rd12+80];
	abs.f32 	%f283, %f282;
	cvt.f64.f32 	%fd131, %f283;
	add.f64 	%fd769, %fd769, %fd131;
	setp.eq.s32 	%p53, %r95, 7;
	@%p53 bra 	$L__BB0_44;
	ld.local.f32 	%f284, [%rd12+120];
	abs.f32 	%f285, %f284;
	cvt.f64.f32 	%fd132, %f285;
	add.f64 	%fd769, %fd769, %fd132;
	setp.eq.s32 	%p54, %r95, 6;
	@%p54 bra 	$L__BB0_44;
	ld.local.f32 	%f286, [%rd12+160];
	abs.f32 	%f287, %f286;
	cvt.f64.f32 	%fd133, %f287;
	add.f64 	%fd769, %fd769, %fd133;
	setp.eq.s32 	%p55, %r95, 5;
	@%p55 bra 	$L__BB0_44;
	ld.local.f32 	%f288, [%rd12+200];
	abs.f32 	%f289, %f288;
	cvt.f64.f32 	%fd134, %f289;
	add.f64 	%fd769, %fd769, %fd134;
	setp.eq.s32 	%p56, %r95, 4;
	@%p56 bra 	$L__BB0_44;
	ld.local.f32 	%f290, [%rd12+240];
	abs.f32 	%f291, %f290;
	cvt.f64.f32 	%fd135, %f291;
	add.f64 	%fd769, %fd769, %fd135;
	setp.eq.s32 	%p57, %r95, 3;
	@%p57 bra 	$L__BB0_44;
	ld.local.f32 	%f292, [%rd12+280];
	abs.f32 	%f293, %f292;
	cvt.f64.f32 	%fd136, %f293;
	add.f64 	%fd769, %fd769, %fd136;
	setp.eq.s32 	%p58, %r95, 2;
	@%p58 bra 	$L__BB0_44;
	ld.local.f32 	%f294, [%rd12+320];
	abs.f32 	%f295, %f294;
	cvt.f64.f32 	%fd137, %f295;
	add.f64 	%fd769, %fd769, %fd137;
	setp.eq.s32 	%p59, %r95, 1;
	@%p59 bra 	$L__BB0_44;
	ld.local.f32 	%f296, [%rd12+360];
	abs.f32 	%f297, %f296;
	cvt.f64.f32 	%fd138, %f297;
	add.f64 	%fd769, %fd769, %fd138;
$L__BB0_44:
	setp.eq.f64 	%p60, %fd769, 0d0000000000000000;
	mul.wide.u32 	%rd135, %r95, 36;
	add.s64 	%rd13, %rd11, %rd135;
	mov.f64 	%fd772, 0d0000000000000000;
	@%p60 bra 	$L__BB0_73;
	setp.eq.s32 	%p61, %r298, 10;
	cvt.f64.f32 	%fd140, %f10;
	div.rn.f64 	%fd141, %fd140, %fd769;
	cvt.rn.f32.f64 	%f11, %fd141;
	cvt.f64.f32 	%fd16, %f11;
	mul.f64 	%fd770, %fd16, %fd16;
	@%p61 bra 	$L__BB0_55;
	ld.local.f32 	%f298, [%rd12+40];
	cvt.f64.f32 	%fd142, %f298;
	div.rn.f64 	%fd143, %fd142, %fd769;
	cvt.rn.f32.f64 	%f299, %fd143;
	st.local.f32 	[%rd12+40], %f299;
	cvt.f64.f32 	%fd144, %f299;
	fma.rn.f64 	%fd770, %fd144, %fd144, %fd770;
	setp.eq.s32 	%p62, %r95, 8;
	@%p62 bra 	$L__BB0_55;
	ld.local.f32 	%f300, [%rd12+80];
	cvt.f64.f32 	%fd145, %f300;
	div.rn.f64 	%fd146, %fd145, %fd769;
	cvt.rn.f32.f64 	%f301, %fd146;
	st.local.f32 	[%rd12+80], %f301;
	cvt.f64.f32 	%fd147, %f301;
	fma.rn.f64 	%fd770, %fd147, %fd147, %fd770;
	setp.eq.s32 	%p63, %r95, 7;
	@%p63 bra 	$L__BB0_55;
	ld.local.f32 	%f302, [%rd12+120];
	cvt.f64.f32 	%fd148, %f302;
	div.rn.f64 	%fd149, %fd148, %fd769;
	cvt.rn.f32.f64 	%f303, %fd149;
	st.local.f32 	[%rd12+120], %f303;
	cvt.f64.f32 	%fd150, %f303;
	fma.rn.f64 	%fd770, %fd150, %fd150, %fd770;
	setp.eq.s32 	%p64, %r95, 6;
	@%p64 bra 	$L__BB0_55;
	ld.local.f32 	%f304, [%rd12+160];
	cvt.f64.f32 	%fd151, %f304;
	div.rn.f64 	%fd152, %fd151, %fd769;
	cvt.rn.f32.f64 	%f305, %fd152;
	st.local.f32 	[%rd12+160], %f305;
	cvt.f64.f32 	%fd153, %f305;
	fma.rn.f64 	%fd770, %fd153, %fd153, %fd770;
	setp.eq.s32 	%p65, %r95, 5;
	@%p65 bra 	$L__BB0_55;
	ld.local.f32 	%f306, [%rd12+200];
	cvt.f64.f32 	%fd154, %f306;
	div.rn.f64 	%fd155, %fd154, %fd769;
	cvt.rn.f32.f64 	%f307, %fd155;
	st.local.f32 	[%rd12+200], %f307;
	cvt.f64.f32 	%fd156, %f307;
	fma.rn.f64 	%fd770, %fd156, %fd156, %fd770;
	setp.eq.s32 	%p66, %r95, 4;
	@%p66 bra 	$L__BB0_55;
	ld.local.f32 	%f308, [%rd12+240];
	cvt.f64.f32 	%fd157, %f308;
	div.rn.f64 	%fd158, %fd157, %fd769;
	cvt.rn.f32.f64 	%f309, %fd158;
	st.local.f32 	[%rd12+240], %f309;
	cvt.f64.f32 	%fd159, %f309;
	fma.rn.f64 	%fd770, %fd159, %fd159, %fd770;
	setp.eq.s32 	%p67, %r95, 3;
	@%p67 bra 	$L__BB0_55;
	ld.local.f32 	%f310, [%rd12+280];
	cvt.f64.f32 	%fd160, %f310;
	div.rn.f64 	%fd161, %fd160, %fd769;
	cvt.rn.f32.f64 	%f311, %fd161;
	st.local.f32 	[%rd12+280], %f311;
	cvt.f64.f32 	%fd162, %f311;
	fma.rn.f64 	%fd770, %fd162, %fd162, %fd770;
	setp.eq.s32 	%p68, %r95, 2;
	@%p68 bra 	$L__BB0_55;
	ld.local.f32 	%f312, [%rd12+320];
	cvt.f64.f32 	%fd163, %f312;
	div.rn.f64 	%fd164, %fd163, %fd769;
	cvt.rn.f32.f64 	%f313, %fd164;
	st.local.f32 	[%rd12+320], %f313;
	cvt.f64.f32 	%fd165, %f313;
	fma.rn.f64 	%fd770, %fd165, %fd165, %fd770;
	setp.eq.s32 	%p69, %r95, 1;
	@%p69 bra 	$L__BB0_55;
	ld.local.f32 	%f314, [%rd12+360];
	cvt.f64.f32 	%fd166, %f314;
	div.rn.f64 	%fd167, %fd166, %fd769;
	cvt.rn.f32.f64 	%f315, %fd167;
	st.local.f32 	[%rd12+360], %f315;
	cvt.f64.f32 	%fd168, %f315;
	fma.rn.f64 	%fd770, %fd168, %fd168, %fd770;
$L__BB0_55:
	add.s64 	%rd14, %rd13, %rd133;
	setp.ltu.f32 	%p70, %f11, 0f00000000;
	sqrt.rn.f64 	%fd169, %fd770;
	abs.f64 	%fd170, %fd169;
	neg.f64 	%fd171, %fd170;
	selp.f64 	%fd172, %fd171, %fd170, %p70;
	neg.f64 	%fd772, %fd172;
	mul.f64 	%fd173, %fd16, %fd772;
	sub.f64 	%fd29, %fd173, %fd770;
	add.f64 	%fd174, %fd172, %fd16;
	cvt.rn.f32.f64 	%f714, %fd174;
	st.local.f32 	[%rd14], %f714;
	setp.gt.u32 	%p71, %r95, 1;
	@%p71 bra 	$L__BB0_63;
	mov.u32 	%r299, %r298;
$L__BB0_57:
	setp.eq.s32 	%p72, %r95, 1;
	ld.local.f32 	%f316, [%rd14];
	cvt.f64.f32 	%fd30, %f316;
	mul.wide.u32 	%rd137, %r299, 4;
	add.s64 	%rd15, %rd13, %rd137;
	ld.local.f32 	%f13, [%rd15];
	cvt.f64.f32 	%fd175, %f13;
	fma.rn.f64 	%fd176, %fd30, %fd175, 0d0000000000000000;
	ld.local.f32 	%f317, [%rd14+40];
	cvt.f64.f32 	%fd177, %f317;
	ld.local.f32 	%f14, [%rd15+40];
	cvt.f64.f32 	%fd178, %f14;
	fma.rn.f64 	%fd179, %fd177, %fd178, %fd176;
	ld.local.f32 	%f318, [%rd14+80];
	cvt.f64.f32 	%fd180, %f318;
	ld.local.f32 	%f15, [%rd15+80];
	cvt.f64.f32 	%fd181, %f15;
	fma.rn.f64 	%fd182, %fd180, %fd181, %fd179;
	ld.local.f32 	%f319, [%rd14+120];
	cvt.f64.f32 	%fd183, %f319;
	ld.local.f32 	%f16, [%rd15+120];
	cvt.f64.f32 	%fd184, %f16;
	fma.rn.f64 	%fd185, %fd183, %fd184, %fd182;
	ld.local.f32 	%f320, [%rd14+160];
	cvt.f64.f32 	%fd186, %f320;
	ld.local.f32 	%f17, [%rd15+160];
	cvt.f64.f32 	%fd187, %f17;
	fma.rn.f64 	%fd188, %fd186, %fd187, %fd185;
	ld.local.f32 	%f321, [%rd14+200];
	cvt.f64.f32 	%fd189, %f321;
	ld.local.f32 	%f18, [%rd15+200];
	cvt.f64.f32 	%fd190, %f18;
	fma.rn.f64 	%fd191, %fd189, %fd190, %fd188;
	ld.local.f32 	%f322, [%rd14+240];
	cvt.f64.f32 	%fd192, %f322;
	ld.local.f32 	%f19, [%rd15+240];
	cvt.f64.f32 	%fd193, %f19;
	fma.rn.f64 	%fd194, %fd192, %fd193, %fd191;
	ld.local.f32 	%f323, [%rd14+280];
	cvt.f64.f32 	%fd195, %f323;
	ld.local.f32 	%f20, [%rd15+280];
	cvt.f64.f32 	%fd196, %f20;
	fma.rn.f64 	%fd197, %fd195, %fd196, %fd194;
	ld.local.f32 	%f324, [%rd14+320];
	cvt.f64.f32 	%fd198, %f324;
	ld.local.f32 	%f21, [%rd15+320];
	cvt.f64.f32 	%fd199, %f21;
	fma.rn.f64 	%fd771, %fd198, %fd199, %fd197;
	@%p72 bra 	$L__BB0_59;
	ld.local.f32 	%f325, [%rd14+360];
	cvt.f64.f32 	%fd200, %f325;
	ld.local.f32 	%f326, [%rd15+360];
	cvt.f64.f32 	%fd201, %f326;
	fma.rn.f64 	%fd771, %fd200, %fd201, %fd771;
$L__BB0_59:
	div.rn.f64 	%fd34, %fd771, %fd29;
	mul.f64 	%fd202, %fd34, %fd30;
	cvt.rn.f32.f64 	%f327, %fd202;
	add.f32 	%f328, %f13, %f327;
	st.local.f32 	[%rd15], %f328;
	ld.local.f32 	%f329, [%rd14+40];
	cvt.f64.f32 	%fd203, %f329;
	mul.f64 	%fd204, %fd34, %fd203;
	cvt.rn.f32.f64 	%f330, %fd204;
	add.f32 	%f331, %f14, %f330;
	st.local.f32 	[%rd15+40], %f331;
	ld.local.f32 	%f332, [%rd14+80];
	cvt.f64.f32 	%fd205, %f332;
	mul.f64 	%fd206, %fd34, %fd205;
	cvt.rn.f32.f64 	%f333, %fd206;
	add.f32 	%f334, %f15, %f333;
	st.local.f32 	[%rd15+80], %f334;
	ld.local.f32 	%f335, [%rd14+120];
	cvt.f64.f32 	%fd207, %f335;
	mul.f64 	%fd208, %fd34, %fd207;
	cvt.rn.f32.f64 	%f336, %fd208;
	add.f32 	%f337, %f16, %f336;
	st.local.f32 	[%rd15+120], %f337;
	ld.local.f32 	%f338, [%rd14+160];
	cvt.f64.f32 	%fd209, %f338;
	mul.f64 	%fd210, %fd34, %fd209;
	cvt.rn.f32.f64 	%f339, %fd210;
	add.f32 	%f340, %f17, %f339;
	st.local.f32 	[%rd15+160], %f340;
	ld.local.f32 	%f341, [%rd14+200];
	cvt.f64.f32 	%fd211, %f341;
	mul.f64 	%fd212, %fd34, %fd211;
	cvt.rn.f32.f64 	%f342, %fd212;
	add.f32 	%f343, %f18, %f342;
	st.local.f32 	[%rd15+200], %f343;
	ld.local.f32 	%f344, [%rd14+240];
	cvt.f64.f32 	%fd213, %f344;
	mul.f64 	%fd214, %fd34, %fd213;
	cvt.rn.f32.f64 	%f345, %fd214;
	add.f32 	%f346, %f19, %f345;
	st.local.f32 	[%rd15+240], %f346;
	ld.local.f32 	%f347, [%rd14+280];
	cvt.f64.f32 	%fd215, %f347;
	mul.f64 	%fd216, %fd34, %fd215;
	cvt.rn.f32.f64 	%f348, %fd216;
	add.f32 	%f349, %f20, %f348;
	st.local.f32 	[%rd15+280], %f349;
	ld.local.f32 	%f350, [%rd14+320];
	cvt.f64.f32 	%fd217, %f350;
	mul.f64 	%fd218, %fd34, %fd217;
	cvt.rn.f32.f64 	%f351, %fd218;
	add.f32 	%f352, %f21, %f351;
	st.local.f32 	[%rd15+320], %f352;
	@%p72 bra 	$L__BB0_61;
	ld.local.f32 	%f353, [%rd14+360];
	cvt.f64.f32 	%fd219, %f353;
	mul.f64 	%fd220, %fd34, %fd219;
	cvt.rn.f32.f64 	%f354, %fd220;
	ld.local.f32 	%f355, [%rd15+360];
	add.f32 	%f356, %f355, %f354;
	st.local.f32 	[%rd15+360], %f356;
$L__BB0_61:
	add.s32 	%r299, %r299, 1;
	setp.ne.s32 	%p74, %r299, 3;
	@%p74 bra 	$L__BB0_57;
	ld.local.f32 	%f714, [%rd12];
$L__BB0_63:
	setp.eq.s32 	%p75, %r298, 10;
	cvt.f64.f32 	%fd221, %f714;
	mul.f64 	%fd222, %fd769, %fd221;
	cvt.rn.f32.f64 	%f357, %fd222;
	st.local.f32 	[%rd12], %f357;
	@%p75 bra 	$L__BB0_73;
	ld.local.f32 	%f358, [%rd12+40];
	cvt.f64.f32 	%fd223, %f358;
	mul.f64 	%fd224, %fd769, %fd223;
	cvt.rn.f32.f64 	%f359, %fd224;
	st.local.f32 	[%rd12+40], %f359;
	setp.eq.s32 	%p76, %r95, 8;
	@%p76 bra 	$L__BB0_73;
	ld.local.f32 	%f360, [%rd12+80];
	cvt.f64.f32 	%fd225, %f360;
	mul.f64 	%fd226, %fd769, %fd225;
	cvt.rn.f32.f64 	%f361, %fd226;
	st.local.f32 	[%rd12+80], %f361;
	setp.eq.s32 	%p77, %r95, 7;
	@%p77 bra 	$L__BB0_73;
	ld.local.f32 	%f362, [%rd12+120];
	cvt.f64.f32 	%fd227, %f362;
	mul.f64 	%fd228, %fd769, %fd227;
	cvt.rn.f32.f64 	%f363, %fd228;
	st.local.f32 	[%rd12+120], %f363;
	setp.eq.s32 	%p78, %r95, 6;
	@%p78 bra 	$L__BB0_73;
	ld.local.f32 	%f364, [%rd12+160];
	cvt.f64.f32 	%fd229, %f364;
	mul.f64 	%fd230, %fd769, %fd229;
	cvt.rn.f32.f64 	%f365, %fd230;
	st.local.f32 	[%rd12+160], %f365;
	setp.eq.s32 	%p79, %r95, 5;
	@%p79 bra 	$L__BB0_73;
	ld.local.f32 	%f366, [%rd12+200];
	cvt.f64.f32 	%fd231, %f366;
	mul.f64 	%fd232, %fd769, %fd231;
	cvt.rn.f32.f64 	%f367, %fd232;
	st.local.f32 	[%rd12+200], %f367;
	setp.eq.s32 	%p80, %r95, 4;
	@%p80 bra 	$L__BB0_73;
	ld.local.f32 	%f368, [%rd12+240];
	cvt.f64.f32 	%fd233, %f368;
	mul.f64 	%fd234, %fd769, %fd233;
	cvt.rn.f32.f64 	%f369, %fd234;
	st.local.f32 	[%rd12+240], %f369;
	setp.eq.s32 	%p81, %r95, 3;
	@%p81 bra 	$L__BB0_73;
	ld.local.f32 	%f370, [%rd12+280];
	cvt.f64.f32 	%fd235, %f370;
	mul.f64 	%fd236, %fd769, %fd235;
	cvt.rn.f32.f64 	%f371, %fd236;
	st.local.f32 	[%rd12+280], %f371;
	setp.eq.s32 	%p82, %r95, 2;
	@%p82 bra 	$L__BB0_73;
	ld.local.f32 	%f372, [%rd12+320];
	cvt.f64.f32 	%fd237, %f372;
	mul.f64 	%fd238, %fd769, %fd237;
	cvt.rn.f32.f64 	%f373, %fd238;
	st.local.f32 	[%rd12+320], %f373;
	setp.eq.s32 	%p83, %r95, 1;
	@%p83 bra 	$L__BB0_73;
	ld.local.f32 	%f374, [%rd12+360];
	cvt.f64.f32 	%fd239, %f374;
	mul.f64 	%fd240, %fd769, %fd239;
	cvt.rn.f32.f64 	%f375, %fd240;
	st.local.f32 	[%rd12+360], %f375;
$L__BB0_73:
	mul.f64 	%fd242, %fd769, %fd772;
	cvt.rn.f32.f64 	%f24, %fd242;
	mul.wide.u32 	%rd138, %r95, 4;
	add.s64 	%rd139, %rd5, %rd138;
	st.local.f32 	[%rd139], %f24;
	setp.eq.s32 	%p84, %r95, 2;
	mov.f64 	%fd786, 0d0000000000000000;
	mov.f64 	%fd787, %fd786;
	@%p84 bra 	$L__BB0_123;
	sub.s32 	%r99, 2, %r95;
	and.b32  	%r100, %r99, 15;
	setp.lt.u32 	%p85, %r95, 2;
	mov.f64 	%fd787, 0d0000000000000000;
	mov.u32 	%r302, %r298;
	@%p85 bra 	$L__BB0_77;
	and.b32  	%r101, %r99, -16;
	mov.b32 	%r301, 0;
	mov.f64 	%fd787, 0d0000000000000000;
	mov.u32 	%r302, %r298;
$L__BB0_76:
	.pragma "nounroll";
	mul.wide.u32 	%rd140, %r302, 4;
	add.s64 	%rd141, %rd13, %rd140;
	ld.local.f32 	%f376, [%rd141];
	abs.f32 	%f377, %f376;
	cvt.f64.f32 	%fd246, %f377;
	add.f64 	%fd247, %fd787, %fd246;
	ld.local.f32 	%f378, [%rd141+4];
	abs.f32 	%f379, %f378;
	cvt.f64.f32 	%fd248, %f379;
	add.f64 	%fd249, %fd247, %fd248;
	ld.local.f32 	%f380, [%rd141+8];
	abs.f32 	%f381, %f380;
	cvt.f64.f32 	%fd250, %f381;
	add.f64 	%fd251, %fd249, %fd250;
	ld.local.f32 	%f382, [%rd141+12];
	abs.f32 	%f383, %f382;
	cvt.f64.f32 	%fd252, %f383;
	add.f64 	%fd253, %fd251, %fd252;
	ld.local.f32 	%f384, [%rd141+16];
	abs.f32 	%f385, %f384;
	cvt.f64.f32 	%fd254, %f385;
	add.f64 	%fd255, %fd253, %fd254;
	ld.local.f32 	%f386, [%rd141+20];
	abs.f32 	%f387, %f386;
	cvt.f64.f32 	%fd256, %f387;
	add.f64 	%fd257, %fd255, %fd256;
	ld.local.f32 	%f388, [%rd141+24];
	abs.f32 	%f389, %f388;
	cvt.f64.f32 	%fd258, %f389;
	add.f64 	%fd259, %fd257, %fd258;
	ld.local.f32 	%f390, [%rd141+28];
	abs.f32 	%f391, %f390;
	cvt.f64.f32 	%fd260, %f391;
	add.f64 	%fd261, %fd259, %fd260;
	ld.local.f32 	%f392, [%rd141+32];
	abs.f32 	%f393, %f392;
	cvt.f64.f32 	%fd262, %f393;
	add.f64 	%fd263, %fd261, %fd262;
	ld.local.f32 	%f394, [%rd141+36];
	abs.f32 	%f395, %f394;
	cvt.f64.f32 	%fd264, %f395;
	add.f64 	%fd265, %fd263, %fd264;
	ld.local.f32 	%f396, [%rd141+40];
	abs.f32 	%f397, %f396;
	cvt.f64.f32 	%fd266, %f397;
	add.f64 	%fd267, %fd265, %fd266;
	ld.local.f32 	%f398, [%rd141+44];
	abs.f32 	%f399, %f398;
	cvt.f64.f32 	%fd268, %f399;
	add.f64 	%fd269, %fd267, %fd268;
	ld.local.f32 	%f400, [%rd141+48];
	abs.f32 	%f401, %f400;
	cvt.f64.f32 	%fd270, %f401;
	add.f64 	%fd271, %fd269, %fd270;
	ld.local.f32 	%f402, [%rd141+52];
	abs.f32 	%f403, %f402;
	cvt.f64.f32 	%fd272, %f403;
	add.f64 	%fd273, %fd271, %fd272;
	ld.local.f32 	%f404, [%rd141+56];
	abs.f32 	%f405, %f404;
	cvt.f64.f32 	%fd274, %f405;
	add.f64 	%fd275, %fd273, %fd274;
	ld.local.f32 	%f406, [%rd141+60];
	abs.f32 	%f407, %f406;
	cvt.f64.f32 	%fd276, %f407;
	add.f64 	%fd787, %fd275, %fd276;
	add.s32 	%r302, %r302, 16;
	add.s32 	%r301, %r301, 16;
	setp.ne.s32 	%p86, %r301, %r101;
	@%p86 bra 	$L__BB0_76;
$L__BB0_77:
	setp.eq.s32 	%p87, %r100, 0;
	@%p87 bra 	$L__BB0_80;
	mul.wide.u32 	%rd142, %r302, 4;
	add.s64 	%rd16, %rd13, %rd142;
	ld.local.f32 	%f408, [%rd16];
	abs.f32 	%f409, %f408;
	cvt.f64.f32 	%fd277, %f409;
	add.f64 	%fd787, %fd787, %fd277;
	setp.eq.s32 	%p88, %r100, 1;
	@%p88 bra 	$L__BB0_80;
	ld.local.f32 	%f410, [%rd16+4];
	abs.f32 	%f411, %f410;
	cvt.f64.f32 	%fd278, %f411;
	add.f64 	%fd787, %fd787, %fd278;
$L__BB0_80:
	setp.eq.f64 	%p89, %fd787, 0d0000000000000000;
	mov.f64 	%fd786, 0d0000000000000000;
	@%p89 bra 	$L__BB0_123;
	setp.lt.u32 	%p90, %r95, 2;
	add.s64 	%rd17, %rd13, %rd138;
	@%p90 bra 	$L__BB0_83;
	ld.local.f32 	%f715, [%rd17+4];
	mov.f64 	%fd777, 0d0000000000000000;
	bra.uni 	$L__BB0_85;
$L__BB0_83:
	ld.local.f32 	%f412, [%rd17+4];
	cvt.f64.f32 	%fd281, %f412;
	div.rn.f64 	%fd282, %fd281, %fd787;
	cvt.rn.f32.f64 	%f715, %fd282;
	cvt.f64.f32 	%fd283, %f715;
	mul.f64 	%fd777, %fd283, %fd283;
	setp.eq.s32 	%p91, %r95, 1;
	@%p91 bra 	$L__BB0_85;
	ld.local.f32 	%f413, [%rd17+8];
	cvt.f64.f32 	%fd284, %f413;
	div.rn.f64 	%fd285, %fd284, %fd787;
	cvt.rn.f32.f64 	%f414, %fd285;
	st.local.f32 	[%rd17+8], %f414;
	cvt.f64.f32 	%fd286, %f414;
	fma.rn.f64 	%fd777, %fd286, %fd286, %fd777;
$L__BB0_85:
	setp.gt.u32 	%p92, %r95, 1;
	cvt.f64.f32 	%fd287, %f715;
	setp.ltu.f32 	%p93, %f715, 0f00000000;
	sqrt.rn.f64 	%fd288, %fd777;
	abs.f64 	%fd289, %fd288;
	neg.f64 	%fd290, %fd289;
	selp.f64 	%fd291, %fd290, %fd289, %p93;
	neg.f64 	%fd786, %fd291;
	mul.f64 	%fd292, %fd287, %fd786;
	sub.f64 	%fd47, %fd292, %fd777;
	add.f64 	%fd293, %fd291, %fd287;
	cvt.rn.f32.f64 	%f28, %fd293;
	st.local.f32 	[%rd17+4], %f28;
	@%p92 bra 	$L__BB0_123;
	cvt.f64.f32 	%fd48, %f28;
	div.rn.f64 	%fd49, %fd48, %fd47;
	mul.wide.u32 	%rd144, %r95, 8;
	add.s64 	%rd18, %rd130, %rd144;
	st.f64 	[%rd18+8], %fd49;
	setp.eq.s32 	%p94, %r95, 1;
	@%p94 bra 	$L__BB0_88;
	ld.local.f32 	%f415, [%rd17+8];
	cvt.f64.f32 	%fd294, %f415;
	div.rn.f64 	%fd295, %fd294, %fd47;
	st.f64 	[%rd18+16], %fd295;
$L__BB0_88:
	ld.local.f32 	%f36, [%rd17+44];
	cvt.f64.f32 	%fd296, %f36;
	fma.rn.f64 	%fd785, %fd296, %fd48, 0d0000000000000000;
	@%p94 bra 	$L__BB0_90;
	ld.local.f32 	%f416, [%rd17+48];
	cvt.f64.f32 	%fd297, %f416;
	ld.local.f32 	%f417, [%rd17+8];
	cvt.f64.f32 	%fd298, %f417;
	fma.rn.f64 	%fd785, %fd297, %fd298, %fd785;
$L__BB0_90:
	mul.f64 	%fd299, %fd785, %fd49;
	cvt.rn.f32.f64 	%f418, %fd299;
	add.f32 	%f419, %f36, %f418;
	st.local.f32 	[%rd17+44], %f419;
	@%p94 bra 	$L__BB0_91;
	bra.uni 	$L__BB0_180;
$L__BB0_91:
	ld.local.f32 	%f29, [%rd17+84];
	cvt.f64.f32 	%fd302, %f29;
	fma.rn.f64 	%fd778, %fd302, %fd48, 0d0000000000000000;
	@%p94 bra 	$L__BB0_93;
	ld.local.f32 	%f423, [%rd17+88];
	cvt.f64.f32 	%fd303, %f423;
	ld.local.f32 	%f424, [%rd17+8];
	cvt.f64.f32 	%fd304, %f424;
	fma.rn.f64 	%fd778, %fd303, %fd304, %fd778;
$L__BB0_93:
	mul.f64 	%fd305, %fd778, %fd49;
	cvt.rn.f32.f64 	%f425, %fd305;
	add.f32 	%f426, %f29, %f425;
	st.local.f32 	[%rd17+84], %f426;
	@%p94 bra 	$L__BB0_95;
	ld.f64 	%fd306, [%rd18+16];
	mul.f64 	%fd307, %fd778, %fd306;
	cvt.rn.f32.f64 	%f427, %fd307;
	ld.local.f32 	%f428, [%rd17+88];
	add.f32 	%f429, %f428, %f427;
	st.local.f32 	[%rd17+88], %f429;
$L__BB0_95:
	ld.local.f32 	%f30, [%rd17+124];
	cvt.f64.f32 	%fd308, %f30;
	fma.rn.f64 	%fd779, %fd308, %fd48, 0d0000000000000000;
	@%p94 bra 	$L__BB0_97;
	ld.local.f32 	%f430, [%rd17+128];
	cvt.f64.f32 	%fd309, %f430;
	ld.local.f32 	%f431, [%rd17+8];
	cvt.f64.f32 	%fd310, %f431;
	fma.rn.f64 	%fd779, %fd309, %fd310, %fd779;
$L__BB0_97:
	mul.f64 	%fd311, %fd779, %fd49;
	cvt.rn.f32.f64 	%f432, %fd311;
	add.f32 	%f433, %f30, %f432;
	st.local.f32 	[%rd17+124], %f433;
	@%p94 bra 	$L__BB0_99;
	ld.f64 	%fd312, [%rd18+16];
	mul.f64 	%fd313, %fd779, %fd312;
	cvt.rn.f32.f64 	%f434, %fd313;
	ld.local.f32 	%f435, [%rd17+128];
	add.f32 	%f436, %f435, %f434;
	st.local.f32 	[%rd17+128], %f436;
$L__BB0_99:
	ld.local.f32 	%f31, [%rd17+164];
	cvt.f64.f32 	%fd314, %f31;
	fma.rn.f64 	%fd780, %fd314, %fd48, 0d0000000000000000;
	@%p94 bra 	$L__BB0_101;
	ld.local.f32 	%f437, [%rd17+168];
	cvt.f64.f32 	%fd315, %f437;
	ld.local.f32 	%f438, [%rd17+8];
	cvt.f64.f32 	%fd316, %f438;
	fma.rn.f64 	%fd780, %fd315, %fd316, %fd780;
$L__BB0_101:
	mul.f64 	%fd317, %fd780, %fd49;
	cvt.rn.f32.f64 	%f439, %fd317;
	add.f32 	%f440, %f31, %f439;
	st.local.f32 	[%rd17+164], %f440;
	@%p94 bra 	$L__BB0_103;
	ld.f64 	%fd318, [%rd18+16];
	mul.f64 	%fd319, %fd780, %fd318;
	cvt.rn.f32.f64 	%f441, %fd319;
	ld.local.f32 	%f442, [%rd17+168];
	add.f32 	%f443, %f442, %f441;
	st.local.f32 	[%rd17+168], %f443;
$L__BB0_103:
	ld.local.f32 	%f32, [%rd17+204];
	cvt.f64.f32 	%fd320, %f32;
	fma.rn.f64 	%fd781, %fd320, %fd48, 0d0000000000000000;
	@%p94 bra 	$L__BB0_105;
	ld.local.f32 	%f444, [%rd17+208];
	cvt.f64.f32 	%fd321, %f444;
	ld.local.f32 	%f445, [%rd17+8];
	cvt.f64.f32 	%fd322, %f445;
	fma.rn.f64 	%fd781, %fd321, %fd322, %fd781;
$L__BB0_105:
	mul.f64 	%fd323, %fd781, %fd49;
	cvt.rn.f32.f64 	%f446, %fd323;
	add.f32 	%f447, %f32, %f446;
	st.local.f32 	[%rd17+204], %f447;
	@%p94 bra 	$L__BB0_107;
	ld.f64 	%fd324, [%rd18+16];
	mul.f64 	%fd325, %fd781, %fd324;
	cvt.rn.f32.f64 	%f448, %fd325;
	ld.local.f32 	%f449, [%rd17+208];
	add.f32 	%f450, %f449, %f448;
	st.local.f32 	[%rd17+208], %f450;
$L__BB0_107:
	ld.local.f32 	%f33, [%rd17+244];
	cvt.f64.f32 	%fd326, %f33;
	fma.rn.f64 	%fd782, %fd326, %fd48, 0d0000000000000000;
	@%p94 bra 	$L__BB0_109;
	ld.local.f32 	%f451, [%rd17+248];
	cvt.f64.f32 	%fd327, %f451;
	ld.local.f32 	%f452, [%rd17+8];
	cvt.f64.f32 	%fd328, %f452;
	fma.rn.f64 	%fd782, %fd327, %fd328, %fd782;
$L__BB0_109:
	mul.f64 	%fd329, %fd782, %fd49;
	cvt.rn.f32.f64 	%f453, %fd329;
	add.f32 	%f454, %f33, %f453;
	st.local.f32 	[%rd17+244], %f454;
	@%p94 bra 	$L__BB0_111;
	ld.f64 	%fd330, [%rd18+16];
	mul.f64 	%fd331, %fd782, %fd330;
	cvt.rn.f32.f64 	%f455, %fd331;
	ld.local.f32 	%f456, [%rd17+248];
	add.f32 	%f457, %f456, %f455;
	st.local.f32 	[%rd17+248], %f457;
$L__BB0_111:
	ld.local.f32 	%f34, [%rd17+284];
	cvt.f64.f32 	%fd332, %f34;
	fma.rn.f64 	%fd783, %fd332, %fd48, 0d0000000000000000;
	@%p94 bra 	$L__BB0_113;
	ld.local.f32 	%f458, [%rd17+288];
	cvt.f64.f32 	%fd333, %f458;
	ld.local.f32 	%f459, [%rd17+8];
	cvt.f64.f32 	%fd334, %f459;
	fma.rn.f64 	%fd783, %fd333, %fd334, %fd783;
$L__BB0_113:
	mul.f64 	%fd335, %fd783, %fd49;
	cvt.rn.f32.f64 	%f460, %fd335;
	add.f32 	%f461, %f34, %f460;
	st.local.f32 	[%rd17+284], %f461;
	@%p94 bra 	$L__BB0_115;
	ld.f64 	%fd336, [%rd18+16];
	mul.f64 	%fd337, %fd783, %fd336;
	cvt.rn.f32.f64 	%f462, %fd337;
	ld.local.f32 	%f463, [%rd17+288];
	add.f32 	%f464, %f463, %f462;
	st.local.f32 	[%rd17+288], %f464;
$L__BB0_115:
	ld.local.f32 	%f35, [%rd17+324];
	cvt.f64.f32 	%fd338, %f35;
	fma.rn.f64 	%fd784, %fd338, %fd48, 0d0000000000000000;
	@%p94 bra 	$L__BB0_117;
	ld.local.f32 	%f465, [%rd17+328];
	cvt.f64.f32 	%fd339, %f465;
	ld.local.f32 	%f466, [%rd17+8];
	cvt.f64.f32 	%fd340, %f466;
	fma.rn.f64 	%fd784, %fd339, %fd340, %fd784;
$L__BB0_117:
	mul.f64 	%fd341, %fd784, %fd49;
	cvt.rn.f32.f64 	%f467, %fd341;
	add.f32 	%f468, %f35, %f467;
	st.local.f32 	[%rd17+324], %f468;
	@%p94 bra 	$L__BB0_119;
	ld.f64 	%fd342, [%rd18+16];
	mul.f64 	%fd343, %fd784, %fd342;
	cvt.rn.f32.f64 	%f469, %fd343;
	ld.local.f32 	%f470, [%rd17+328];
	add.f32 	%f471, %f470, %f469;
	st.local.f32 	[%rd17+328], %f471;
$L__BB0_119:
	setp.eq.s32 	%p111, %r95, 1;
	@%p111 bra 	$L__BB0_121;
	ld.local.f32 	%f472, [%rd17+364];
	cvt.f64.f32 	%fd344, %f472;
	fma.rn.f64 	%fd345, %fd344, %fd48, 0d0000000000000000;
	ld.local.f32 	%f473, [%rd17+368];
	cvt.f64.f32 	%fd346, %f473;
	ld.local.f32 	%f474, [%rd17+8];
	cvt.f64.f32 	%fd347, %f474;
	fma.rn.f64 	%fd348, %fd346, %fd347, %fd345;
	mul.f64 	%fd349, %fd348, %fd49;
	cvt.rn.f32.f64 	%f475, %fd349;
	add.f32 	%f476, %f472, %f475;
	st.local.f32 	[%rd17+364], %f476;
	ld.f64 	%fd350, [%rd18+16];
	mul.f64 	%fd351, %fd348, %fd350;
	cvt.rn.f32.f64 	%f477, %fd351;
	add.f32 	%f478, %f473, %f477;
	st.local.f32 	[%rd17+368], %f478;
$L__BB0_121:
	setp.eq.s32 	%p112, %r95, 1;
	mul.f64 	%fd352, %fd787, %fd48;
	cvt.rn.f32.f64 	%f479, %fd352;
	st.local.f32 	[%rd17+4], %f479;
	@%p112 bra 	$L__BB0_123;
	ld.local.f32 	%f480, [%rd17+8];
	cvt.f64.f32 	%fd353, %f480;
	mul.f64 	%fd354, %fd787, %fd353;
	cvt.rn.f32.f64 	%f481, %fd354;
	st.local.f32 	[%rd17+8], %f481;
$L__BB0_123:
	abs.f32 	%f482, %f24;
	cvt.f64.f32 	%fd355, %f482;
	abs.f64 	%fd356, %fd4;
	add.f64 	%fd357, %fd356, %fd355;
	setp.gt.f64 	%p113, %fd768, %fd357;
	selp.f64 	%fd768, %fd768, %fd357, %p113;
	setp.ne.s32 	%p114, %r298, 3;
	@%p114 bra 	$L__BB0_34;
	mov.b32 	%r216, 1065353216;
	st.local.u32 	[%rd4+32], %r216;
	ld.f64 	%fd77, [%rd130+16];
	setp.eq.f64 	%p115, %fd77, 0d0000000000000000;
	mov.f32 	%f716, 0f3F800000;
	@%p115 bra 	$L__BB0_126;
	ld.local.f32 	%f484, [%rd3+48];
	cvt.f64.f32 	%fd358, %f484;
	div.rn.f64 	%fd359, %fd358, %fd358;
	div.rn.f64 	%fd360, %fd359, %fd77;
	cvt.rn.f32.f64 	%f485, %fd360;
	add.f64 	%fd361, %fd358, 0d0000000000000000;
	cvt.f64.f32 	%fd362, %f485;
	mul.f64 	%fd363, %fd361, %fd362;
	cvt.rn.f32.f64 	%f486, %fd363;
	add.f32 	%f716, %f486, 0f3F800000;
	st.local.f32 	[%rd4+32], %f716;
$L__BB0_126:
	mov.b32 	%r217, 0;
	st.local.u32 	[%rd4+28], %r217;
	st.local.u32 	[%rd4+20], %r217;
	mov.b32 	%r218, 1065353216;
	st.local.u32 	[%rd4+16], %r218;
	ld.f64 	%fd78, [%rd130+8];
	setp.eq.f64 	%p116, %fd78, 0d0000000000000000;
	@%p116 bra 	$L__BB0_128;
	ld.local.f32 	%f487, [%rd3+4];
	cvt.f64.f32 	%fd364, %f487;
	div.rn.f64 	%fd365, %fd364, %fd364;
	div.rn.f64 	%fd366, %fd365, %fd78;
	cvt.rn.f32.f64 	%f488, %fd366;
	ld.local.f32 	%f489, [%rd3+8];
	cvt.f64.f32 	%fd367, %f489;
	div.rn.f64 	%fd368, %fd367, %fd364;
	div.rn.f64 	%fd369, %fd368, %fd78;
	cvt.rn.f32.f64 	%f490, %fd369;
	add.f64 	%fd370, %fd364, 0d0000000000000000;
	fma.rn.f64 	%fd371, %fd367, 0d0000000000000000, %fd370;
	cvt.f64.f32 	%fd372, %f488;
	mul.f64 	%fd373, %fd371, %fd372;
	cvt.rn.f32.f64 	%f491, %fd373;
	add.f32 	%f492, %f491, 0f3F800000;
	st.local.f32 	[%rd4+16], %f492;
	cvt.f64.f32 	%fd374, %f490;
	mul.f64 	%fd375, %fd371, %fd374;
	cvt.rn.f32.f64 	%f493, %fd375;
	add.f32 	%f494, %f493, 0f00000000;
	st.local.f32 	[%rd4+28], %f494;
	fma.rn.f64 	%fd376, %fd364, 0d0000000000000000, 0d0000000000000000;
	cvt.f64.f32 	%fd377, %f716;
	fma.rn.f64 	%fd378, %fd367, %fd377, %fd376;
	mul.f64 	%fd379, %fd378, %fd372;
	cvt.rn.f32.f64 	%f495, %fd379;
	add.f32 	%f496, %f495, 0f00000000;
	st.local.f32 	[%rd4+20], %f496;
	mul.f64 	%fd380, %fd378, %fd374;
	cvt.rn.f32.f64 	%f497, %fd380;
	add.f32 	%f498, %f716, %f497;
	st.local.f32 	[%rd4+32], %f498;
$L__BB0_128:
	mov.b32 	%r219, 0;
	st.local.u32 	[%rd4+12], %r219;
	st.local.u32 	[%rd4+4], %r219;
	st.local.u32 	[%rd4+24], %r219;
	st.local.u32 	[%rd4+8], %r219;
	mov.b32 	%r220, 1065353216;
	st.local.u32 	[%rd4], %r220;
	ld.local.f32 	%f39, [%rd5+8];
	setp.eq.f32 	%p117, %f39, 0f00000000;
	@%p117 bra 	$L__BB0_130;
	cvt.f64.f32 	%fd381, %f39;
	rcp.rn.f64 	%fd382, %fd381;
	ld.local.f32 	%f501, [%rd3+88];
	cvt.f64.f32 	%fd383, %f501;
	mul.f64 	%fd384, %fd382, %fd383;
	cvt.rn.f32.f64 	%f502, %fd384;
	ld.local.f32 	%f503, [%rd3+128];
	cvt.f64.f32 	%fd385, %f503;
	mul.f64 	%fd386, %fd382, %fd385;
	cvt.rn.f32.f64 	%f732, %fd386;
	st.local.f32 	[%rd3+128], %f732;
	ld.local.f32 	%f504, [%rd3+168];
	cvt.f64.f32 	%fd387, %f504;
	mul.f64 	%fd388, %fd382, %fd387;
	cvt.rn.f32.f64 	%f731, %fd388;
	st.local.f32 	[%rd3+168], %f731;
	ld.local.f32 	%f505, [%rd3+208];
	cvt.f64.f32 	%fd389, %f505;
	mul.f64 	%fd390, %fd382, %fd389;
	cvt.rn.f32.f64 	%f730, %fd390;
	st.local.f32 	[%rd3+208], %f730;
	ld.local.f32 	%f506, [%rd3+248];
	cvt.f64.f32 	%fd391, %f506;
	mul.f64 	%fd392, %fd382, %fd391;
	cvt.rn.f32.f64 	%f729, %fd392;
	st.local.f32 	[%rd3+248], %f729;
	ld.local.f32 	%f507, [%rd3+288];
	cvt.f64.f32 	%fd393, %f507;
	mul.f64 	%fd394, %fd382, %fd393;
	cvt.rn.f32.f64 	%f728, %fd394;
	st.local.f32 	[%rd3+288], %f728;
	ld.local.f32 	%f508, [%rd3+328];
	cvt.f64.f32 	%fd395, %f508;
	mul.f64 	%fd396, %fd382, %fd395;
	cvt.rn.f32.f64 	%f727, %fd396;
	st.local.f32 	[%rd3+328], %f727;
	ld.local.f32 	%f509, [%rd3+368];
	cvt.f64.f32 	%fd397, %f509;
	mul.f64 	%fd398, %fd382, %fd397;
	cvt.rn.f32.f64 	%f726, %fd398;
	add.f32 	%f733, %f502, 0f3F800000;
	bra.uni 	$L__BB0_131;
$L__BB0_130:
	mov.b32 	%r221, 0;
	st.local.u32 	[%rd3+128], %r221;
	st.local.u32 	[%rd3+168], %r221;
	st.local.u32 	[%rd3+208], %r221;
	st.local.u32 	[%rd3+248], %r221;
	st.local.u32 	[%rd3+288], %r221;
	st.local.u32 	[%rd3+328], %r221;
	mov.f32 	%f733, 0f3F800000;
	mov.f32 	%f726, 0f00000000;
	mov.f32 	%f727, %f726;
	mov.f32 	%f728, %f726;
	mov.f32 	%f729, %f726;
	mov.f32 	%f730, %f726;
	mov.f32 	%f731, %f726;
	mov.f32 	%f732, %f726;
$L__BB0_131:
	st.local.f32 	[%rd3+368], %f726;
	st.local.f32 	[%rd3+88], %f733;
	ld.local.f32 	%f56, [%rd5+4];
	mov.b32 	%r222, 0;
	st.local.u32 	[%rd3+48], %r222;
	setp.neu.f32 	%p118, %f56, 0f00000000;
	@%p118 bra 	$L__BB0_133;
	mov.b32 	%r223, 0;
	st.local.u32 	[%rd3+84], %r223;
	st.local.u32 	[%rd3+124], %r223;
	st.local.u32 	[%rd3+164], %r223;
	st.local.u32 	[%rd3+204], %r223;
	st.local.u32 	[%rd3+244], %r223;
	st.local.u32 	[%rd3+284], %r223;
	st.local.u32 	[%rd3+324], %r223;
	mov.f32 	%f742, 0f3F800000;
	mov.f32 	%f725, 0f00000000;
	mov.f32 	%f734, %f725;
	mov.f32 	%f735, %f725;
	mov.f32 	%f736, %f725;
	mov.f32 	%f737, %f725;
	mov.f32 	%f738, %f725;
	mov.f32 	%f739, %f725;
	mov.f32 	%f740, %f725;
	mov.f32 	%f741, %f725;
	bra.uni 	$L__BB0_134;
$L__BB0_133:
	cvt.f64.f32 	%fd399, %f56;
	rcp.rn.f64 	%fd400, %fd399;
	ld.local.f32 	%f512, [%rd3+84];
	cvt.f64.f32 	%fd401, %f512;
	cvt.f64.f32 	%fd402, %f733;
	fma.rn.f64 	%fd403, %fd401, %fd402, 0d0000000000000000;
	ld.local.f32 	%f513, [%rd3+124];
	cvt.f64.f32 	%fd404, %f513;
	cvt.f64.f32 	%fd405, %f732;
	fma.rn.f64 	%fd406, %fd404, %fd405, %fd403;
	ld.local.f32 	%f514, [%rd3+164];
	cvt.f64.f32 	%fd407, %f514;
	cvt.f64.f32 	%fd408, %f731;
	fma.rn.f64 	%fd409, %fd407, %fd408, %fd406;
	ld.local.f32 	%f515, [%rd3+204];
	cvt.f64.f32 	%fd410, %f515;
	cvt.f64.f32 	%fd411, %f730;
	fma.rn.f64 	%fd412, %fd410, %fd411, %fd409;
	ld.local.f32 	%f516, [%rd3+244];
	cvt.f64.f32 	%fd413, %f516;
	cvt.f64.f32 	%fd414, %f729;
	fma.rn.f64 	%fd415, %fd413, %fd414, %fd412;
	ld.local.f32 	%f517, [%rd3+284];
	cvt.f64.f32 	%fd416, %f517;
	cvt.f64.f32 	%fd417, %f728;
	fma.rn.f64 	%fd418, %fd416, %fd417, %fd415;
	ld.local.f32 	%f518, [%rd3+324];
	cvt.f64.f32 	%fd419, %f518;
	cvt.f64.f32 	%fd420, %f727;
	fma.rn.f64 	%fd421, %fd419, %fd420, %fd418;
	ld.local.f32 	%f519, [%rd3+364];
	cvt.f64.f32 	%fd422, %f519;
	cvt.f64.f32 	%fd423, %f726;
	fma.rn.f64 	%fd424, %fd422, %fd423, %fd421;
	ld.local.f32 	%f520, [%rd3+44];
	cvt.f64.f32 	%fd425, %f520;
	div.rn.f64 	%fd426, %fd424, %fd425;
	mul.f64 	%fd427, %fd400, %fd426;
	mul.f64 	%fd428, %fd427, %fd425;
	cvt.rn.f32.f64 	%f521, %fd428;
	add.f32 	%f734, %f521, 0f00000000;
	st.local.f32 	[%rd3+48], %f734;
	mul.f64 	%fd429, %fd427, %fd401;
	cvt.rn.f32.f64 	%f522, %fd429;
	add.f32 	%f733, %f733, %f522;
	st.local.f32 	[%rd3+88], %f733;
	mul.f64 	%fd430, %fd427, %fd404;
	cvt.rn.f32.f64 	%f523, %fd430;
	add.f32 	%f732, %f732, %f523;
	st.local.f32 	[%rd3+128], %f732;
	mul.f64 	%fd431, %fd427, %fd407;
	cvt.rn.f32.f64 	%f524, %fd431;
	add.f32 	%f731, %f731, %f524;
	st.local.f32 	[%rd3+168], %f731;
	mul.f64 	%fd432, %fd427, %fd410;
	cvt.rn.f32.f64 	%f525, %fd432;
	add.f32 	%f730, %f730, %f525;
	st.local.f32 	[%rd3+208], %f730;
	mul.f64 	%fd433, %fd427, %fd413;
	cvt.rn.f32.f64 	%f526, %fd433;
	add.f32 	%f729, %f729, %f526;
	st.local.f32 	[%rd3+248], %f729;
	mul.f64 	%fd434, %fd427, %fd416;
	cvt.rn.f32.f64 	%f527, %fd434;
	add.f32 	%f728, %f728, %f527;
	st.local.f32 	[%rd3+288], %f728;
	mul.f64 	%fd435, %fd427, %fd419;
	cvt.rn.f32.f64 	%f528, %fd435;
	add.f32 	%f727, %f727, %f528;
	st.local.f32 	[%rd3+328], %f727;
	mul.f64 	%fd436, %fd427, %fd422;
	cvt.rn.f32.f64 	%f529, %fd436;
	add.f32 	%f726, %f726, %f529;
	st.local.f32 	[%rd3+368], %f726;
	mul.f64 	%fd437, %fd400, %fd425;
	cvt.rn.f32.f64 	%f530, %fd437;
	mul.f64 	%fd438, %fd400, %fd401;
	cvt.rn.f32.f64 	%f741, %fd438;
	st.local.f32 	[%rd3+84], %f741;
	mul.f64 	%fd439, %fd400, %fd404;
	cvt.rn.f32.f64 	%f740, %fd439;
	st.local.f32 	[%rd3+124], %f740;
	mul.f64 	%fd440, %fd400, %fd407;
	cvt.rn.f32.f64 	%f739, %fd440;
	st.local.f32 	[%rd3+164], %f739;
	mul.f64 	%fd441, %fd400, %fd410;
	cvt.rn.f32.f64 	%f738, %fd441;
	st.local.f32 	[%rd3+204], %f738;
	mul.f64 	%fd442, %fd400, %fd413;
	cvt.rn.f32.f64 	%f737, %fd442;
	st.local.f32 	[%rd3+244], %f737;
	mul.f64 	%fd443, %fd400, %fd416;
	cvt.rn.f32.f64 	%f736, %fd443;
	st.local.f32 	[%rd3+284], %f736;
	mul.f64 	%fd444, %fd400, %fd419;
	cvt.rn.f32.f64 	%f735, %fd444;
	st.local.f32 	[%rd3+324], %f735;
	mul.f64 	%fd445, %fd400, %fd422;
	cvt.rn.f32.f64 	%f725, %fd445;
	add.f32 	%f742, %f530, 0f3F800000;
$L__BB0_134:
	st.local.f32 	[%rd3+364], %f725;
	st.local.f32 	[%rd3+44], %f742;
	ld.local.f32 	%f93, [%rd5];
	mov.b32 	%r224, 0;
	st.local.u32 	[%rd3+4], %r224;
	st.local.u32 	[%rd3+8], %r224;
	setp.neu.f32 	%p119, %f93, 0f00000000;
	@%p119 bra 	$L__BB0_136;
	mov.b32 	%r225, 0;
	st.local.u32 	[%rd3], %r225;
	st.local.u32 	[%rd3+40], %r225;
	st.local.u32 	[%rd3+80], %r225;
	st.local.u32 	[%rd3+120], %r225;
	st.local.u32 	[%rd3+160], %r225;
	st.local.u32 	[%rd3+200], %r225;
	st.local.u32 	[%rd3+240], %r225;
	st.local.u32 	[%rd3+280], %r225;
	st.local.u32 	[%rd3+320], %r225;
	mov.f32 	%f744, 0f3F800000;
	mov.f32 	%f743, 0f00000000;
	bra.uni 	$L__BB0_137;
$L__BB0_136:
	cvt.f64.f32 	%fd446, %f93;
	rcp.rn.f64 	%fd447, %fd446;
	ld.local.f32 	%f533, [%rd3+40];
	cvt.f64.f32 	%fd448, %f533;
	cvt.f64.f32 	%fd449, %f742;
	fma.rn.f64 	%fd450, %fd448, %fd449, 0d0000000000000000;
	ld.local.f32 	%f534, [%rd3+80];
	cvt.f64.f32 	%fd451, %f534;
	cvt.f64.f32 	%fd452, %f741;
	fma.rn.f64 	%fd453, %fd451, %fd452, %fd450;
	ld.local.f32 	%f535, [%rd3+120];
	cvt.f64.f32 	%fd454, %f535;
	cvt.f64.f32 	%fd455, %f740;
	fma.rn.f64 	%fd456, %fd454, %fd455, %fd453;
	ld.local.f32 	%f536, [%rd3+160];
	cvt.f64.f32 	%fd457, %f536;
	cvt.f64.f32 	%fd458, %f739;
	fma.rn.f64 	%fd459, %fd457, %fd458, %fd456;
	ld.local.f32 	%f537, [%rd3+200];
	cvt.f64.f32 	%fd460, %f537;
	cvt.f64.f32 	%fd461, %f738;
	fma.rn.f64 	%fd462, %fd460, %fd461, %fd459;
	ld.local.f32 	%f538, [%rd3+240];
	cvt.f64.f32 	%fd463, %f538;
	cvt.f64.f32 	%fd464, %f737;
	fma.rn.f64 	%fd465, %fd463, %fd464, %fd462;
	ld.local.f32 	%f539, [%rd3+280];
	cvt.f64.f32 	%fd466, %f539;
	cvt.f64.f32 	%fd467, %f736;
	fma.rn.f64 	%fd468, %fd466, %fd467, %fd465;
	ld.local.f32 	%f540, [%rd3+320];
	cvt.f64.f32 	%fd469, %f540;
	cvt.f64.f32 	%fd470, %f735;
	fma.rn.f64 	%fd471, %fd469, %fd470, %fd468;
	ld.local.f32 	%f541, [%rd3+360];
	cvt.f64.f32 	%fd472, %f541;
	cvt.f64.f32 	%fd473, %f725;
	fma.rn.f64 	%fd474, %fd472, %fd473, %fd471;
	ld.local.f32 	%f542, [%rd3];
	cvt.f64.f32 	%fd475, %f542;
	div.rn.f64 	%fd476, %fd474, %fd475;
	mul.f64 	%fd477, %fd447, %fd476;
	mul.f64 	%fd478, %fd477, %fd475;
	cvt.rn.f32.f64 	%f543, %fd478;
	add.f32 	%f544, %f543, 0f00000000;
	st.local.f32 	[%rd3+4], %f544;
	mul.f64 	%fd479, %fd477, %fd448;
	cvt.rn.f32.f64 	%f545, %fd479;
	add.f32 	%f546, %f742, %f545;
	mul.f64 	%fd480, %fd477, %fd451;
	cvt.rn.f32.f64 	%f547, %fd480;
	add.f32 	%f548, %f741, %f547;
	mul.f64 	%fd481, %fd477, %fd454;
	cvt.rn.f32.f64 	%f549, %fd481;
	add.f32 	%f550, %f740, %f549;
	mul.f64 	%fd482, %fd477, %fd457;
	cvt.rn.f32.f64 	%f551, %fd482;
	add.f32 	%f552, %f739, %f551;
	mul.f64 	%fd483, %fd477, %fd460;
	cvt.rn.f32.f64 	%f553, %fd483;
	add.f32 	%f554, %f738, %f553;
	mul.f64 	%fd484, %fd477, %fd463;
	cvt.rn.f32.f64 	%f555, %fd484;
	add.f32 	%f556, %f737, %f555;
	mul.f64 	%fd485, %fd477, %fd466;
	cvt.rn.f32.f64 	%f557, %fd485;
	add.f32 	%f558, %f736, %f557;
	mul.f64 	%fd486, %fd477, %fd469;
	cvt.rn.f32.f64 	%f559, %fd486;
	add.f32 	%f560, %f735, %f559;
	mul.f64 	%fd487, %fd477, %fd472;
	cvt.rn.f32.f64 	%f561, %fd487;
	add.f32 	%f562, %f725, %f561;
	st.local.f32 	[%rd3+364], %f562;
	cvt.f64.f32 	%fd488, %f734;
	fma.rn.f64 	%fd489, %fd448, %fd488, 0d0000000000000000;
	cvt.f64.f32 	%fd490, %f733;
	fma.rn.f64 	%fd491, %fd451, %fd490, %fd489;
	cvt.f64.f32 	%fd492, %f732;
	fma.rn.f64 	%fd493, %fd454, %fd492, %fd491;
	cvt.f64.f32 	%fd494, %f731;
	fma.rn.f64 	%fd495, %fd457, %fd494, %fd493;
	cvt.f64.f32 	%fd496, %f730;
	fma.rn.f64 	%fd497, %fd460, %fd496, %fd495;
	cvt.f64.f32 	%fd498, %f729;
	fma.rn.f64 	%fd499, %fd463, %fd498, %fd497;
	cvt.f64.f32 	%fd500, %f728;
	fma.rn.f64 	%fd501, %fd466, %fd500, %fd499;
	cvt.f64.f32 	%fd502, %f727;
	fma.rn.f64 	%fd503, %fd469, %fd502, %fd501;
	cvt.f64.f32 	%fd504, %f726;
	fma.rn.f64 	%fd505, %fd472, %fd504, %fd503;
	div.rn.f64 	%fd506, %fd505, %fd475;
	mul.f64 	%fd507, %fd447, %fd506;
	mul.f64 	%fd508, %fd507, %fd475;
	cvt.rn.f32.f64 	%f563, %fd508;
	add.f32 	%f564, %f563, 0f00000000;
	st.local.f32 	[%rd3+8], %f564;
	mul.f64 	%fd509, %fd507, %fd448;
	cvt.rn.f32.f64 	%f565, %fd509;
	add.f32 	%f566, %f734, %f565;
	st.local.f32 	[%rd3+48], %f566;
	mul.f64 	%fd510, %fd507, %fd451;
	cvt.rn.f32.f64 	%f567, %fd510;
	add.f32 	%f568, %f733, %f567;
	st.local.f32 	[%rd3+88], %f568;
	mul.f64 	%fd511, %fd507, %fd454;
	cvt.rn.f32.f64 	%f569, %fd511;
	add.f32 	%f570, %f732, %f569;
	st.local.f32 	[%rd3+128], %f570;
	mul.f64 	%fd512, %fd507, %fd457;
	cvt.rn.f32.f64 	%f571, %fd512;
	add.f32 	%f572, %f731, %f571;
	st.local.f32 	[%rd3+168], %f572;
	mul.f64 	%fd513, %fd507, %fd460;
	cvt.rn.f32.f64 	%f573, %fd513;
	add.f32 	%f574, %f730, %f573;
	st.local.f32 	[%rd3+208], %f574;
	mul.f64 	%fd514, %fd507, %fd463;
	cvt.rn.f32.f64 	%f575, %fd514;
	add.f32 	%f576, %f729, %f575;
	st.local.f32 	[%rd3+248], %f576;
	mul.f64 	%fd515, %fd507, %fd466;
	cvt.rn.f32.f64 	%f577, %fd515;
	add.f32 	%f578, %f728, %f577;
	st.local.f32 	[%rd3+288], %f578;
	mul.f64 	%fd516, %fd507, %fd469;
	cvt.rn.f32.f64 	%f579, %fd516;
	add.f32 	%f580, %f727, %f579;
	st.local.f32 	[%rd3+328], %f580;
	mul.f64 	%fd517, %fd507, %fd472;
	cvt.rn.f32.f64 	%f581, %fd517;
	add.f32 	%f582, %f726, %f581;
	st.local.f32 	[%rd3+368], %f582;
	mul.f64 	%fd518, %fd447, %fd475;
	cvt.rn.f32.f64 	%f583, %fd518;
	mul.f64 	%fd519, %fd447, %fd448;
	cvt.rn.f32.f64 	%f584, %fd519;
	st.local.v2.f32 	[%rd3+40], {%f584, %f546};
	mul.f64 	%fd520, %fd447, %fd451;
	cvt.rn.f32.f64 	%f585, %fd520;
	st.local.v2.f32 	[%rd3+80], {%f585, %f548};
	mul.f64 	%fd521, %fd447, %fd454;
	cvt.rn.f32.f64 	%f586, %fd521;
	st.local.v2.f32 	[%rd3+120], {%f586, %f550};
	mul.f64 	%fd522, %fd447, %fd457;
	cvt.rn.f32.f64 	%f587, %fd522;
	st.local.v2.f32 	[%rd3+160], {%f587, %f552};
	mul.f64 	%fd523, %fd447, %fd460;
	cvt.rn.f32.f64 	%f588, %fd523;
	st.local.v2.f32 	[%rd3+200], {%f588, %f554};
	mul.f64 	%fd524, %fd447, %fd463;
	cvt.rn.f32.f64 	%f589, %fd524;
	st.local.v2.f32 	[%rd3+240], {%f589, %f556};
	mul.f64 	%fd525, %fd447, %fd466;
	cvt.rn.f32.f64 	%f590, %fd525;
	st.local.v2.f32 	[%rd3+280], {%f590, %f558};
	mul.f64 	%fd526, %fd447, %fd469;
	cvt.rn.f32.f64 	%f591, %fd526;
	st.local.v2.f32 	[%rd3+320], {%f591, %f560};
	mul.f64 	%fd527, %fd447, %fd472;
	cvt.rn.f32.f64 	%f743, %fd527;
	add.f32 	%f744, %f583, 0f3F800000;
$L__BB0_137:
	st.local.f32 	[%rd3+360], %f743;
	st.local.f32 	[%rd3], %f744;
	mov.b32 	%r305, 2;
	mov.b32 	%r304, 3;
	mov.b32 	%r303, 1;
$L__BB0_138:
	mov.u32 	%r109, %r305;
	mov.u32 	%r108, %r304;
	mul.wide.s32 	%rd145, %r108, 8;
	add.s64 	%rd19, %rd130, %rd145;
	ld.f64 	%fd788, [%rd19+-8];
	add.s32 	%r305, %r109, -1;
	mov.b32 	%r306, 0;
$L__BB0_139:
	mul.wide.s32 	%rd146, %r109, 4;
	add.s64 	%rd20, %rd5, %rd146;
	abs.f64 	%fd528, %fd788;
	add.f64 	%fd529, %fd768, %fd528;
	setp.eq.f64 	%p120, %fd529, %fd768;
	mov.u32 	%r310, %r109;
	@%p120 bra 	$L__BB0_155;
	setp.gt.s32 	%p121, %r109, 0;
	ld.local.f32 	%f592, [%rd20+-4];
	abs.f32 	%f593, %f592;
	cvt.f64.f32 	%fd530, %f593;
	add.f64 	%fd531, %fd768, %fd530;
	setp.neu.f64 	%p122, %fd531, %fd768;
	setp.eq.f64 	%p123, %fd531, %fd768;
	selp.b32 	%r307, %r305, -1, %p123;
	selp.b32 	%r310, %r109, -1, %p123;
	and.pred  	%p124, %p122, %p121;
	@%p124 bra 	$L__BB0_141;
	bra.uni 	$L__BB0_146;
$L__BB0_141:
	mul.wide.u32 	%rd147, %r305, 8;
	add.s64 	%rd148, %rd130, %rd147;
	ld.f64 	%fd532, [%rd148];
	abs.f64 	%fd533, %fd532;
	add.f64 	%fd534, %fd768, %fd533;
	setp.eq.f64 	%p125, %fd534, %fd768;
	mov.u32 	%r310, %r305;
	@%p125 bra 	$L__BB0_155;
	setp.eq.s32 	%p126, %r109, 1;
	ld.local.f32 	%f594, [%rd20+-8];
	abs.f32 	%f595, %f594;
	cvt.f64.f32 	%fd535, %f595;
	add.f64 	%fd536, %fd768, %fd535;
	setp.eq.f64 	%p127, %fd536, %fd768;
	or.pred  	%p128, %p127, %p126;
	add.s32 	%r112, %r109, -2;
	selp.b32 	%r307, %r112, -1, %p127;
	selp.b32 	%r310, %r305, -1, %p127;
	@%p128 bra 	$L__BB0_146;
	mul.wide.u32 	%rd149, %r112, 8;
	add.s64 	%rd150, %rd130, %rd149;
	ld.f64 	%fd537, [%rd150];
	abs.f64 	%fd538, %fd537;
	add.f64 	%fd539, %fd768, %fd538;
	setp.eq.f64 	%p129, %fd539, %fd768;
	mov.u32 	%r310, %r112;
	@%p129 bra 	$L__BB0_155;
	add.s32 	%r307, %r109, -3;
	ld.local.f32 	%f596, [%rd20+-12];
	abs.f32 	%f597, %f596;
	cvt.f64.f32 	%fd540, %f597;
	add.f64 	%fd541, %fd768, %fd540;
	setp.eq.f64 	%p130, %fd541, %fd768;
	mov.u32 	%r310, %r112;
	@%p130 bra 	$L__BB0_146;
	mov.b32 	%r307, -1;
	mov.u32 	%r310, %r307;
$L__BB0_146:
	setp.ge.s32 	%p131, %r310, %r108;
	@%p131 bra 	$L__BB0_155;
	mov.f64 	%fd791, 0d3FF0000000000000;
	mov.u32 	%r309, %r310;
$L__BB0_148:
	mul.wide.s32 	%rd151, %r309, 8;
	add.s64 	%rd152, %rd130, %rd151;
	ld.f64 	%fd543, [%rd152];
	mul.f64 	%fd82, %fd791, %fd543;
	abs.f64 	%fd83, %fd82;
	add.f64 	%fd544, %fd768, %fd83;
	setp.eq.f64 	%p132, %fd544, %fd768;
	@%p132 bra 	$L__BB0_154;
	mul.wide.s32 	%rd153, %r309, 4;
	add.s64 	%rd21, %rd5, %rd153;
	ld.local.f32 	%f98, [%rd21];
	cvt.f64.f32 	%fd84, %f98;
	abs.f64 	%fd85, %fd84;
	setp.leu.f64 	%p133, %fd83, %fd85;
	@%p133 bra 	$L__BB0_151;
	div.rn.f64 	%fd549, %fd85, %fd83;
	fma.rn.f64 	%fd550, %fd549, %fd549, 0d3FF0000000000000;
	sqrt.rn.f64 	%fd551, %fd550;
	mul.f64 	%fd790, %fd83, %fd551;
	bra.uni 	$L__BB0_153;
$L__BB0_151:
	setp.equ.f32 	%p134, %f98, 0f00000000;
	mov.f64 	%fd790, 0d0000000000000000;
	@%p134 bra 	$L__BB0_153;
	div.rn.f64 	%fd546, %fd83, %fd85;
	fma.rn.f64 	%fd547, %fd546, %fd546, 0d3FF0000000000000;
	sqrt.rn.f64 	%fd548, %fd547;
	mul.f64 	%fd790, %fd85, %fd548;
$L__BB0_153:
	cvt.rn.f32.f64 	%f598, %fd790;
	st.local.f32 	[%rd21], %f598;
	rcp.rn.f64 	%fd552, %fd790;
	mul.f64 	%fd553, %fd552, %fd84;
	neg.f64 	%fd554, %fd82;
	mul.f64 	%fd791, %fd552, %fd554;
	mul.wide.s32 	%rd154, %r307, 4;
	add.s64 	%rd155, %rd3, %rd154;
	ld.local.f32 	%f599, [%rd155];
	cvt.f64.f32 	%fd555, %f599;
	mul.wide.s32 	%rd156, %r309, 4;
	add.s64 	%rd157, %rd3, %rd156;
	ld.local.f32 	%f600, [%rd157];
	cvt.f64.f32 	%fd556, %f600;
	mul.f64 	%fd557, %fd791, %fd556;
	fma.rn.f64 	%fd558, %fd553, %fd555, %fd557;
	cvt.rn.f32.f64 	%f601, %fd558;
	st.local.f32 	[%rd155], %f601;
	mul.f64 	%fd559, %fd553, %fd556;
	mul.f64 	%fd560, %fd791, %fd555;
	sub.f64 	%fd561, %fd559, %fd560;
	cvt.rn.f32.f64 	%f602, %fd561;
	st.local.f32 	[%rd157], %f602;
	ld.local.f32 	%f603, [%rd155+40];
	cvt.f64.f32 	%fd562, %f603;
	ld.local.f32 	%f604, [%rd157+40];
	cvt.f64.f32 	%fd563, %f604;
	mul.f64 	%fd564, %fd791, %fd563;
	fma.rn.f64 	%fd565, %fd553, %fd562, %fd564;
	cvt.rn.f32.f64 	%f605, %fd565;
	st.local.f32 	[%rd155+40], %f605;
	mul.f64 	%fd566, %fd553, %fd563;
	mul.f64 	%fd567, %fd791, %fd562;
	sub.f64 	%fd568, %fd566, %fd567;
	cvt.rn.f32.f64 	%f606, %fd568;
	st.local.f32 	[%rd157+40], %f606;
	ld.local.f32 	%f607, [%rd155+80];
	cvt.f64.f32 	%fd569, %f607;
	ld.local.f32 	%f608, [%rd157+80];
	cvt.f64.f32 	%fd570, %f608;
	mul.f64 	%fd571, %fd791, %fd570;
	fma.rn.f64 	%fd572, %fd553, %fd569, %fd571;
	cvt.rn.f32.f64 	%f609, %fd572;
	st.local.f32 	[%rd155+80], %f609;
	mul.f64 	%fd573, %fd553, %fd570;
	mul.f64 	%fd574, %fd791, %fd569;
	sub.f64 	%fd575, %fd573, %fd574;
	cvt.rn.f32.f64 	%f610, %fd575;
	st.local.f32 	[%rd157+80], %f610;
	ld.local.f32 	%f611, [%rd155+120];
	cvt.f64.f32 	%fd576, %f611;
	ld.local.f32 	%f612, [%rd157+120];
	cvt.f64.f32 	%fd577, %f612;
	mul.f64 	%fd578, %fd791, %fd577;
	fma.rn.f64 	%fd579, %fd553, %fd576, %fd578;
	cvt.rn.f32.f64 	%f613, %fd579;
	st.local.f32 	[%rd155+120], %f613;
	mul.f64 	%fd580, %fd553, %fd577;
	mul.f64 	%fd581, %fd791, %fd576;
	sub.f64 	%fd582, %fd580, %fd581;
	cvt.rn.f32.f64 	%f614, %fd582;
	st.local.f32 	[%rd157+120], %f614;
	ld.local.f32 	%f615, [%rd155+160];
	cvt.f64.f32 	%fd583, %f615;
	ld.local.f32 	%f616, [%rd157+160];
	cvt.f64.f32 	%fd584, %f616;
	mul.f64 	%fd585, %fd791, %fd584;
	fma.rn.f64 	%fd586, %fd553, %fd583, %fd585;
	cvt.rn.f32.f64 	%f617, %fd586;
	st.local.f32 	[%rd155+160], %f617;
	mul.f64 	%fd587, %fd553, %fd584;
	mul.f64 	%fd588, %fd791, %fd583;
	sub.f64 	%fd589, %fd587, %fd588;
	cvt.rn.f32.f64 	%f618, %fd589;
	st.local.f32 	[%rd157+160], %f618;
	ld.local.f32 	%f619, [%rd155+200];
	cvt.f64.f32 	%fd590, %f619;
	ld.local.f32 	%f620, [%rd157+200];
	cvt.f64.f32 	%fd591, %f620;
	mul.f64 	%fd592, %fd791, %fd591;
	fma.rn.f64 	%fd593, %fd553, %fd590, %fd592;
	cvt.rn.f32.f64 	%f621, %fd593;
	st.local.f32 	[%rd155+200], %f621;
	mul.f64 	%fd594, %fd553, %fd591;
	mul.f64 	%fd595, %fd791, %fd590;
	sub.f64 	%fd596, %fd594, %fd595;
	cvt.rn.f32.f64 	%f622, %fd596;
	st.local.f32 	[%rd157+200], %f622;
	ld.local.f32 	%f623, [%rd155+240];
	cvt.f64.f32 	%fd597, %f623;
	ld.local.f32 	%f624, [%rd157+240];
	cvt.f64.f32 	%fd598, %f624;
	mul.f64 	%fd599, %fd791, %fd598;
	fma.rn.f64 	%fd600, %fd553, %fd597, %fd599;
	cvt.rn.f32.f64 	%f625, %fd600;
	st.local.f32 	[%rd155+240], %f625;
	mul.f64 	%fd601, %fd553, %fd598;
	mul.f64 	%fd602, %fd791, %fd597;
	sub.f64 	%fd603, %fd601, %fd602;
	cvt.rn.f32.f64 	%f626, %fd603;
	st.local.f32 	[%rd157+240], %f626;
	ld.local.f32 	%f627, [%rd155+280];
	cvt.f64.f32 	%fd604, %f627;
	ld.local.f32 	%f628, [%rd157+280];
	cvt.f64.f32 	%fd605, %f628;
	mul.f64 	%fd606, %fd791, %fd605;
	fma.rn.f64 	%fd607, %fd553, %fd604, %fd606;
	cvt.rn.f32.f64 	%f629, %fd607;
	st.local.f32 	[%rd155+280], %f629;
	mul.f64 	%fd608, %fd553, %fd605;
	mul.f64 	%fd609, %fd791, %fd604;
	sub.f64 	%fd610, %fd608, %fd609;
	cvt.rn.f32.f64 	%f630, %fd610;
	st.local.f32 	[%rd157+280], %f630;
	ld.local.f32 	%f631, [%rd155+320];
	cvt.f64.f32 	%fd611, %f631;
	ld.local.f32 	%f632, [%rd157+320];
	cvt.f64.f32 	%fd612, %f632;
	mul.f64 	%fd613, %fd791, %fd612;
	fma.rn.f64 	%fd614, %fd553, %fd611, %fd613;
	cvt.rn.f32.f64 	%f633, %fd614;
	st.local.f32 	[%rd155+320], %f633;
	mul.f64 	%fd615, %fd553, %fd612;
	mul.f64 	%fd616, %fd791, %fd611;
	sub.f64 	%fd617, %fd615, %fd616;
	cvt.rn.f32.f64 	%f634, %fd617;
	st.local.f32 	[%rd157+320], %f634;
	ld.local.f32 	%f635, [%rd155+360];
	cvt.f64.f32 	%fd618, %f635;
	ld.local.f32 	%f636, [%rd157+360];
	cvt.f64.f32 	%fd619, %f636;
	mul.f64 	%fd620, %fd791, %fd619;
	fma.rn.f64 	%fd621, %fd553, %fd618, %fd620;
	cvt.rn.f32.f64 	%f637, %fd621;
	st.local.f32 	[%rd155+360], %f637;
	mul.f64 	%fd622, %fd553, %fd619;
	mul.f64 	%fd623, %fd791, %fd618;
	sub.f64 	%fd624, %fd622, %fd623;
	cvt.rn.f32.f64 	%f638, %fd624;
	st.local.f32 	[%rd157+360], %f638;
$L__BB0_154:
	add.s32 	%r309, %r309, 1;
	setp.ne.s32 	%p135, %r309, %r108;
	@%p135 bra 	$L__BB0_148;
$L__BB0_155:
	ld.local.f32 	%f99, [%rd20];
	setp.ne.s32 	%p136, %r310, %r109;
	@%p136 bra 	$L__BB0_158;
	setp.geu.f32 	%p147, %f99, 0f00000000;
	@%p147 bra 	$L__BB0_176;
	neg.f32 	%f693, %f99;
	st.local.f32 	[%rd20], %f693;
	mul.wide.s32 	%rd174, %r109, 4;
	add.s64 	%rd175, %rd4, %rd174;
	ld.local.f32 	%f694, [%rd175];
	neg.f32 	%f695, %f694;
	st.local.f32 	[%rd175], %f695;
	ld.local.f32 	%f696, [%rd175+12];
	neg.f32 	%f697, %f696;
	st.local.f32 	[%rd175+12], %f697;
	ld.local.f32 	%f698, [%rd175+24];
	neg.f32 	%f699, %f698;
	st.local.f32 	[%rd175+24], %f699;
	bra.uni 	$L__BB0_176;
$L__BB0_158:
	cvt.f64.f32 	%fd91, %f99;
	mul.wide.s32 	%rd158, %r310, 4;
	add.s64 	%rd159, %rd5, %rd158;
	ld.local.f32 	%f745, [%rd159];
	cvt.f64.f32 	%fd793, %f745;
	ld.local.f32 	%f639, [%rd20+-4];
	cvt.f64.f32 	%fd93, %f639;
	ld.f64 	%fd625, [%rd19+-16];
	sub.f64 	%fd626, %fd93, %fd91;
	add.f64 	%fd627, %fd91, %fd93;
	sub.f64 	%fd628, %fd625, %fd788;
	add.f64 	%fd629, %fd625, %fd788;
	mul.f64 	%fd630, %fd628, %fd629;
	fma.rn.f64 	%fd631, %fd626, %fd627, %fd630;
	add.f64 	%fd632, %fd788, %fd788;
	mul.f64 	%fd633, %fd632, %fd93;
	div.rn.f64 	%fd94, %fd631, %fd633;
	abs.f64 	%fd95, %fd94;
	setp.leu.f64 	%p137, %fd95, 0d3FF0000000000000;
	@%p137 bra 	$L__BB0_160;
	rcp.rn.f64 	%fd635, %fd95;
	fma.rn.f64 	%fd636, %fd635, %fd635, 0d3FF0000000000000;
	sqrt.rn.f64 	%fd637, %fd636;
	mul.f64 	%fd792, %fd95, %fd637;
	bra.uni 	$L__BB0_161;
$L__BB0_160:
	fma.rn.f64 	%fd634, %fd94, %fd94, 0d3FF0000000000000;
	sqrt.rn.f64 	%fd792, %fd634;
$L__BB0_161:
	sub.f64 	%fd638, %fd793, %fd91;
	add.f64 	%fd639, %fd91, %fd793;
	setp.ltu.f64 	%p138, %fd94, 0d0000000000000000;
	abs.f64 	%fd640, %fd792;
	neg.f64 	%fd641, %fd640;
	selp.f64 	%fd642, %fd641, %fd640, %p138;
	add.f64 	%fd643, %fd94, %fd642;
	div.rn.f64 	%fd644, %fd93, %fd643;
	sub.f64 	%fd645, %fd644, %fd788;
	mul.f64 	%fd646, %fd788, %fd645;
	fma.rn.f64 	%fd647, %fd638, %fd639, %fd646;
	div.rn.f64 	%fd788, %fd647, %fd793;
	add.s32 	%r231, %r108, -2;
	setp.gt.s32 	%p139, %r310, %r231;
	@%p139 bra 	$L__BB0_175;
	max.s32 	%r123, %r310, %r303;
	mov.f64 	%fd794, 0d3FF0000000000000;
	mov.u32 	%r311, %r310;
	mov.f64 	%fd796, %fd794;
$L__BB0_163:
	mul.wide.s32 	%rd160, %r311, 8;
	add.s64 	%rd22, %rd130, %rd160;
	ld.f64 	%fd104, [%rd22+8];
	mul.wide.s32 	%rd161, %r311, 4;
	add.s64 	%rd162, %rd5, %rd161;
	ld.local.f32 	%f101, [%rd162+4];
	mul.f64 	%fd105, %fd794, %fd104;
	abs.f64 	%fd106, %fd788;
	abs.f64 	%fd107, %fd105;
	setp.leu.f64 	%p140, %fd106, %fd107;
	@%p140 bra 	$L__BB0_165;
	div.rn.f64 	%fd653, %fd107, %fd106;
	fma.rn.f64 	%fd654, %fd653, %fd653, 0d3FF0000000000000;
	sqrt.rn.f64 	%fd655, %fd654;
	mul.f64 	%fd797, %fd106, %fd655;
	bra.uni 	$L__BB0_167;
$L__BB0_165:
	setp.equ.f64 	%p141, %fd105, 0d0000000000000000;
	mov.f64 	%fd797, 0d0000000000000000;
	@%p141 bra 	$L__BB0_167;
	div.rn.f64 	%fd650, %fd106, %fd107;
	fma.rn.f64 	%fd651, %fd650, %fd650, 0d3FF0000000000000;
	sqrt.rn.f64 	%fd652, %fd651;
	mul.f64 	%fd797, %fd107, %fd652;
$L__BB0_167:
	cvt.f64.f32 	%fd111, %f101;
	mul.f64 	%fd656, %fd796, %fd104;
	st.f64 	[%rd22], %fd797;
	div.rn.f64 	%fd112, %fd788, %fd797;
	div.rn.f64 	%fd794, %fd105, %fd797;
	mul.f64 	%fd657, %fd656, %fd794;
	fma.rn.f64 	%fd114, %fd793, %fd112, %fd657;
	mul.f64 	%fd658, %fd656, %fd112;
	mul.f64 	%fd659, %fd793, %fd794;
	sub.f64 	%fd115, %fd658, %fd659;
	mul.f64 	%fd116, %fd794, %fd111;
	mul.wide.s32 	%rd163, %r311, 4;
	add.s64 	%rd164, %rd4, %rd163;
	ld.local.f32 	%f640, [%rd164];
	cvt.f64.f32 	%fd660, %f640;
	ld.local.f32 	%f641, [%rd164+4];
	cvt.f64.f32 	%fd661, %f641;
	mul.f64 	%fd662, %fd794, %fd661;
	fma.rn.f64 	%fd663, %fd112, %fd660, %fd662;
	cvt.rn.f32.f64 	%f642, %fd663;
	st.local.f32 	[%rd164], %f642;
	mul.f64 	%fd664, %fd112, %fd661;
	mul.f64 	%fd665, %fd794, %fd660;
	sub.f64 	%fd666, %fd664, %fd665;
	cvt.rn.f32.f64 	%f643, %fd666;
	st.local.f32 	[%rd164+4], %f643;
	ld.local.f32 	%f644, [%rd164+12];
	cvt.f64.f32 	%fd667, %f644;
	ld.local.f32 	%f645, [%rd164+16];
	cvt.f64.f32 	%fd668, %f645;
	mul.f64 	%fd669, %fd794, %fd668;
	fma.rn.f64 	%fd670, %fd112, %fd667, %fd669;
	cvt.rn.f32.f64 	%f646, %fd670;
	st.local.f32 	[%rd164+12], %f646;
	mul.f64 	%fd671, %fd112, %fd668;
	mul.f64 	%fd672, %fd794, %fd667;
	sub.f64 	%fd673, %fd671, %fd672;
	cvt.rn.f32.f64 	%f647, %fd673;
	st.local.f32 	[%rd164+16], %f647;
	ld.local.f32 	%f648, [%rd164+24];
	cvt.f64.f32 	%fd674, %f648;
	ld.local.f32 	%f649, [%rd164+28];
	cvt.f64.f32 	%fd675, %f649;
	mul.f64 	%fd676, %fd794, %fd675;
	fma.rn.f64 	%fd677, %fd112, %fd674, %fd676;
	cvt.rn.f32.f64 	%f650, %fd677;
	st.local.f32 	[%rd164+24], %f650;
	mul.f64 	%fd678, %fd112, %fd675;
	mul.f64 	%fd679, %fd794, %fd674;
	sub.f64 	%fd680, %fd678, %fd679;
	cvt.rn.f32.f64 	%f651, %fd680;
	st.local.f32 	[%rd164+28], %f651;
	abs.f64 	%fd117, %fd114;
	abs.f64 	%fd118, %fd116;
	setp.leu.f64 	%p142, %fd117, %fd118;
	@%p142 bra 	$L__BB0_169;
	div.rn.f64 	%fd685, %fd118, %fd117;
	fma.rn.f64 	%fd686, %fd685, %fd685, 0d3FF0000000000000;
	sqrt.rn.f64 	%fd687, %fd686;
	mul.f64 	%fd798, %fd117, %fd687;
	bra.uni 	$L__BB0_171;
$L__BB0_169:
	setp.equ.f64 	%p143, %fd116, 0d0000000000000000;
	mov.f64 	%fd798, 0d0000000000000000;
	@%p143 bra 	$L__BB0_171;
	div.rn.f64 	%fd682, %fd117, %fd118;
	fma.rn.f64 	%fd683, %fd682, %fd682, 0d3FF0000000000000;
	sqrt.rn.f64 	%fd684, %fd683;
	mul.f64 	%fd798, %fd118, %fd684;
$L__BB0_171:
	cvt.rn.f32.f64 	%f652, %fd798;
	add.s64 	%rd166, %rd5, %rd163;
	st.local.f32 	[%rd166], %f652;
	setp.eq.f64 	%p144, %fd798, 0d0000000000000000;
	mov.f64 	%fd796, %fd112;
	@%p144 bra 	$L__BB0_173;
	rcp.rn.f64 	%fd688, %fd798;
	mul.f64 	%fd796, %fd114, %fd688;
	mul.f64 	%fd794, %fd116, %fd688;
$L__BB0_173:
	mul.f64 	%fd689, %fd112, %fd111;
	mul.f64 	%fd690, %fd689, %fd794;
	fma.rn.f64 	%fd788, %fd115, %fd796, %fd690;
	mul.f64 	%fd691, %fd689, %fd796;
	mul.f64 	%fd692, %fd115, %fd794;
	sub.f64 	%fd793, %fd691, %fd692;
	add.s64 	%rd168, %rd3, %rd163;
	ld.local.f32 	%f653, [%rd168];
	cvt.f64.f32 	%fd693, %f653;
	ld.local.f32 	%f654, [%rd168+4];
	cvt.f64.f32 	%fd694, %f654;
	mul.f64 	%fd695, %fd794, %fd694;
	fma.rn.f64 	%fd696, %fd796, %fd693, %fd695;
	cvt.rn.f32.f64 	%f655, %fd696;
	st.local.f32 	[%rd168], %f655;
	mul.f64 	%fd697, %fd796, %fd694;
	mul.f64 	%fd698, %fd794, %fd693;
	sub.f64 	%fd699, %fd697, %fd698;
	cvt.rn.f32.f64 	%f656, %fd699;
	st.local.f32 	[%rd168+4], %f656;
	ld.local.f32 	%f657, [%rd168+40];
	cvt.f64.f32 	%fd700, %f657;
	ld.local.f32 	%f658, [%rd168+44];
	cvt.f64.f32 	%fd701, %f658;
	mul.f64 	%fd702, %fd794, %fd701;
	fma.rn.f64 	%fd703, %fd796, %fd700, %fd702;
	cvt.rn.f32.f64 	%f659, %fd703;
	st.local.f32 	[%rd168+40], %f659;
	mul.f64 	%fd704, %fd796, %fd701;
	mul.f64 	%fd705, %fd794, %fd700;
	sub.f64 	%fd706, %fd704, %fd705;
	cvt.rn.f32.f64 	%f660, %fd706;
	st.local.f32 	[%rd168+44], %f660;
	ld.local.f32 	%f661, [%rd168+80];
	cvt.f64.f32 	%fd707, %f661;
	ld.local.f32 	%f662, [%rd168+84];
	cvt.f64.f32 	%fd708, %f662;
	mul.f64 	%fd709, %fd794, %fd708;
	fma.rn.f64 	%fd710, %fd796, %fd707, %fd709;
	cvt.rn.f32.f64 	%f663, %fd710;
	st.local.f32 	[%rd168+80], %f663;
	mul.f64 	%fd711, %fd796, %fd708;
	mul.f64 	%fd712, %fd794, %fd707;
	sub.f64 	%fd713, %fd711, %fd712;
	cvt.rn.f32.f64 	%f664, %fd713;
	st.local.f32 	[%rd168+84], %f664;
	ld.local.f32 	%f665, [%rd168+120];
	cvt.f64.f32 	%fd714, %f665;
	ld.local.f32 	%f666, [%rd168+124];
	cvt.f64.f32 	%fd715, %f666;
	mul.f64 	%fd716, %fd794, %fd715;
	fma.rn.f64 	%fd717, %fd796, %fd714, %fd716;
	cvt.rn.f32.f64 	%f667, %fd717;
	st.local.f32 	[%rd168+120], %f667;
	mul.f64 	%fd718, %fd796, %fd715;
	mul.f64 	%fd719, %fd794, %fd714;
	sub.f64 	%fd720, %fd718, %fd719;
	cvt.rn.f32.f64 	%f668, %fd720;
	st.local.f32 	[%rd168+124], %f668;
	ld.local.f32 	%f669, [%rd168+160];
	cvt.f64.f32 	%fd721, %f669;
	ld.local.f32 	%f670, [%rd168+164];
	cvt.f64.f32 	%fd722, %f670;
	mul.f64 	%fd723, %fd794, %fd722;
	fma.rn.f64 	%fd724, %fd796, %fd721, %fd723;
	cvt.rn.f32.f64 	%f671, %fd724;
	st.local.f32 	[%rd168+160], %f671;
	mul.f64 	%fd725, %fd796, %fd722;
	mul.f64 	%fd726, %fd794, %fd721;
	sub.f64 	%fd727, %fd725, %fd726;
	cvt.rn.f32.f64 	%f672, %fd727;
	st.local.f32 	[%rd168+164], %f672;
	ld.local.f32 	%f673, [%rd168+200];
	cvt.f64.f32 	%fd728, %f673;
	ld.local.f32 	%f674, [%rd168+204];
	cvt.f64.f32 	%fd729, %f674;
	mul.f64 	%fd730, %fd794, %fd729;
	fma.rn.f64 	%fd731, %fd796, %fd728, %fd730;
	cvt.rn.f32.f64 	%f675, %fd731;
	st.local.f32 	[%rd168+200], %f675;
	mul.f64 	%fd732, %fd796, %fd729;
	mul.f64 	%fd733, %fd794, %fd728;
	sub.f64 	%fd734, %fd732, %fd733;
	cvt.rn.f32.f64 	%f676, %fd734;
	st.local.f32 	[%rd168+204], %f676;
	ld.local.f32 	%f677, [%rd168+240];
	cvt.f64.f32 	%fd735, %f677;
	ld.local.f32 	%f678, [%rd168+244];
	cvt.f64.f32 	%fd736, %f678;
	mul.f64 	%fd737, %fd794, %fd736;
	fma.rn.f64 	%fd738, %fd796, %fd735, %fd737;
	cvt.rn.f32.f64 	%f679, %fd738;
	st.local.f32 	[%rd168+240], %f679;
	mul.f64 	%fd739, %fd796, %fd736;
	mul.f64 	%fd740, %fd794, %fd735;
	sub.f64 	%fd741, %fd739, %fd740;
	cvt.rn.f32.f64 	%f680, %fd741;
	st.local.f32 	[%rd168+244], %f680;
	ld.local.f32 	%f681, [%rd168+280];
	cvt.f64.f32 	%fd742, %f681;
	ld.local.f32 	%f682, [%rd168+284];
	cvt.f64.f32 	%fd743, %f682;
	mul.f64 	%fd744, %fd794, %fd743;
	fma.rn.f64 	%fd745, %fd796, %fd742, %fd744;
	cvt.rn.f32.f64 	%f683, %fd745;
	st.local.f32 	[%rd168+280], %f683;
	mul.f64 	%fd746, %fd796, %fd743;
	mul.f64 	%fd747, %fd794, %fd742;
	sub.f64 	%fd748, %fd746, %fd747;
	cvt.rn.f32.f64 	%f684, %fd748;
	st.local.f32 	[%rd168+284], %f684;
	ld.local.f32 	%f685, [%rd168+320];
	cvt.f64.f32 	%fd749, %f685;
	ld.local.f32 	%f686, [%rd168+324];
	cvt.f64.f32 	%fd750, %f686;
	mul.f64 	%fd751, %fd794, %fd750;
	fma.rn.f64 	%fd752, %fd796, %fd749, %fd751;
	cvt.rn.f32.f64 	%f687, %fd752;
	st.local.f32 	[%rd168+320], %f687;
	mul.f64 	%fd753, %fd796, %fd750;
	mul.f64 	%fd754, %fd794, %fd749;
	sub.f64 	%fd755, %fd753, %fd754;
	cvt.rn.f32.f64 	%f688, %fd755;
	st.local.f32 	[%rd168+324], %f688;
	ld.local.f32 	%f689, [%rd168+360];
	cvt.f64.f32 	%fd756, %f689;
	ld.local.f32 	%f690, [%rd168+364];
	cvt.f64.f32 	%fd757, %f690;
	mul.f64 	%fd758, %fd794, %fd757;
	fma.rn.f64 	%fd759, %fd796, %fd756, %fd758;
	cvt.rn.f32.f64 	%f691, %fd759;
	st.local.f32 	[%rd168+360], %f691;
	mul.f64 	%fd760, %fd796, %fd757;
	mul.f64 	%fd761, %fd794, %fd756;
	sub.f64 	%fd762, %fd760, %fd761;
	cvt.rn.f32.f64 	%f692, %fd762;
	st.local.f32 	[%rd168+364], %f692;
	setp.ne.s32 	%p145, %r311, %r123;
	add.s32 	%r311, %r311, 1;
	@%p145 bra 	$L__BB0_163;
	cvt.rn.f32.f64 	%f745, %fd793;
$L__BB0_175:
	mul.wide.s32 	%rd169, %r310, 8;
	add.s64 	%rd170, %rd130, %rd169;
	mov.b64 	%rd171, 0;
	st.u64 	[%rd170], %rd171;
	st.f64 	[%rd19+-8], %fd788;
	mul.wide.s32 	%rd172, %r109, 4;
	add.s64 	%rd173, %rd5, %rd172;
	st.local.f32 	[%rd173], %f745;
	add.s32 	%r306, %r306, 1;
	setp.ne.s32 	%p146, %r306, 30;
	@%p146 bra 	$L__BB0_139;
$L__BB0_176:
	setp.ne.s32 	%p148, %r109, 0;
	add.s32 	%r304, %r108, -1;
	add.s32 	%r303, %r108, -3;
	@%p148 bra 	$L__BB0_138;
	ld.param.u64 	%rd193, [_Z19PlaneDistanceKerneliiPKfPfS1_S1__param_5];
	ld.param.u64 	%rd192, [_Z19PlaneDistanceKerneliiPKfPfS1_S1__param_4];
	ld.param.u64 	%rd191, [_Z19PlaneDistanceKerneliiPKfPfS1_S1__param_3];
	ld.param.u32 	%r244, [_Z19PlaneDistanceKerneliiPKfPfS1_S1__param_1];
	mad.lo.s32 	%r232, %r255, %r244, %r266;
	mul.lo.s32 	%r233, %r232, 3;
	{ // callseq 2, 0
	.param .b64 param0;
	st.param.b64 	[param0], %rd130;
	call.uni 
	free, 
	(
	param0
	);
	} // callseq 2
	ld.local.f32 	%f700, [%rd5];
	ld.local.f32 	%f701, [%rd5+4];
	setp.geu.f32 	%p149, %f700, %f701;
	selp.u64 	%rd176, 1, 0, %p149;
	selp.u32 	%r234, 1, 0, %p149;
	mul.wide.u32 	%rd177, %r234, 4;
	add.s64 	%rd178, %rd5, %rd177;
	ld.local.f32 	%f702, [%rd178];
	ld.local.f32 	%f703, [%rd5+8];
	setp.lt.f32 	%p150, %f702, %f703;
	selp.b64 	%rd179, %rd176, 2, %p150;
	shl.b64 	%rd180, %rd179, 2;
	add.s64 	%rd181, %rd4, %rd180;
	ld.local.f32 	%f704, [%rd181];
	ld.local.f32 	%f705, [%rd181+12];
	ld.local.f32 	%f706, [%rd181+24];
	cvta.to.global.u64 	%rd182, %rd193;
	mul.wide.s32 	%rd183, %r233, 4;
	add.s64 	%rd184, %rd182, %rd183;
	st.global.f32 	[%rd184], %f704;
	st.global.f32 	[%rd184+4], %f705;
	st.global.f32 	[%rd184+8], %f706;
	sub.f32 	%f707, %f1, %f7;
	sub.f32 	%f708, %f2, %f8;
	mul.f32 	%f709, %f708, %f705;
	fma.rn.f32 	%f710, %f707, %f704, %f709;
	sub.f32 	%f711, %f3, %f9;
	fma.rn.f32 	%f712, %f711, %f706, %f710;
	cvta.to.global.u64 	%rd185, %rd192;
	mul.wide.s32 	%rd186, %r232, 4;
	add.s64 	%rd187, %rd185, %rd186;
	st.global.f32 	[%rd187], %f712;
	cvt.f64.f32 	%fd763, %f712;
	mul.f64 	%fd764, %fd763, 0d3FE0000000000000;
	mul.f64 	%fd765, %fd764, %fd763;
	cvt.rn.f32.f64 	%f713, %fd765;
	cvta.to.global.u64 	%rd188, %rd191;
	add.s64 	%rd189, %rd188, %rd186;
	st.global.f32 	[%rd189], %f713;
	mov.u32 	%r235, %nctaid.y;
	mov.u32 	%r236, %ntid.x;
	mad.lo.s32 	%r266, %r236, %r235, %r266;
	setp.lt.s32 	%p151, %r266, %r244;
	@%p151 bra 	$L__BB0_6;
$L__BB0_178:
	ld.param.u32 	%r239, [_Z19PlaneDistanceKerneliiPKfPfS1_S1__param_0];
	mov.u32 	%r237, %nctaid.x;
	add.s32 	%r255, %r255, %r237;
	setp.lt.s32 	%p152, %r255, %r239;
	@%p152 bra 	$L__BB0_4;
$L__BB0_179:
	ret;
$L__BB0_180:
	ld.f64 	%fd300, [%rd18+16];
	mul.f64 	%fd301, %fd785, %fd300;
	cvt.rn.f32.f64 	%f420, %fd301;
	ld.local.f32 	%f421, [%rd17+48];
	add.f32 	%f422, %f421, %f420;
	st.local.f32 	[%rd17+48], %f422;
	bra.uni 	$L__BB0_91;

}
	// .globl	_Z23PlaneDistanceGradKerneliiPKfS0_Pf
.visible .entry _Z23PlaneDistanceGradKerneliiPKfS0_Pf(
	.param .u32 _Z23PlaneDistanceGradKerneliiPKfS0_Pf_param_0,
	.param .u32 _Z23PlaneDistanceGradKerneliiPKfS0_Pf_param_1,
	.param .u64 .ptr .align 1 _Z23PlaneDistanceGradKerneliiPKfS0_Pf_param_2,
	.param .u64 .ptr .align 1 _Z23PlaneDistanceGradKerneliiPKfS0_Pf_param_3,
	.param .u64 .ptr .align 1 _Z23PlaneDistanceGradKerneliiPKfS0_Pf_param_4
)
{
	.reg .pred 	%p<5>;
	.reg .b32 	%r<20>;
	.reg .b32 	%f<8>;
	.reg .b64 	%rd<12>;

	ld.param.u32 	%r10, [_Z23PlaneDistanceGradKerneliiPKfS0_Pf_param_0];
	ld.param.u32 	%r11, [_Z23PlaneDistanceGradKerneliiPKfS0_Pf_param_1];
	ld.param.u64 	%rd4, [_Z23PlaneDistanceGradKerneliiPKfS0_Pf_param_2];
	ld.param.u64 	%rd5, [_Z23PlaneDistanceGradKerneliiPKfS0_Pf_param_3];
	ld.param.u64 	%rd6, [_Z23PlaneDistanceGradKerneliiPKfS0_Pf_param_4];
	mov.u32 	%r18, %ctaid.x;
	setp.ge.s32 	%p1, %r18, %r10;
	@%p1 bra 	$L__BB1_6;
	mov.u32 	%r12, %tid.x;
	mov.u32 	%r13, %ctaid.y;
	mov.u32 	%r14, %ntid.x;
	mad.lo.s32 	%r2, %r13, %r14, %r12;
	mov.u32 	%r15, %nctaid.y;
	mul.lo.s32 	%r3, %r14, %r15;
	mov.u32 	%r4, %nctaid.x;
	cvta.to.global.u64 	%rd1, %rd4;
	cvta.to.global.u64 	%rd2, %rd5;
	cvta.to.global.u64 	%rd3, %rd6;
$L__BB1_2:
	setp.ge.s32 	%p2, %r2, %r11;
	@%p2 bra 	$L__BB1_5;
	mul.lo.s32 	%r6, %r18, %r11;
	mov.u32 	%r19, %r2;
$L__BB1_4:
	add.s32 	%r16, %r19, %r6;
	mul.wide.s32 	%rd7, %r16, 4;
	add.s64 	%rd8, %rd1, %rd7;
	ld.global.f32 	%f1, [%rd8];
	mul.lo.s32 	%r17, %r16, 3;
	mul.wide.s32 	%rd9, %r17, 4;
	add.s64 	%rd10, %rd2, %rd9;
	ld.global.f32 	%f2, [%rd10];
	ld.global.f32 	%f3, [%rd10+4];
	ld.global.f32 	%f4, [%rd10+8];
	mul.f32 	%f5, %f1, %f2;
	add.s64 	%rd11, %rd3, %rd9;
	st.global.f32 	[%rd11], %f5;
	mul.f32 	%f6, %f1, %f3;
	st.global.f32 	[%rd11+4], %f6;
	mul.f32 	%f7, %f1, %f4;
	st.global.f32 	[%rd11+8], %f7;
	add.s32 	%r19, %r19, %r3;
	setp.lt.s32 	%p3, %r19, %r11;
	@%p3 bra 	$L__BB1_4;
$L__BB1_5:
	add.s32 	%r18, %r18, %r4;
	setp.lt.s32 	%p4, %r18, %r10;
	@%p4 bra 	$L__BB1_2;
$L__BB1_6:
	ret;

}


// ===== COMPILED SASS (sm_100) =====

	.target	sm_100

	.elftype	@"ET_EXEC"


//--------------------- .note.nv.tkinfo           --------------------------
	.section	.note.nv.tkinfo,"",@"SHT_NOTE"
	.sectionflags	@"SHF_NOTE_NV_TKINFO"
	.tkinfo
        /*0018*/ 	.word	0x00000002
        /*0030*/ 	.string	""
        /*0030*/ 	.string	"ptxas"
        /*0030*/ 	.string	"Cuda compilation tools, release 13.0, V13.0.88"
        /*0030*/ 	.string	"Build cuda_13.0.r13.0/compiler.36424714_0"
        /*0030*/ 	.string	"-arch sm_100 -m 64 "



//--------------------- .note.nv.cuinfo           --------------------------
	.section	.note.nv.cuinfo,"",@"SHT_NOTE"
	.sectionflags	@"SHF_NOTE_NV_CUINFO"
        /*0018*/ 	.short	0x0002
        /*001a*/ 	.short	0x0064
        /*001c*/ 	.short	0x0082
	.zero		2


//--------------------- .nv.info                  --------------------------
	.section	.nv.info,"",@"SHT_CUDA_INFO"
	.align	4


	//----- nvinfo : EIATTR_REGCOUNT
	.align		4
        /*0000*/ 	.byte	0x04, 0x2f
        /*0002*/ 	.short	(.L_2 - .L_1)
	.align		4
.L_1:
        /*0004*/ 	.word	index@(_Z19PlaneDistanceKerneliiPKfPfS1_S1_)
        /*0008*/ 	.word	0x0000006e


	//----- nvinfo : EIATTR_FRAME_SIZE
	.align		4
.L_2:
        /*000c*/ 	.byte	0x04, 0x11
        /*000e*/ 	.short	(.L_4 - .L_3)
	.align		4
.L_3:
        /*0010*/ 	.word	index@($__internal_3_$__cuda_sm3x_div_rn_noftz_f32_slowpath)
        /*0014*/ 	.word	0x00000210


	//----- nvinfo : EIATTR_FRAME_SIZE
	.align		4
.L_4:
        /*0018*/ 	.byte	0x04, 0x11
        /*001a*/ 	.short	(.L_6 - .L_5)
	.align		4
.L_5:
        /*001c*/ 	.word	index@($__internal_2_$__cuda_sm20_dsqrt_rn_f64_mediumpath_v1)
        /*0020*/ 	.word	0x00000210


	//----- nvinfo : EIATTR_FRAME_SIZE
	.align		4
.L_6:
        /*0024*/ 	.byte	0x04, 0x11
        /*0026*/ 	.short	(.L_8 - .L_7)
	.align		4
.L_7:
        /*0028*/ 	.word	index@($__internal_1_$__cuda_sm20_div_rn_f64_full)
        /*002c*/ 	.word	0x00000210


	//----- nvinfo : EIATTR_FRAME_SIZE
	.align		4
.L_8:
        /*0030*/ 	.byte	0x04, 0x11
        /*0032*/ 	.short	(.L_10 - .L_9)
	.align		4
.L_9:
        /*0034*/ 	.word	index@($__internal_0_$__cuda_sm20_dblrcp_rn_slowpath_v3)
        /*0038*/ 	.word	0x00000210


	//----- nvinfo : EIATTR_FRAME_SIZE
	.align		4
.L_10:
        /*003c*/ 	.byte	0x04, 0x11
        /*003e*/ 	.short	(.L_12 - .L_11)
	.align		4
.L_11:
        /*0040*/ 	.word	index@(_Z19PlaneDistanceKerneliiPKfPfS1_S1_)
        /*0044*/ 	.word	0x00000210


	//----- nvinfo : EIATTR_REGCOUNT
	.align		4
.L_12:
        /*0048*/ 	.byte	0x04, 0x2f
        /*004a*/ 	.short	(.L_14 - .L_13)
	.align		4
.L_13:
        /*004c*/ 	.word	index@(_Z23PlaneDistanceGradKerneliiPKfS0_Pf)
        /*0050*/ 	.word	0x00000018


	//----- nvinfo : EIATTR_FRAME_SIZE
	.align		4
.L_14:
        /*0054*/ 	.byte	0x04, 0x11
        /*0056*/ 	.short	(.L_16 - .L_15)
	.align		4
.L_15:
        /*0058*/ 	.word	index@(_Z23PlaneDistanceGradKerneliiPKfS0_Pf)
        /*005c*/ 	.word	0x00000000


	//----- nvinfo : EIATTR_MIN_STACK_SIZE
	.align		4
.L_16:
        /*0060*/ 	.byte	0x04, 0x12
        /*0062*/ 	.short	(.L_18 - .L_17)
	.align		4
.L_17:
        /*0064*/ 	.word	index@(_Z23PlaneDistanceGradKerneliiPKfS0_Pf)
        /*0068*/ 	.word	0x00000000


	//----- nvinfo : EIATTR_MIN_STACK_SIZE
	.align		4
.L_18:
        /*006c*/ 	.byte	0x04, 0x12
        /*006e*/ 	.short	(.L_20 - .L_19)
	.align		4
.L_19:
        /*0070*/ 	.word	index@(_Z19PlaneDistanceKerneliiPKfPfS1_S1_)
        /*0074*/ 	.word	0x00000210
.L_20:


//--------------------- .nv.compat                --------------------------
	.section	.nv.compat,"",@"SHT_CUDA_COMPAT_INFO"
	.align	4
        /*0000*/ 	.byte	0x02, 0x09, 0x00, 0x00, 0x02, 0x02, 0x01, 0x00, 0x02, 0x05, 0x05, 0x00, 0x03, 0x07, 0x01, 0x01
        /*0010*/ 	.byte	0x02, 0x03, 0x00, 0x00, 0x02, 0x06, 0x01, 0x00, 0x04, 0x0b, 0x08, 0x00, 0x01, 0x00, 0x00, 0x00
        /*0020*/ 	.byte	0x00, 0x00, 0x00, 0x00


//--------------------- .nv.info._Z23PlaneDistanceGradKerneliiPKfS0_Pf --------------------------
	.section	.nv.info._Z23PlaneDistanceGradKerneliiPKfS0_Pf,"",@"SHT_CUDA_INFO"
	.sectionflags	@""
	.align	4


	//----- nvinfo : EIATTR_CUDA_API_VERSION
	.align		4
        /*0000*/ 	.byte	0x04, 0x37
        /*0002*/ 	.short	(.L_22 - .L_21)
.L_21:
        /*0004*/ 	.word	0x00000082


	//----- nvinfo : EIATTR_KPARAM_INFO
	.align		4
.L_22:
        /*0008*/ 	.byte	0x04, 0x17
        /*000a*/ 	.short	(.L_24 - .L_23)
.L_23:
        /*000c*/ 	.word	0x00000000
        /*0010*/ 	.short	0x0004
        /*0012*/ 	.short	0x0018
        /*0014*/ 	.byte	0x00, 0xf5, 0x21, 0x00


	//----- nvinfo : EIATTR_KPARAM_INFO
	.align		4
.L_24:
        /*0018*/ 	.byte	0x04, 0x17
        /*001a*/ 	.short	(.L_26 - .L_25)
.L_25:
        /*001c*/ 	.word	0x00000000
        /*0020*/ 	.short	0x0003
        /*0022*/ 	.short	0x0010
        /*0024*/ 	.byte	0x00, 0xf5, 0x21, 0x00


	//----- nvinfo : EIATTR_KPARAM_INFO
	.align		4
.L_26:
        /*0028*/ 	.byte	0x04, 0x17
        /*002a*/ 	.short	(.L_28 - .L_27)
.L_27:
        /*002c*/ 	.word	0x00000000
        /*0030*/ 	.short	0x0002
        /*0032*/ 	.short	0x0008
        /*0034*/ 	.byte	0x00, 0xf5, 0x21, 0x00


	//----- nvinfo : EIATTR_KPARAM_INFO
	.align		4
.L_28:
        /*0038*/ 	.byte	0x04, 0x17
        /*003a*/ 	.short	(.L_30 - .L_29)
.L_29:
        /*003c*/ 	.word	0x00000000
        /*0040*/ 	.short	0x0001
        /*0042*/ 	.short	0x0004
        /*0044*/ 	.byte	0x00, 0xf0, 0x11, 0x00


	//----- nvinfo : EIATTR_KPARAM_INFO
	.align		4
.L_30:
        /*0048*/ 	.byte	0x04, 0x17
        /*004a*/ 	.short	(.L_32 - .L_31)
.L_31:
        /*004c*/ 	.word	0x00000000
        /*0050*/ 	.short	0x0000
        /*0052*/ 	.short	0x0000
        /*0054*/ 	.byte	0x00, 0xf0, 0x11, 0x00


	//----- nvinfo : EIATTR_SPARSE_MMA_MASK
	.align		4
.L_32:
        /*0058*/ 	.byte	0x03, 0x50
        /*005a*/ 	.short	0x0000


	//----- nvinfo : EIATTR_MAXREG_COUNT
	.align		4
        /*005c*/ 	.byte	0x03, 0x1b
        /*005e*/ 	.short	0x00ff


	//----- nvinfo : EIATTR_MERCURY_ISA_VERSION
	.align		4
        /*0060*/ 	.byte	0x03, 0x5f
        /*0062*/ 	.short	0x0101


	//----- nvinfo : EIATTR_VRC_CTA_INIT_COUNT
	.align		4
        /*0064*/ 	.byte	0x02, 0x4a
	.zero		1
	.zero		1


	//----- nvinfo : EIATTR_EXIT_INSTR_OFFSETS
	.align		4
        /*0068*/ 	.byte	0x04, 0x1c
        /*006a*/ 	.short	(.L_34 - .L_33)


	//   ....[0]....
.L_33:
        /*006c*/ 	.word	0x00000040


	//   ....[1]....
        /*0070*/ 	.word	0x000002c0


	//----- nvinfo : EIATTR_CRS_STACK_SIZE
	.align		4
.L_34:
        /*0074*/ 	.byte	0x04, 0x1e
        /*0076*/ 	.short	(.L_36 - .L_35)
.L_35:
        /*0078*/ 	.word	0x00000000


	//----- nvinfo : EIATTR_CBANK_PARAM_SIZE
	.align		4
.L_36:
        /*007c*/ 	.byte	0x03, 0x19
        /*007e*/ 	.short	0x0020


	//----- nvinfo : EIATTR_PARAM_CBANK
	.align		4
        /*0080*/ 	.byte	0x04, 0x0a
        /*0082*/ 	.short	(.L_38 - .L_37)
	.align		4
.L_37:
        /*0084*/ 	.word	index@(.nv.constant0._Z23PlaneDistanceGradKerneliiPKfS0_Pf)
        /*0088*/ 	.short	0x0380
        /*008a*/ 	.short	0x0020


	//----- nvinfo : EIATTR_SW_WAR
	.align		4
.L_38:
        /*008c*/ 	.byte	0x04, 0x36
        /*008e*/ 	.short	(.L_40 - .L_39)
.L_39:
        /*0090*/ 	.word	0x00000008
.L_40:


//--------------------- .nv.info._Z19PlaneDistanceKerneliiPKfPfS1_S1_ --------------------------
	.section	.nv.info._Z19PlaneDistanceKerneliiPKfPfS1_S1_,"",@"SHT_CUDA_INFO"
	.sectionflags	@""
	.align	4


	//----- nvinfo : EIATTR_CUDA_API_VERSION
	.align		4
        /*0000*/ 	.byte	0x04, 0x37
        /*0002*/ 	.short	(.L_42 - .L_41)
.L_41:
        /*0004*/ 	.word	0x00000082


	//----- nvinfo : EIATTR_KPARAM_INFO
	.align		4
.L_42:
        /*0008*/ 	.byte	0x04, 0x17
        /*000a*/ 	.short	(.L_44 - .L_43)
.L_43:
        /*000c*/ 	.word	0x00000000
        /*0010*/ 	.short	0x0005
        /*0012*/ 	.short	0x0020
        /*0014*/ 	.byte	0x00, 0xf5, 0x21, 0x00


	//----- nvinfo : EIATTR_KPARAM_INFO
	.align		4
.L_44:
        /*0018*/ 	.byte	0x04, 0x17
        /*001a*/ 	.short	(.L_46 - .L_45)
.L_45:
        /*001c*/ 	.word	0x00000000
        /*0020*/ 	.short	0x0004
        /*0022*/ 	.short	0x0018
        /*0024*/ 	.byte	0x00, 0xf5, 0x21, 0x00


	//----- nvinfo : EIATTR_KPARAM_INFO
	.align		4
.L_46:
        /*0028*/ 	.byte	0x04, 0x17
        /*002a*/ 	.short	(.L_48 - .L_47)
.L_47:
        /*002c*/ 	.word	0x00000000
        /*0030*/ 	.short	0x0003
        /*0032*/ 	.short	0x0010
        /*0034*/ 	.byte	0x00, 0xf5, 0x21, 0x00


	//----- nvinfo : EIATTR_KPARAM_INFO
	.align		4
.L_48:
        /*0038*/ 	.byte	0x04, 0x17
        /*003a*/ 	.short	(.L_50 - .L_49)
.L_49:
        /*003c*/ 	.word	0x00000000
        /*0040*/ 	.short	0x0002
        /*0042*/ 	.short	0x0008
        /*0044*/ 	.byte	0x00, 0xf5, 0x21, 0x00


	//----- nvinfo : EIATTR_KPARAM_INFO
	.align		4
.L_50:
        /*0048*/ 	.byte	0x04, 0x17
        /*004a*/ 	.short	(.L_52 - .L_51)
.L_51:
        /*004c*/ 	.word	0x00000000
        /*0050*/ 	.short	0x0001
        /*0052*/ 	.short	0x0004
        /*0054*/ 	.byte	0x00, 0xf0, 0x11, 0x00


	//----- nvinfo : EIATTR_KPARAM_INFO
	.align		4
.L_52:
        /*0058*/ 	.byte	0x04, 0x17
        /*005a*/ 	.short	(.L_54 - .L_53)
.L_53:
        /*005c*/ 	.word	0x00000000
        /*0060*/ 	.short	0x0000
        /*0062*/ 	.short	0x0000
        /*0064*/ 	.byte	0x00, 0xf0, 0x11, 0x00


	//----- nvinfo : EIATTR_SPARSE_MMA_MASK
	.align		4
.L_54:
        /*0068*/ 	.byte	0x03, 0x50
        /*006a*/ 	.short	0x0000


	//----- nvinfo : EIATTR_MAXREG_COUNT
	.align		4
        /*006c*/ 	.byte	0x03, 0x1b
        /*006e*/ 	.short	0x00ff


	//----- nvinfo : EIATTR_NUM_BARRIERS
	.align		4
        /*0070*/ 	.byte	0x02, 0x4c
        /*0072*/ 	.byte	0x01
	.zero		1


	//----- nvinfo : EIATTR_EXTERNS
	.align		4
        /*0074*/ 	.byte	0x04, 0x0f
        /*0076*/ 	.short	(.L_56 - .L_55)


	//   ....[0]....
	.align		4
.L_55:
        /*0078*/ 	.word	index@(malloc)


	//   ....[1]....
	.align		4
        /*007c*/ 	.word	index@(free)


	//   ....[2]....
	.align		4
        /*0080*/ 	.word	index@(vprintf)


	//----- nvinfo : EIATTR_MERCURY_ISA_VERSION
	.align		4
.L_56:
        /*0084*/ 	.byte	0x03, 0x5f
        /*0086*/ 	.short	0x0101


	//----- nvinfo : EIATTR_VRC_CTA_INIT_COUNT
	.align		4
        /*0088*/ 	.byte	0x02, 0x4a
	.zero		1
	.zero		1


	//----- nvinfo : EIATTR_SYSCALL_OFFSETS
	.align		4
        /*008c*/ 	.byte	0x04, 0x46
        /*008e*/ 	.short	(.L_58 - .L_57)


	//   ....[0]....
.L_57:
        /*0090*/ 	.word	0x00000100


	//   ....[1]....
        /*0094*/ 	.word	0x00002140


	//   ....[2]....
        /*0098*/ 	.word	0x0000d480


	//----- nvinfo : EIATTR_EXIT_INSTR_OFFSETS
	.align		4
.L_58:
        /*009c*/ 	.byte	0x04, 0x1c
        /*009e*/ 	.short	(.L_60 - .L_59)


	//   ....[0]....
.L_59:
        /*00a0*/ 	.word	0x00000140


	//   ....[1]....
        /*00a4*/ 	.word	0x0000d800


	//----- nvinfo : EIATTR_CRS_STACK_SIZE
	.align		4
.L_60:
        /*00a8*/ 	.byte	0x04, 0x1e
        /*00aa*/ 	.short	(.L_62 - .L_61)
.L_61:
        /*00ac*/ 	.word	0x00000000


	//----- nvinfo : EIATTR_CBANK_PARAM_SIZE
	.align		4
.L_62:
        /*00b0*/ 	.byte	0x03, 0x19
        /*00b2*/ 	.short	0x0028


	//----- nvinfo : EIATTR_PARAM_CBANK
	.align		4
        /*00b4*/ 	.byte	0x04, 0x0a
        /*00b6*/ 	.short	(.L_64 - .L_63)
	.align		4
.L_63:
        /*00b8*/ 	.word	index@(.nv.constant0._Z19PlaneDistanceKerneliiPKfPfS1_S1_)
        /*00bc*/ 	.short	0x0380
        /*00be*/ 	.short	0x0028


	//----- nvinfo : EIATTR_SW_WAR
	.align		4
.L_64:
        /*00c0*/ 	.byte	0x04, 0x36
        /*00c2*/ 	.short	(.L_66 - .L_65)
.L_65:
        /*00c4*/ 	.word	0x00000008
.L_66:


//--------------------- .nv.callgraph             --------------------------
	.section	.nv.callgraph,"",@"SHT_CUDA_CALLGRAPH"
	.align	4
	.sectionentsize	8
	.align		4
        /*0000*/ 	.word	0x00000000
	.align		4
        /*0004*/ 	.word	0xffffffff
	.align		4
        /*0008*/ 	.word	index@(_Z19PlaneDistanceKerneliiPKfPfS1_S1_)
	.align		4
        /*000c*/ 	.word	index@(free)
	.align		4
        /*0010*/ 	.word	index@(_Z19PlaneDistanceKerneliiPKfPfS1_S1_)
	.align		4
        /*0014*/ 	.word	index@(malloc)
	.align		4
        /*0018*/ 	.word	index@(_Z19PlaneDistanceKerneliiPKfPfS1_S1_)
	.align		4
        /*001c*/ 	.word	index@(vprintf)
	.align		4
        /*0020*/ 	.word	0x00000000
	.align		4
        /*0024*/ 	.word	0xfffffffe
	.align		4
        /*0028*/ 	.word	0x00000000
	.align		4
        /*002c*/ 	.word	0xfffffffd
	.align		4
        /*0030*/ 	.word	0x00000000
	.align		4
        /*0034*/ 	.word	0xfffffffc


//--------------------- .nv.constant4             --------------------------
	.section	.nv.constant4,"a",@progbits
	.align	8
	.align		8
.nv.constant4:
        /*0000*/ 	.dword	$str
	.align		8
        /*0008*/ 	.dword	malloc
	.align		8
        /*0010*/ 	.dword	free
	.align		8
        /*0018*/ 	.dword	vprintf


//--------------------- .text._Z23PlaneDistanceGradKerneliiPKfS0_Pf --------------------------
	.section	.text._Z23PlaneDistanceGradKerneliiPKfS0_Pf,"ax",@progbits
	.align	128
        .global         _Z23PlaneDistanceGradKerneliiPKfS0_Pf
        .type           _Z23PlaneDistanceGradKerneliiPKfS0_Pf,@function
        .size           _Z23PlaneDistanceGradKerneliiPKfS0_Pf,(.L_x_239 - _Z23PlaneDistanceGradKerneliiPKfS0_Pf)
        .other          _Z23PlaneDistanceGradKerneliiPKfS0_Pf,@"STO_CUDA_ENTRY STV_DEFAULT"
_Z23PlaneDistanceGradKerneliiPKfS0_Pf:
.text._Z23PlaneDistanceGradKerneliiPKfS0_Pf:
[----:B------:R-:W-:Y:S08]  /*0000*/  LDC R1, c[0x0][0x37c] ;  /* 0x0000df00ff017b82 */ /* 0x000ff00000000800 */
[----:B------:R-:W0:Y:S08]  /*0010*/  S2UR UR4, SR_CTAID.X ;  /* 0x00000000000479c3 */ /* 0x000e300000002500 */
[----:B------:R-:W0:Y:S02]  /*0020*/  LDC R0, c[0x0][0x380] ;  /* 0x0000e000ff007b82 */ /* 0x000e240000000800 */
[----:B0-----:R-:W-:-:S13]  /*0030*/  ISETP.LE.AND P0, PT, R0, UR4, PT ;  /* 0x0000000400007c0c */ /* 0x001fda000bf03270 */
[----:B------:R-:W-:Y:S05]  /*0040*/  @P0 EXIT ;  /* 0x000000000000094d */ /* 0x000fea0003800000 */
[----:B------:R-:W0:Y:S01]  /*0050*/  S2R R0, SR_TID.X ;  /* 0x0000000000007919 */ /* 0x000e220000002100 */
[----:B------:R-:W0:Y:S01]  /*0060*/  S2UR UR5, SR_CTAID.Y ;  /* 0x00000000000579c3 */ /* 0x000e220000002600 */
[----:B------:R-:W1:Y:S07]  /*0070*/  LDCU.64 UR8, c[0x0][0x358] ;  /* 0x00006b00ff0877ac */ /* 0x000e6e0008000a00 */
[----:B------:R-:W0:Y:S01]  /*0080*/  LDC R3, c[0x0][0x360] ;  /* 0x0000d800ff037b82 */ /* 0x000e220000000800 */
[----:B------:R-:W2:Y:S01]  /*0090*/  LDCU UR6, c[0x0][0x374] ;  /* 0x00006e80ff0677ac */ /* 0x000ea20008000800 */
[----:B------:R-:W3:Y:S01]  /*00a0*/  LDCU UR7, c[0x0][0x370] ;  /* 0x00006e00ff0777ac */ /* 0x000ee20008000800 */
[----:B0-----:R-:W-:-:S02]  /*00b0*/  IMAD R0, R3, UR5, R0 ;  /* 0x0000000503007c24 */ /* 0x001fc4000f8e0200 */
[----:B-123--:R-:W-:-:S07]  /*00c0*/  IMAD R14, R3, UR6, RZ ;  /* 0x00000006030e7c24 */ /* 0x00efce000f8e02ff */
.L_x_3:
[----:B------:R-:W0:Y:S01]  /*00d0*/  LDC R16, c[0x0][0x384] ;  /* 0x0000e100ff107b82 */ /* 0x000e220000000800 */
[----:B------:R-:W-:Y:S01]  /*00e0*/  BSSY.RECONVERGENT B0, `(.L_x_0) ;  /* 0x0000019000007945 */ /* 0x000fe20003800200 */
[----:B0-----:R-:W-:-:S13]  /*00f0*/  ISETP.GE.AND P0, PT, R0, R16, PT ;  /* 0x000000100000720c */ /* 0x001fda0003f06270 */
[----:B---3--:R-:W-:Y:S05]  /*0100*/  @P0 BRA `(.L_x_1) ;  /* 0x0000000000580947 */ /* 0x008fea0003800000 */
[----:B------:R-:W0:Y:S01]  /*0110*/  LDC.64 R2, c[0x0][0x388] ;  /* 0x0000e200ff027b82 */ /* 0x000e220000000a00 */
[----:B------:R-:W-:-:S07]  /*0120*/  MOV R15, R0 ;  /* 0x00000000000f7202 */ /* 0x000fce0000000f00 */
[----:B------:R-:W1:Y:S08]  /*0130*/  LDC.64 R4, c[0x0][0x390] ;  /* 0x0000e400ff047b82 */ /* 0x000e700000000a00 */
[----:B------:R-:W2:Y:S02]  /*0140*/  LDC.64 R6, c[0x0][0x398] ;  /* 0x0000e600ff067b82 */ /* 0x000ea40000000a00 */
.L_x_2:
[----:B------:R-:W-:-:S05]  /*0150*/  IMAD R11, R16, UR4, R15 ;  /* 0x00000004100b7c24 */ /* 0x000fca000f8e020f */
[C---:B---3--:R-:W-:Y:S01]  /*0160*/  LEA R9, R11.reuse, R11, 0x1 ;  /* 0x0000000b0b097211 */ /* 0x048fe200078e08ff */
[----:B0-----:R-:W-:-:S04]  /*0170*/  IMAD.WIDE R10, R11, 0x4, R2 ;  /* 0x000000040b0a7825 */ /* 0x001fc800078e0202 */
[C---:B-1----:R-:W-:Y:S02]  /*0180*/  IMAD.WIDE R12, R9.reuse, 0x4, R4 ;  /* 0x00000004090c7825 */ /* 0x042fe400078e0204 */
[----:B------:R-:W3:Y:S04]  /*0190*/  LDG.E R10, desc[UR8][R10.64] ;  /* 0x000000080a0a7981 */ /* 0x000ee8000c1e1900 */
[----:B------:R-:W3:Y:S04]  /*01a0*/  LDG.E R17, desc[UR8][R12.64] ;  /* 0x000000080c117981 */ /* 0x000ee8000c1e1900 */
[----:B------:R-:W4:Y:S04]  /*01b0*/  LDG.E R19, desc[UR8][R12.64+0x4] ;  /* 0x000004080c137981 */ /* 0x000f28000c1e1900 */
[----:B------:R-:W5:Y:S01]  /*01c0*/  LDG.E R21, desc[UR8][R12.64+0x8] ;  /* 0x000008080c157981 */ /* 0x000f62000c1e1900 */
[----:B--2---:R-:W-:Y:S01]  /*01d0*/  IMAD.WIDE R8, R9, 0x4, R6 ;  /* 0x0000000409087825 */ /* 0x004fe200078e0206 */
[----:B------:R-:W-:-:S04]  /*01e0*/  IADD3 R15, PT, PT, R14, R15, RZ ;  /* 0x0000000f0e0f7210 */ /* 0x000fc80007ffe0ff */
[----:B------:R-:W-:Y:S01]  /*01f0*/  ISETP.GE.AND P0, PT, R15, R16, PT ;  /* 0x000000100f00720c */ /* 0x000fe20003f06270 */
[C---:B---3--:R-:W-:Y:S01]  /*0200*/  FMUL R17, R10.reuse, R17 ;  /* 0x000000110a117220 */ /* 0x048fe20000400000 */
[----:B----4-:R-:W-:-:S04]  /*0210*/  FMUL R19, R10, R19 ;  /* 0x000000130a137220 */ /* 0x010fc80000400000 */
[----:B------:R3:W-:Y:S01]  /*0220*/  STG.E desc[UR8][R8.64], R17 ;  /* 0x0000001108007986 */ /* 0x0007e2000c101908 */
[----:B-----5:R-:W-:-:S03]  /*0230*/  FMUL R21, R10, R21 ;  /* 0x000000150a157220 */ /* 0x020fc60000400000 */
[----:B------:R3:W-:Y:S04]  /*0240*/  STG.E desc[UR8][R8.64+0x4], R19 ;  /* 0x0000041308007986 */ /* 0x0007e8000c101908 */
[----:B------:R3:W-:Y:S01]  /*0250*/  STG.E desc[UR8][R8.64+0x8], R21 ;  /* 0x0000081508007986 */ /* 0x0007e2000c101908 */
[----:B------:R-:W-:Y:S05]  /*0260*/  @!P0 BRA `(.L_x_2) ;  /* 0xfffffffc00b88947 */ /* 0x000fea000383ffff */
.L_x_1:
[----:B------:R-:W-:Y:S05]  /*0270*/  BSYNC.RECONVERGENT B0 ;  /* 0x0000000000007941 */ /* 0x000fea0003800200 */
.L_x_0:
[----:B------:R-:W0:Y:S01]  /*0280*/  LDCU UR5, c[0x0][0x380] ;  /* 0x00007000ff0577ac */ /* 0x000e220008000800 */
[----:B------:R-:W-:-:S04]  /*0290*/  UIADD3 UR4, UPT, UPT, UR7, UR4, URZ ;  /* 0x0000000407047290 */ /* 0x000fc8000fffe0ff */
[----:B0-----:R-:W-:-:S09]  /*02a0*/  UISETP.GE.AND UP0, UPT, UR4, UR5, UPT ;  /* 0x000000050400728c */ /* 0x001fd2000bf06270 */
[----:B------:R-:W-:Y:S05]  /*02b0*/  BRA.U !UP0, `(.L_x_3) ;  /* 0xfffffffd08847547 */ /* 0x000fea000b83ffff */
[----:B------:R-:W-:Y:S05]  /*02c0*/  EXIT ;  /* 0x000000000000794d */ /* 0x000fea0003800000 */
.L_x_4:
[----:B------:R-:W-:-:S00]  /*02d0*/  BRA `(.L_x_4) ;  /* 0xfffffffc00fc7947 */ /* 0x000fc0000383ffff */
[----:B------:R-:W-:-:S00]  /*02e0*/  NOP ;  /* 0x0000000000007918 */ /* 0x000fc00000000000 */
        /* <DEDUP_REMOVED lines=9> */
.L_x_239:


//--------------------- .text._Z19PlaneDistanceKerneliiPKfPfS1_S1_ --------------------------
	.section	.text._Z19PlaneDistanceKerneliiPKfPfS1_S1_,"ax",@progbits
	.align	128
        .global         _Z19PlaneDistanceKerneliiPKfPfS1_S1_
        .type           _Z19PlaneDistanceKerneliiPKfPfS1_S1_,@function
        .size           _Z19PlaneDistanceKerneliiPKfPfS1_S1_,(.L_x_238 - _Z19PlaneDistanceKerneliiPKfPfS1_S1_)
        .other          _Z19PlaneDistanceKerneliiPKfPfS1_S1_,@"STO_CUDA_ENTRY STV_DEFAULT"
_Z19PlaneDistanceKerneliiPKfPfS1_S1_:
.text._Z19PlaneDistanceKerneliiPKfPfS1_S1_:
[----:B------:R-:W0:Y:S01]  /*0000*/  LDC R1, c[0x0][0x37c] ;  /* 0x0000df00ff017b82 */ /* 0x000e220000000800 */
[----:B------:R-:W1:Y:S07]  /*0010*/  S2R R57, SR_CTAID.Y ;  /* 0x0000000000397919 */ /* 0x000e6e0000002600 */
[----:B------:R-:W2:Y:S01]  /*0020*/  S2UR UR4, SR_CTAID.X ;  /* 0x00000000000479c3 */ /* 0x000ea20000002500 */
[----:B------:R-:W-:Y:S01]  /*0030*/  BSSY.RECONVERGENT B6, `(.L_x_5) ;  /* 0x000000e000067945 */ /* 0x000fe20003800200 */
[----:B0-----:R-:W-:Y:S01]  /*0040*/  VIADD R1, R1, 0xfffffdf0 ;  /* 0xfffffdf001017836 */ /* 0x001fe20000000000 */
[----:B------:R-:W1:Y:S01]  /*0050*/  S2R R16, SR_TID.X ;  /* 0x0000000000107919 */ /* 0x000e620000002100 */
[----:B--2---:R-:W-:Y:S01]  /*0060*/  IMAD.U32 R47, RZ, RZ, UR4 ;  /* 0x00000004ff2f7e24 */ /* 0x004fe2000f8e00ff */
[----:B-1----:R-:W-:-:S13]  /*0070*/  LOP3.LUT P0, RZ, R16, UR4, R57, 0xfe, !PT ;  /* 0x0000000410ff7c12 */ /* 0x002fda000f80fe39 */
[----:B------:R-:W-:Y:S05]  /*0080*/  @P0 BRA `(.L_x_6) ;  /* 0x0000000000200947 */ /* 0x000fea0003800000 */
[----:B------:R-:W-:Y:S01]  /*0090*/  MOV R0, 0x18 ;  /* 0x0000001800007802 */ /* 0x000fe20000000f00 */
[----:B------:R-:W0:Y:S01]  /*00a0*/  LDCU.64 UR4, c[0x4][URZ] ;  /* 0x01000000ff0477ac */ /* 0x000e220008000a00 */
[----:B------:R-:W-:Y:S02]  /*00b0*/  CS2R R6, SRZ ;  /* 0x0000000000067805 */ /* 0x000fe4000001ff00 */
[----:B------:R1:W2:Y:S01]  /*00c0*/  LDC.64 R2, c[0x4][R0] ;  /* 0x0100000000027b82 */ /* 0x0002a20000000a00 */
[----:B0-----:R-:W-:Y:S01]  /*00d0*/  IMAD.U32 R4, RZ, RZ, UR4 ;  /* 0x00000004ff047e24 */ /* 0x001fe2000f8e00ff */
[----:B-1----:R-:W-:-:S07]  /*00e0*/  MOV R5, UR5 ;  /* 0x0000000500057c02 */ /* 0x002fce0008000f00 */
[----:B------:R-:W-:-:S07]  /*00f0*/  LEPC R20, `(.L_x_6) ;  /* 0x000000001014794e */ /* 0x000fce0000000000 */
[----:B--2---:R-:W-:Y:S05]  /*0100*/  CALL.ABS.NOINC R2 ;  /* 0x0000000002007343 */ /* 0x004fea0003c00000 */
.L_x_6:
[----:B------:R-:W-:Y:S05]  /*0110*/  BSYNC.RECONVERGENT B6 ;  /* 0x0000000000067941 */ /* 0x000fea0003800200 */
.L_x_5:
[----:B------:R-:W0:Y:S02]  /*0120*/  LDCU UR4, c[0x0][0x380] ;  /* 0x00007000ff0477ac */ /* 0x000e240008000800 */
[----:B0-----:R-:W-:-:S13]  /*0130*/  ISETP.GE.AND P0, PT, R47, UR4, PT ;  /* 0x000000042f007c0c */ /* 0x001fda000bf06270 */
[----:B------:R-:W-:Y:S05]  /*0140*/  @P0 EXIT ;  /* 0x000000000000094d */ /* 0x000fea0003800000 */
[----:B------:R-:W0:Y:S01]  /*0150*/  LDC.64 R48, c[0x0][0x358] ;  /* 0x0000d600ff307b82 */ /* 0x000e220000000a00 */
[----:B------:R-:W1:Y:S01]  /*0160*/  LDCU UR4, c[0x0][0x360] ;  /* 0x00006c00ff0477ac */ /* 0x000e620008000800 */
[C---:B------:R-:W-:Y:S02]  /*0170*/  VIADD R56, R1.reuse, 0x50 ;  /* 0x0000005001387836 */ /* 0x040fe40000000000 */
[C---:B------:R-:W-:Y:S02]  /*0180*/  VIADD R55, R1.reuse, 0x1e0 ;  /* 0x000001e001377836 */ /* 0x040fe40000000000 */
[----:B------:R-:W-:Y:S02]  /*0190*/  VIADD R54, R1, 0x204 ;  /* 0x0000020401367836 */ /* 0x000fe40000000000 */
[----:B-1----:R-:W-:-:S07]  /*01a0*/  IMAD R57, R57, UR4, R16 ;  /* 0x0000000439397c24 */ /* 0x002fce000f8e0210 */
.L_x_209:
[----:B------:R-:W1:Y:S01]  /*01b0*/  LDCU UR4, c[0x0][0x384] ;  /* 0x00007080ff0477ac */ /* 0x000e620008000800 */
[----:B------:R-:W-:Y:S01]  /*01c0*/  BSSY B6, `(.L_x_7) ;  /* 0x0000d5e000067945 */ /* 0x000fe20003800000 */
[----:B-1----:R-:W-:-:S13]  /*01d0*/  ISETP.GE.AND P0, PT, R57, UR4, PT ;  /* 0x0000000439007c0c */ /* 0x002fda000bf06270 */
[----:B--2---:R-:W-:Y:S05]  /*01e0*/  @P0 BRA `(.L_x_8) ;  /* 0x000000d4006c0947 */ /* 0x004fea0003800000 */
[----:B------:R-:W-:-:S07]  /*01f0*/  MOV R52, R57 ;  /* 0x0000003900347202 */ /* 0x000fce0000000f00 */
.L_x_208:
[----:B------:R-:W1:Y:S01]  /*0200*/  LDCU UR4, c[0x0][0x384] ;  /* 0x00007080ff0477ac */ /* 0x000e620008000800 */
[----:B--2---:R-:W2:Y:S01]  /*0210*/  LDC.64 R2, c[0x0][0x388] ;  /* 0x0000e200ff027b82 */ /* 0x004ea20000000a00 */
[C---:B0-----:R-:W-:Y:S02]  /*0220*/  R2UR UR5, R49.reuse ;  /* 0x00000000310572ca */ /* 0x041fe400000e0000 */
[C---:B------:R-:W-:Y:S02]  /*0230*/  R2UR UR6, R48.reuse ;  /* 0x00000000300672ca */ /* 0x040fe400000e0000 */
[C---:B------:R-:W-:Y:S02]  /*0240*/  R2UR UR7, R49.reuse ;  /* 0x00000000310772ca */ /* 0x040fe400000e0000 */
[C---:B------:R-:W-:Y:S02]  /*0250*/  R2UR UR8, R48.reuse ;  /* 0x00000000300872ca */ /* 0x040fe400000e0000 */
[----:B------:R-:W-:Y:S01]  /*0260*/  R2UR UR9, R49 ;  /* 0x00000000310972ca */ /* 0x000fe200000e0000 */
[----:B-1----:R-:W-:Y:S01]  /*0270*/  IMAD.U32 R22, RZ, RZ, UR4 ;  /* 0x00000004ff167e24 */ /* 0x002fe2000f8e00ff */
[----:B------:R-:W-:-:S03]  /*0280*/  R2UR UR4, R48 ;  /* 0x00000000300472ca */ /* 0x000fc600000e0000 */
[----:B------:R-:W-:Y:S01]  /*0290*/  IMAD R0, R47, R22, R52 ;  /* 0x000000162f007224 */ /* 0x000fe200078e0234 */
[----:B------:R-:W-:-:S03]  /*02a0*/  ISETP.GE.AND P0, PT, R22, 0x1, PT ;  /* 0x000000011600780c */ /* 0x000fc60003f06270 */
[----:B------:R-:W-:-:S04]  /*02b0*/  IMAD R5, R0, 0x3, RZ ;  /* 0x0000000300057824 */ /* 0x000fc800078e02ff */
[----:B--2---:R-:W-:-:S05]  /*02c0*/  IMAD.WIDE R2, R5, 0x4, R2 ;  /* 0x0000000405027825 */ /* 0x004fca00078e0202 */
[----:B------:R0:W5:Y:S04]  /*02d0*/  LDG.E R53, desc[UR4][R2.64] ;  /* 0x0000000402357981 */ /* 0x000168000c1e1900 */
[----:B------:R0:W5:Y:S04]  /*02e0*/  LDG.E R51, desc[UR6][R2.64+0x4] ;  /* 0x0000040602337981 */ /* 0x000168000c1e1900 */
[----:B------:R0:W5:Y:S01]  /*02f0*/  LDG.E R50, desc[UR8][R2.64+0x8] ;  /* 0x0000080802327981 */ /* 0x000162000c1e1900 */
[----:B------:R-:W-:Y:S05]  /*0300*/  @!P0 BRA `(.L_x_9) ;  /* 0x0000001000448947 */ /* 0x000fea0003800000 */
[----:B------:R-:W-:Y:S01]  /*0310*/  CS2R R6, SRZ ;  /* 0x0000000000067805 */ /* 0x000fe2000001ff00 */
[----:B------:R-:W-:Y:S02]  /*0320*/  IMAD.MOV.U32 R0, RZ, RZ, RZ ;  /* 0x000000ffff007224 */ /* 0x000fe400078e00ff */
[----:B------:R-:W-:-:S07]  /*0330*/  IMAD.MOV.U32 R8, RZ, RZ, RZ ;  /* 0x000000ffff087224 */ /* 0x000fce00078e00ff */
.L_x_24:
[----:B0-----:R-:W0:Y:S01]  /*0340*/  LDC R3, c[0x0][0x384] ;  /* 0x0000e100ff037b82 */ /* 0x001e220000000800 */
[----:B------:R-:W1:Y:S01]  /*0350*/  S2R R5, SR_TID.X ;  /* 0x0000000000057919 */ /* 0x000e620000002100 */
[----:B------:R-:W-:Y:S01]  /*0360*/  MOV R11, R6 ;  /* 0x00000006000b7202 */ /* 0x000fe20000000f00 */
[----:B------:R-:W-:Y:S01]  /*0370*/  VIADD R6, R6, 0x1 ;  /* 0x0000000106067836 */ /* 0x000fe20000000000 */
[----:B------:R-:W-:-:S03]  /*0380*/  MOV R16, R7 ;  /* 0x0000000700107202 */ /* 0x000fc60000000f00 */
[----:B------:R-:W-:-:S05]  /*0390*/  IMAD.SHL.U32 R4, R6, 0x200, RZ ;  /* 0x0000020006047824 */ /* 0x000fca00078e00ff */
[----:B0-----:R-:W-:-:S05]  /*03a0*/  VIMNMX R12, PT, PT, R4, R3, PT ;  /* 0x00000003040c7248 */ /* 0x001fca0003fe0100 */
[----:B------:R-:W-:-:S04]  /*03b0*/  IMAD.IADD R13, R12, 0x1, -R7 ;  /* 0x000000010c0d7824 */ /* 0x000fc800078e0a07 */
[----:B------:R-:W-:-:S05]  /*03c0*/  IMAD R14, R13, 0x3, RZ ;  /* 0x000000030d0e7824 */ /* 0x000fca00078e02ff */
[----:B-1----:R-:W-:-:S13]  /*03d0*/  ISETP.GE.AND P0, PT, R5, R14, PT ;  /* 0x0000000e0500720c */ /* 0x002fda0003f06270 */
[----:B------:R-:W-:Y:S05]  /*03e0*/  @P0 BRA `(.L_x_10) ;  /* 0x0000000000480947 */ /* 0x000fea0003800000 */
[----:B------:R-:W0:Y:S01]  /*03f0*/  S2UR UR5, SR_CgaCtaId ;  /* 0x00000000000579c3 */ /* 0x000e220000008800 */
[----:B------:R-:W-:Y:S01]  /*0400*/  UMOV UR4, 0x400 ;  /* 0x0000040000047882 */ /* 0x000fe20000000000 */
[----:B------:R-:W-:-:S04]  /*0410*/  IMAD R2, R47, R3, R16 ;  /* 0x000000032f027224 */ /* 0x000fc800078e0210 */
[----:B------:R-:W-:Y:S01]  /*0420*/  IMAD R9, R2, 0x3, R5 ;  /* 0x0000000302097824 */ /* 0x000fe200078e0205 */
[----:B0-----:R-:W-:-:S06]  /*0430*/  ULEA UR4, UR5, UR4, 0x18 ;  /* 0x0000000405047291 */ /* 0x001fcc000f8ec0ff */
[----:B------:R-:W-:-:S07]  /*0440*/  LEA R7, R5, UR4, 0x2 ;  /* 0x0000000405077c11 */ /* 0x000fce000f8e10ff */
.L_x_11:
[----:B------:R-:W0:Y:S01]  /*0450*/  LDC.64 R2, c[0x0][0x388] ;  /* 0x0000e200ff027b82 */ /* 0x000e220000000a00 */
[----:B------:R-:W-:Y:S02]  /*0460*/  R2UR UR4, R48 ;  /* 0x00000000300472ca */ /* 0x000fe400000e0000 */
[----:B------:R-:W-:Y:S01]  /*0470*/  R2UR UR5, R49 ;  /* 0x00000000310572ca */ /* 0x000fe200000e0000 */
[----:B0-----:R-:W-:-:S12]  /*0480*/  IMAD.WIDE R2, R9, 0x4, R2 ;  /* 0x0000000409027825 */ /* 0x001fd800078e0202 */
[----:B------:R-:W2:Y:S01]  /*0490*/  LDG.E R2, desc[UR4][R2.64] ;  /* 0x0000000402027981 */ /* 0x000ea2000c1e1900 */
[----:B------:R-:W0:Y:S02]  /*04a0*/  LDC R10, c[0x0][0x360] ;  /* 0x0000d800ff0a7b82 */ /* 0x000e240000000800 */
[C---:B0-----:R-:W-:Y:S02]  /*04b0*/  IMAD.IADD R5, R10.reuse, 0x1, R5 ;  /* 0x000000010a057824 */ /* 0x041fe400078e0205 */
[----:B------:R-:W-:-:S03]  /*04c0*/  IMAD.IADD R9, R10, 0x1, R9 ;  /* 0x000000010a097824 */ /* 0x000fc600078e0209 */
[----:B------:R-:W-:Y:S01]  /*04d0*/  ISETP.GE.AND P0, PT, R5, R14, PT ;  /* 0x0000000e0500720c */ /* 0x000fe20003f06270 */
[----:B--2---:R0:W-:Y:S02]  /*04e0*/  STS [R7], R2 ;  /* 0x0000000207007388 */ /* 0x0041e40000000800 */
[----:B0-----:R-:W-:-:S10]  /*04f0*/  IMAD R7, R10, 0x4, R7 ;  /* 0x000000040a077824 */ /* 0x001fd400078e0207 */
[----:B------:R-:W-:Y:S05]  /*0500*/  @!P0 BRA `(.L_x_11) ;  /* 0xfffffffc00d08947 */ /* 0x000fea000383ffff */
.L_x_10:
[----:B------:R-:W-:Y:S01]  /*0510*/  ISETP.GE.AND P0, PT, R13, 0x1, PT ;  /* 0x000000010d00780c */ /* 0x000fe20003f06270 */
[----:B------:R-:W-:Y:S05]  /*0520*/  WARPSYNC.ALL ;  /* 0x0000000000007948 */ /* 0x000fea0003800000 */
[----:B------:R-:W-:Y:S01]  /*0530*/  BAR.SYNC.DEFER_BLOCKING 0x0 ;  /* 0x0000000000007b1d */ /* 0x000fe20000010000 */
[----:B------:R-:W-:-:S05]  /*0540*/  MOV R7, R4 ;  /* 0x0000000400077202 */ /* 0x000fca0000000f00 */
[----:B------:R-:W-:Y:S04]  /*0550*/  BSSY.RECONVERGENT B0, `(.L_x_12) ;  /* 0x00000e4000007945 */ /* 0x000fe80003800200 */
[----:B------:R-:W-:Y:S05]  /*0560*/  @!P0 BRA `(.L_x_13) ;  /* 0x0000000c00888947 */ /* 0x000fea0003800000 */
[----:B------:R-:W-:Y:S01]  /*0570*/  LEA R2, R11, 0x1, 0x9 ;  /* 0x000000010b027811 */ /* 0x000fe200078e48ff */
[----:B------:R-:W-:Y:S01]  /*0580*/  BSSY.RECONVERGENT B1, `(.L_x_14) ;  /* 0x0000097000017945 */ /* 0x000fe20003800200 */
[C---:B------:R-:W-:Y:S01]  /*0590*/  LOP3.LUT R18, R12.reuse, 0x1, RZ, 0xc0, !PT ;  /* 0x000000010c127812 */ /* 0x040fe200078ec0ff */
[----:B------:R-:W-:Y:S01]  /*05a0*/  IMAD.MOV.U32 R9, RZ, RZ, RZ ;  /* 0x000000ffff097224 */ /* 0x000fe200078e00ff */
[----:B------:R-:W-:-:S13]  /*05b0*/  ISETP.NE.AND P0, PT, R12, R2, PT ;  /* 0x000000020c00720c */ /* 0x000fda0003f05270 */
[----:B------:R-:W-:Y:S05]  /*05c0*/  @!P0 BRA `(.L_x_15) ;  /* 0x0000000800488947 */ /* 0x000fea0003800000 */
[----:B------:R-:W0:Y:S01]  /*05d0*/  S2R R3, SR_CgaCtaId ;  /* 0x0000000000037919 */ /* 0x000e220000008800 */
[----:B------:R-:W-:Y:S01]  /*05e0*/  IMAD R9, R11, -0x200, R12 ;  /* 0xfffffe000b097824 */ /* 0x000fe200078e020c */
[----:B------:R-:W-:Y:S01]  /*05f0*/  MOV R2, 0x400 ;  /* 0x0000040000027802 */ /* 0x000fe20000000f00 */
[----:B------:R-:W-:Y:S02]  /*0600*/  IMAD.MOV.U32 R10, RZ, RZ, RZ ;  /* 0x000000ffff0a7224 */ /* 0x000fe400078e00ff */
[----:B------:R-:W-:Y:S01]  /*0610*/  IMAD.IADD R9, R9, 0x1, -R18 ;  /* 0x0000000109097824 */ /* 0x000fe200078e0a12 */
[----:B0-----:R-:W-:-:S07]  /*0620*/  LEA R21, R3, R2, 0x18 ;  /* 0x0000000203157211 */ /* 0x001fce00078ec0ff */
.L_x_22:
[C---:B------:R-:W-:Y:S01]  /*0630*/  IADD3 R11, PT, PT, R10.reuse, R16, RZ ;  /* 0x000000100a0b7210 */ /* 0x040fe20007ffe0ff */
[C---:B------:R-:W-:Y:S01]  /*0640*/  IMAD R17, R10.reuse, 0xc, R21 ;  /* 0x0000000c0a117824 */ /* 0x040fe200078e0215 */
[----:B------:R-:W-:Y:S01]  /*0650*/  BSSY.RECONVERGENT B2, `(.L_x_16) ;  /* 0x0000044000027945 */ /* 0x000fe20003800200 */
[----:B------:R-:W-:Y:S01]  /*0660*/  VIADD R10, R10, 0x2 ;  /* 0x000000020a0a7836 */ /* 0x000fe20000000000 */
[----:B------:R-:W-:-:S04]  /*0670*/  ISETP.NE.AND P1, PT, R52, R11, PT ;  /* 0x0000000b3400720c */ /* 0x000fc80003f25270 */
[----:B------:R-:W-:-:S09]  /*0680*/  ISETP.NE.AND P0, PT, R10, R9, PT ;  /* 0x000000090a00720c */ /* 0x000fd20003f05270 */
[----:B------:R-:W-:Y:S05]  /*0690*/  @!P1 BRA `(.L_x_17) ;  /* 0x0000000000fc9947 */ /* 0x000fea0003800000 */
[----:B------:R-:W0:Y:S01]  /*06a0*/  LDS.64 R2, [R17] ;  /* 0x0000000011027984 */ /* 0x000e220000000a00 */
[----:B------:R-:W-:-:S03]  /*06b0*/  ISETP.GT.AND P1, PT, R8, 0x9, PT ;  /* 0x000000090800780c */ /* 0x000fc60003f24270 */
[----:B------:R-:W1:Y:S01]  /*06c0*/  LDS R5, [R17+0x8] ;  /* 0x0000080011057984 */ /* 0x000e620000000800 */
[----:B0----5:R-:W-:Y:S01]  /*06d0*/  FADD R3, -R51, R3 ;  /* 0x0000000333037221 */ /* 0x021fe20000000100 */
[----:B------:R-:W-:-:S03]  /*06e0*/  FADD R2, -R53, R2 ;  /* 0x0000000235027221 */ /* 0x000fc60000000100 */
[----:B------:R-:W-:Y:S01]  /*06f0*/  FMUL R3, R3, R3 ;  /* 0x0000000303037220 */ /* 0x000fe20000400000 */
[----:B-1----:R-:W-:-:S03]  /*0700*/  FADD R5, -R50, R5 ;  /* 0x0000000532057221 */ /* 0x002fc60000000100 */
[----:B------:R-:W-:-:S04]  /*0710*/  FFMA R2, R2, R2, R3 ;  /* 0x0000000202027223 */ /* 0x000fc80000000003 */
[----:B------:R-:W-:Y:S01]  /*0720*/  FFMA R19, R5, R5, R2 ;  /* 0x0000000505137223 */ /* 0x000fe20000000002 */
[----:B------:R-:W-:Y:S06]  /*0730*/  @P1 BRA `(.L_x_18) ;  /* 0x0000000000241947 */ /* 0x000fec0003800000 */
[--C-:B------:R-:W-:Y:S02]  /*0740*/  IMAD R2, R8, 0x4, R1.reuse ;  /* 0x0000000408027824 */ /* 0x100fe400078e0201 */
[----:B------:R-:W-:-:S03]  /*0750*/  IMAD R3, R0, 0x4, R1 ;  /* 0x0000000400037824 */ /* 0x000fc600078e0201 */
[----:B------:R0:W-:Y:S04]  /*0760*/  STL [R2], R19 ;  /* 0x0000001302007387 */ /* 0x0001e80000100800 */
[----:B------:R0:W-:Y:S04]  /*0770*/  STL [R2+0x28], R11 ;  /* 0x0000280b02007387 */ /* 0x0001e80000100800 */
[----:B------:R-:W2:Y:S02]  /*0780*/  LDL R3, [R3] ;  /* 0x0000000003037983 */ /* 0x000ea40000100800 */
[----:B--2---:R-:W-:-:S04]  /*0790*/  FSETP.GT.AND P1, PT, R19, R3, PT ;  /* 0x000000031300720b */ /* 0x004fc80003f24000 */
[C---:B------:R-:W-:Y:S02]  /*07a0*/  SEL R0, R8.reuse, R0, P1 ;  /* 0x0000000008007207 */ /* 0x040fe40000800000 */
[----:B------:R-:W-:Y:S01]  /*07b0*/  IADD3 R8, PT, PT, R8, 0x1, RZ ;  /* 0x0000000108087810 */ /* 0x000fe20007ffe0ff */
[----:B0-----:R-:W-:Y:S06]  /*07c0*/  BRA `(.L_x_17) ;  /* 0x0000000000b07947 */ /* 0x001fec0003800000 */
.L_x_18:
[----:B------:R-:W-:-:S05]  /*07d0*/  IMAD R20, R0, 0x4, R1 ;  /* 0x0000000400147824 */ /* 0x000fca00078e0201 */
[----:B------:R-:W2:Y:S02]  /*07e0*/  LDL R2, [R20] ;  /* 0x0000000014027983 */ /* 0x000ea40000100800 */
[----:B--2---:R-:W-:-:S13]  /*07f0*/  FSETP.GEU.AND P1, PT, R19, R2, PT ;  /* 0x000000021300720b */ /* 0x004fda0003f2e000 */
[----:B------:R-:W-:Y:S05]  /*0800*/  @P1 BRA `(.L_x_17) ;  /* 0x0000000000a01947 */ /* 0x000fea0003800000 */
[----:B------:R-:W-:Y:S01]  /*0810*/  IMAD R5, R0, 0x4, R1 ;  /* 0x0000000400057824 */ /* 0x000fe200078e0201 */
[----:B------:R-:W-:Y:S04]  /*0820*/  STL [R20], R19 ;  /* 0x0000001314007387 */ /* 0x000fe80000100800 */
[----:B------:R0:W-:Y:S04]  /*0830*/  STL [R5+0x28], R11 ;  /* 0x0000280b05007387 */ /* 0x0001e80000100800 */
[----:B------:R-:W2:Y:S02]  /*0840*/  LDL.128 R12, [R1] ;  /* 0x00000000010c7983 */ /* 0x000ea40000100c00 */
[----:B--2---:R-:W-:-:S04]  /*0850*/  FSETP.GT.AND P1, PT, R13, R12, PT ;  /* 0x0000000c0d00720b */ /* 0x004fc80003f24000 */
[----:B------:R-:W-:-:S05]  /*0860*/  SEL R0, RZ, 0x1, !P1 ;  /* 0x00000001ff007807 */ /* 0x000fca0004800000 */
[----:B------:R-:W-:-:S05]  /*0870*/  IMAD R2, R0, 0x4, R1 ;  /* 0x0000000400027824 */ /* 0x000fca00078e0201 */
[----:B------:R-:W2:Y:S02]  /*0880*/  LDL R3, [R2] ;  /* 0x0000000002037983 */ /* 0x000ea40000100800 */
[----:B--2---:R-:W-:-:S04]  /*0890*/  FSETP.GT.AND P1, PT, R14, R3, PT ;  /* 0x000000030e00720b */ /* 0x004fc80003f24000 */
[----:B------:R-:W-:-:S04]  /*08a0*/  SEL R0, R0, 0x2, !P1 ;  /* 0x0000000200007807 */ /* 0x000fc80004800000 */
[----:B------:R-:W-:-:S05]  /*08b0*/  LEA R3, R0, R1, 0x2 ;  /* 0x0000000100037211 */ /* 0x000fca00078e10ff */
[----:B------:R-:W2:Y:S02]  /*08c0*/  LDL R4, [R3] ;  /* 0x0000000003047983 */ /* 0x000ea40000100800 */
[----:B--2---:R-:W-:Y:S02]  /*08d0*/  FSETP.GT.AND P1, PT, R15, R4, PT ;  /* 0x000000040f00720b */ /* 0x004fe40003f24000 */
[----:B------:R-:W2:Y:S02]  /*08e0*/  LDL.128 R12, [R1+0x10] ;  /* 0x00001000010c7983 */ /* 0x000ea40000100c00 */
[----:B------:R-:W-:-:S05]  /*08f0*/  SEL R0, R0, 0x3, !P1 ;  /* 0x0000000300007807 */ /* 0x000fca0004800000 */
[----:B0-----:R-:W-:-:S06]  /*0900*/  IMAD R5, R0, 0x4, R1 ;  /* 0x0000000400057824 */ /* 0x001fcc00078e0201 */
[----:B------:R-:W2:Y:S02]  /*0910*/  LDL R5, [R5] ;  /* 0x0000000005057983 */ /* 0x000ea40000100800 */
[----:B--2---:R-:W-:-:S04]  /*0920*/  FSETP.GT.AND P1, PT, R12, R5, PT ;  /* 0x000000050c00720b */ /* 0x004fc80003f24000 */
[----:B------:R-:W-:-:S05]  /*0930*/  SEL R0, R0, 0x4, !P1 ;  /* 0x0000000400007807 */ /* 0x000fca0004800000 */
[----:B------:R-:W-:-:S06]  /*0940*/  IMAD R2, R0, 0x4, R1 ;  /* 0x0000000400027824 */ /* 0x000fcc00078e0201 */
[----:B------:R-:W2:Y:S02]  /*0950*/  LDL R2, [R2] ;  /* 0x0000000002027983 */ /* 0x000ea40000100800 */
[----:B--2---:R-:W-:Y:S02]  /*0960*/  FSETP.GT.AND P1, PT, R13, R2, PT ;  /* 0x000000020d00720b */ /* 0x004fe40003f24000 */
[----:B------:R-:W2:Y:S02]  /*0970*/  LDL.64 R12, [R1+0x20] ;  /* 0x00002000010c7983 */ /* 0x000ea40000100a00 */
[----:B------:R-:W-:-:S05]  /*0980*/  SEL R0, R0, 0x5, !P1 ;  /* 0x0000000500007807 */ /* 0x000fca0004800000 */
[----:B------:R-:W-:-:S06]  /*0990*/  IMAD R3, R0, 0x4, R1 ;  /* 0x0000000400037824 */ /* 0x000fcc00078e0201 */
[----:B------:R-:W3:Y:S02]  /*09a0*/  LDL R3, [R3] ;  /* 0x0000000003037983 */ /* 0x000ee40000100800 */
[----:B---3--:R-:W-:-:S04]  /*09b0*/  FSETP.GT.AND P1, PT, R14, R3, PT ;  /* 0x000000030e00720b */ /* 0x008fc80003f24000 */
[----:B------:R-:W-:-:S04]  /*09c0*/  SEL R0, R0, 0x6, !P1 ;  /* 0x0000000600007807 */ /* 0x000fc80004800000 */
[----:B------:R-:W-:-:S06]  /*09d0*/  LEA R4, R0, R1, 0x2 ;  /* 0x0000000100047211 */ /* 0x000fcc00078e10ff */
[----:B------:R-:W3:Y:S02]  /*09e0*/  LDL R4, [R4] ;  /* 0x0000000004047983 */ /* 0x000ee40000100800 */
[----:B---3--:R-:W-:-:S04]  /*09f0*/  FSETP.GT.AND P1, PT, R15, R4, PT ;  /* 0x000000040f00720b */ /* 0x008fc80003f24000 */
[----:B------:R-:W-:-:S05]  /*0a00*/  SEL R0, R0, 0x7, !P1 ;  /* 0x0000000700007807 */ /* 0x000fca0004800000 */
[----:B------:R-:W-:-:S06]  /*0a10*/  IMAD R5, R0, 0x4, R1 ;  /* 0x0000000400057824 */ /* 0x000fcc00078e0201 */
[----:B------:R-:W2:Y:S02]  /*0a20*/  LDL R5, [R5] ;  /* 0x0000000005057983 */ /* 0x000ea40000100800 */
[----:B--2---:R-:W-:-:S04]  /*0a30*/  FSETP.GT.AND P1, PT, R12, R5, PT ;  /* 0x000000050c00720b */ /* 0x004fc80003f24000 */
[----:B------:R-:W-:-:S05]  /*0a40*/  SEL R0, R0, 0x8, !P1 ;  /* 0x0000000800007807 */ /* 0x000fca0004800000 */
[----:B------:R-:W-:-:S06]  /*0a50*/  IMAD R2, R0, 0x4, R1 ;  /* 0x0000000400027824 */ /* 0x000fcc00078e0201 */
[----:B------:R-:W2:Y:S02]  /*0a60*/  LDL R2, [R2] ;  /* 0x0000000002027983 */ /* 0x000ea40000100800 */
[----:B--2---:R-:W-:-:S04]  /*0a70*/  FSETP.GT.AND P1, PT, R13, R2, PT ;  /* 0x000000020d00720b */ /* 0x004fc80003f24000 */
[----:B------:R-:W-:-:S09]  /*0a80*/  SEL R0, R0, 0x9, !P1 ;  /* 0x0000000900007807 */ /* 0x000fd20004800000 */
.L_x_17:
[----:B------:R-:W-:Y:S05]  /*0a90*/  BSYNC.RECONVERGENT B2 ;  /* 0x0000000000027941 */ /* 0x000fea0003800200 */
.L_x_16:
[----:B------:R-:W-:Y:S01]  /*0aa0*/  VIADD R11, R11, 0x1 ;  /* 0x000000010b0b7836 */ /* 0x000fe20000000000 */
[----:B------:R-:W-:Y:S04]  /*0ab0*/  BSSY.RECONVERGENT B2, `(.L_x_19) ;  /* 0x0000042000027945 */ /* 0x000fe80003800200 */
[----:B------:R-:W-:-:S13]  /*0ac0*/  ISETP.NE.AND P1, PT, R52, R11, PT ;  /* 0x0000000b3400720c */ /* 0x000fda0003f25270 */
[----:B------:R-:W-:Y:S05]  /*0ad0*/  @!P1 BRA `(.L_x_20) ;  /* 0x0000000000fc9947 */ /* 0x000fea0003800000 */
[----:B------:R-:W0:Y:S01]  /*0ae0*/  LDS.64 R2, [R17+0x10] ;  /* 0x0000100011027984 */ /* 0x000e220000000a00 */
[----:B------:R-:W-:-:S03]  /*0af0*/  ISETP.GE.AND P1, PT, R8, 0xa, PT ;  /* 0x0000000a0800780c */ /* 0x000fc60003f26270 */
[----:B------:R-:W1:Y:S01]  /*0b00*/  LDS R12, [R17+0xc] ;  /* 0x00000c00110c7984 */ /* 0x000e620000000800 */
[----:B0----5:R-:W-:Y:S01]  /*0b10*/  FADD R4, -R51, R2 ;  /* 0x0000000233047221 */ /* 0x021fe20000000100 */
[----:B------:R-:W-:Y:S01]  /*0b20*/  FADD R3, -R50, R3 ;  /* 0x0000000332037221 */ /* 0x000fe20000000100 */
[----:B-1----:R-:W-:Y:S02]  /*0b30*/  FADD R2, -R53, R12 ;  /* 0x0000000c35027221 */ /* 0x002fe40000000100 */
[----:B------:R-:W-:-:S04]  /*0b40*/  FMUL R5, R4, R4 ;  /* 0x0000000404057220 */ /* 0x000fc80000400000 */
[----:B------:R-:W-:-:S04]  /*0b50*/  FFMA R2, R2, R2, R5 ;  /* 0x0000000202027223 */ /* 0x000fc80000000005 */
[----:B------:R-:W-:Y:S01]  /*0b60*/  FFMA R19, R3, R3, R2 ;  /* 0x0000000303137223 */ /* 0x000fe20000000002 */
[----:B------:R-:W-:Y:S06]  /*0b70*/  @!P1 BRA `(.L_x_21) ;  /* 0x0000000000b49947 */ /* 0x000fec0003800000 */
[----:B------:R-:W-:-:S05]  /*0b80*/  LEA R20, R0, R1, 0x2 ;  /* 0x0000000100147211 */ /* 0x000fca00078e10ff */
        /* <DEDUP_REMOVED lines=12> */
[----:B------:R-:W-:-:S05]  /*0c50*/  SEL R0, R0, 0x2, !P1 ;  /* 0x0000000200007807 */ /* 0x000fca0004800000 */
[----:B------:R-:W-:-:S05]  /*0c60*/  IMAD R3, R0, 0x4, R1 ;  /* 0x0000000400037824 */ /* 0x000fca00078e0201 */
[----:B------:R-:W2:Y:S02]  /*0c70*/  LDL R4, [R3] ;  /* 0x0000000003047983 */ /* 0x000ea40000100800 */
[----:B--2---:R-:W-:Y:S02]  /*0c80*/  FSETP.GT.AND P1, PT, R15, R4, PT ;  /* 0x000000040f00720b */ /* 0x004fe40003f24000 */
[----:B------:R-:W2:Y:S02]  /*0c90*/  LDL.128 R12, [R1+0x10] ;  /* 0x00001000010c7983 */ /* 0x000ea40000100c00 */
[----:B------:R-:W-:-:S04]  /*0ca0*/  SEL R0, R0, 0x3, !P1 ;  /* 0x0000000300007807 */ /* 0x000fc80004800000 */
[----:B0-----:R-:W-:-:S06]  /*0cb0*/  LEA R5, R0, R1, 0x2 ;  /* 0x0000000100057211 */ /* 0x001fcc00078e10ff */
        /* <DEDUP_REMOVED lines=11> */
[----:B------:R-:W-:-:S05]  /*0d70*/  SEL R0, R0, 0x6, !P1 ;  /* 0x0000000600007807 */ /* 0x000fca0004800000 */
[----:B------:R-:W-:-:S06]  /*0d80*/  IMAD R4, R0, 0x4, R1 ;  /* 0x0000000400047824 */ /* 0x000fcc00078e0201 */
[----:B------:R-:W3:Y:S02]  /*0d90*/  LDL R4, [R4] ;  /* 0x0000000004047983 */ /* 0x000ee40000100800 */
[----:B---3--:R-:W-:-:S04]  /*0da0*/  FSETP.GT.AND P1, PT, R15, R4, PT ;  /* 0x000000040f00720b */ /* 0x008fc80003f24000 */
[----:B------:R-:W-:-:S04]  /*0db0*/  SEL R0, R0, 0x7, !P1 ;  /* 0x0000000700007807 */ /* 0x000fc80004800000 */
[----:B------:R-:W-:-:S06]  /*0dc0*/  LEA R5, R0, R1, 0x2 ;  /* 0x0000000100057211 */ /* 0x000fcc00078e10ff */
[----:B------:R-:W2:Y:S02]  /*0dd0*/  LDL R5, [R5] ;  /* 0x0000000005057983 */ /* 0x000ea40000100800 */
[----:B--2---:R-:W-:-:S04]  /*0de0*/  FSETP.GT.AND P1, PT, R12, R5, PT ;  /* 0x000000050c00720b */ /* 0x004fc80003f24000 */
[----:B------:R-:W-:-:S05]  /*0df0*/  SEL R0, R0, 0x8, !P1 ;  /* 0x0000000800007807 */ /* 0x000fca0004800000 */
[----:B------:R-:W-:-:S06]  /*0e00*/  IMAD R2, R0, 0x4, R1 ;  /* 0x0000000400027824 */ /* 0x000fcc00078e0201 */
[----:B------:R-:W2:Y:S02]  /*0e10*/  LDL R2, [R2] ;  /* 0x0000000002027983 */ /* 0x000ea40000100800 */
[----:B--2---:R-:W-:-:S04]  /*0e20*/  FSETP.GT.AND P1, PT, R13, R2, PT ;  /* 0x000000020d00720b */ /* 0x004fc80003f24000 */
[----:B------:R-:W-:Y:S01]  /*0e30*/  SEL R0, R0, 0x9, !P1 ;  /* 0x0000000900007807 */ /* 0x000fe20004800000 */
[----:B------:R-:W-:Y:S08]  /*0e40*/  BRA `(.L_x_20) ;  /* 0x0000000000207947 */ /* 0x000ff00003800000 */
.L_x_21:
[--C-:B------:R-:W-:Y:S02]  /*0e50*/  IMAD R4, R8, 0x4, R1.reuse ;  /* 0x0000000408047824 */ /* 0x100fe400078e0201 */
[----:B------:R-:W-:-:S03]  /*0e60*/  IMAD R2, R0, 0x4, R1 ;  /* 0x0000000400027824 */ /* 0x000fc600078e0201 */
[----:B------:R0:W-:Y:S04]  /*0e70*/  STL [R4+0x28], R11 ;  /* 0x0000280b04007387 */ /* 0x0001e80000100800 */
[----:B------:R0:W-:Y:S04]  /*0e80*/  STL [R4], R19 ;  /* 0x0000001304007387 */ /* 0x0001e80000100800 */
[----:B------:R-:W2:Y:S02]  /*0e90*/  LDL R2, [R2] ;  /* 0x0000000002027983 */ /* 0x000ea40000100800 */
[----:B--2---:R-:W-:-:S04]  /*0ea0*/  FSETP.GT.AND P1, PT, R19, R2, PT ;  /* 0x000000021300720b */ /* 0x004fc80003f24000 */
[C---:B------:R-:W-:Y:S02]  /*0eb0*/  SEL R0, R8.reuse, R0, P1 ;  /* 0x0000000008007207 */ /* 0x040fe40000800000 */
[----:B0-----:R-:W-:-:S07]  /*0ec0*/  IADD3 R8, PT, PT, R8, 0x1, RZ ;  /* 0x0000000108087810 */ /* 0x001fce0007ffe0ff */
.L_x_20:
[----:B------:R-:W-:Y:S05]  /*0ed0*/  BSYNC.RECONVERGENT B2 ;  /* 0x0000000000027941 */ /* 0x000fea0003800200 */
.L_x_19:
[----:B------:R-:W-:Y:S05]  /*0ee0*/  @P0 BRA `(.L_x_22) ;  /* 0xfffffff400d00947 */ /* 0x000fea000383ffff */
.L_x_15:
[----:B------:R-:W-:Y:S05]  /*0ef0*/  BSYNC.RECONVERGENT B1 ;  /* 0x0000000000017941 */ /* 0x000fea0003800200 */
.L_x_14:
[----:B------:R-:W-:-:S13]  /*0f00*/  ISETP.NE.AND P0, PT, R18, RZ, PT ;  /* 0x000000ff1200720c */ /* 0x000fda0003f05270 */
[----:B------:R-:W-:Y:S05]  /*0f10*/  @!P0 BRA `(.L_x_13) ;  /* 0x00000004001c8947 */ /* 0x000fea0003800000 */
[----:B------:R-:W-:-:S05]  /*0f20*/  IMAD.IADD R10, R9, 0x1, R16 ;  /* 0x00000001090a7824 */ /* 0x000fca00078e0210 */
[----:B------:R-:W-:-:S13]  /*0f30*/  ISETP.NE.AND P0, PT, R52, R10, PT ;  /* 0x0000000a3400720c */ /* 0x000fda0003f05270 */
[----:B------:R-:W-:Y:S05]  /*0f40*/  @!P0 BRA `(.L_x_13) ;  /* 0x0000000400108947 */ /* 0x000fea0003800000 */
[----:B------:R-:W0:Y:S01]  /*0f50*/  S2R R3, SR_CgaCtaId ;  /* 0x0000000000037919 */ /* 0x000e220000008800 */
[----:B------:R-:W-:Y:S02]  /*0f60*/  MOV R2, 0x400 ;  /* 0x0000040000027802 */ /* 0x000fe40000000f00 */
[----:B------:R-:W-:Y:S02]  /*0f70*/  ISETP.GE.AND P0, PT, R8, 0xa, PT ;  /* 0x0000000a0800780c */ /* 0x000fe40003f06270 */
[----:B0-----:R-:W-:-:S05]  /*0f80*/  LEA R2, R3, R2, 0x18 ;  /* 0x0000000203027211 */ /* 0x001fca00078ec0ff */
[----:B------:R-:W-:-:S05]  /*0f90*/  IMAD R9, R9, 0xc, R2 ;  /* 0x0000000c09097824 */ /* 0x000fca00078e0202 */
[----:B------:R-:W0:Y:S04]  /*0fa0*/  LDS R4, [R9+0x4] ;  /* 0x0000040009047984 */ /* 0x000e280000000800 */
[----:B------:R-:W1:Y:S04]  /*0fb0*/  LDS R2, [R9] ;  /* 0x0000000009027984 */ /* 0x000e680000000800 */
[----:B------:R-:W2:Y:S01]  /*0fc0*/  LDS R3, [R9+0x8] ;  /* 0x0000080009037984 */ /* 0x000ea20000000800 */
[----:B0----5:R-:W-:Y:S01]  /*0fd0*/  FADD R4, -R51, R4 ;  /* 0x0000000433047221 */ /* 0x021fe20000000100 */
[----:B-1----:R-:W-:-:S03]  /*0fe0*/  FADD R2, -R53, R2 ;  /* 0x0000000235027221 */ /* 0x002fc60000000100 */
[----:B------:R-:W-:Y:S01]  /*0ff0*/  FMUL R5, R4, R4 ;  /* 0x0000000404057220 */ /* 0x000fe20000400000 */
[----:B--2---:R-:W-:-:S03]  /*1000*/  FADD R3, -R50, R3 ;  /* 0x0000000332037221 */ /* 0x004fc60000000100 */
[----:B------:R-:W-:-:S04]  /*1010*/  FFMA R2, R2, R2, R5 ;  /* 0x0000000202027223 */ /* 0x000fc80000000005 */
[----:B------:R-:W-:Y:S01]  /*1020*/  FFMA R11, R3, R3, R2 ;  /* 0x00000003030b7223 */ /* 0x000fe20000000002 */
[----:B------:R-:W-:Y:S06]  /*1030*/  @!P0 BRA `(.L_x_23) ;  /* 0x0000000000b48947 */ /* 0x000fec0003800000 */
[----:B------:R-:W-:-:S05]  /*1040*/  IMAD R16, R0, 0x4, R1 ;  /* 0x0000000400107824 */ /* 0x000fca00078e0201 */
[----:B------:R-:W2:Y:S02]  /*1050*/  LDL R2, [R16] ;  /* 0x0000000010027983 */ /* 0x000ea40000100800 */
[----:B--2---:R-:W-:-:S13]  /*1060*/  FSETP.GEU.AND P0, PT, R11, R2, PT ;  /* 0x000000020b00720b */ /* 0x004fda0003f0e000 */
[----:B------:R-:W-:Y:S05]  /*1070*/  @P0 BRA `(.L_x_13) ;  /* 0x0000000000c40947 */ /* 0x000fea0003800000 */
[----:B------:R-:W-:Y:S01]  /*1080*/  IMAD R5, R0, 0x4, R1 ;  /* 0x0000000400057824 */ /* 0x000fe200078e0201 */
[----:B------:R-:W-:Y:S04]  /*1090*/  STL [R16], R11 ;  /* 0x0000000b10007387 */ /* 0x000fe80000100800 */
[----:B------:R0:W-:Y:S04]  /*10a0*/  STL [R5+0x28], R10 ;  /* 0x0000280a05007387 */ /* 0x0001e80000100800 */
[----:B------:R-:W2:Y:S04]  /*10b0*/  LDL.128 R12, [R1] ;  /* 0x00000000010c7983 */ /* 0x000ea80000100c00 */
[----:B0-----:R-:W3:Y:S01]  /*10c0*/  LDL.64 R10, [R1+0x20] ;  /* 0x00002000010a7983 */ /* 0x001ee20000100a00 */
[----:B--2---:R-:W-:-:S04]  /*10d0*/  FSETP.GT.AND P0, PT, R13, R12, PT ;  /* 0x0000000c0d00720b */ /* 0x004fc80003f04000 */
[----:B------:R-:W-:-:S04]  /*10e0*/  SEL R0, RZ, 0x1, !P0 ;  /* 0x00000001ff007807 */ /* 0x000fc80004000000 */
[----:B------:R-:W-:-:S05]  /*10f0*/  LEA R2, R0, R1, 0x2 ;  /* 0x0000000100027211 */ /* 0x000fca00078e10ff */
[----:B------:R-:W2:Y:S02]  /*1100*/  LDL R3, [R2] ;  /* 0x0000000002037983 */ /* 0x000ea40000100800 */
[----:B--2---:R-:W-:-:S04]  /*1110*/  FSETP.GT.AND P0, PT, R14, R3, PT ;  /* 0x000000030e00720b */ /* 0x004fc80003f04000 */
[----:B------:R-:W-:-:S05]  /*1120*/  SEL R0, R0, 0x2, !P0 ;  /* 0x0000000200007807 */ /* 0x000fca0004000000 */
[----:B------:R-:W-:-:S05]  /*1130*/  IMAD R3, R0, 0x4, R1 ;  /* 0x0000000400037824 */ /* 0x000fca00078e0201 */
[----:B------:R-:W2:Y:S02]  /*1140*/  LDL R4, [R3] ;  /* 0x0000000003047983 */ /* 0x000ea40000100800 */
[----:B--2---:R-:W-:Y:S02]  /*1150*/  FSETP.GT.AND P0, PT, R15, R4, PT ;  /* 0x000000040f00720b */ /* 0x004fe40003f04000 */
[----:B------:R-:W2:Y:S02]  /*1160*/  LDL.128 R12, [R1+0x10] ;  /* 0x00001000010c7983 */ /* 0x000ea40000100c00 */
        /* <DEDUP_REMOVED lines=16> */
[----:B------:R-:W-:-:S05]  /*1270*/  SEL R0, R0, 0x7, !P0 ;  /* 0x0000000700007807 */ /* 0x000fca0004000000 */
[----:B------:R-:W-:-:S06]  /*1280*/  IMAD R5, R0, 0x4, R1 ;  /* 0x0000000400057824 */ /* 0x000fcc00078e0201 */
[----:B------:R-:W3:Y:S02]  /*1290*/  LDL R5, [R5] ;  /* 0x0000000005057983 */ /* 0x000ee40000100800 */
[----:B---3--:R-:W-:-:S04]  /*12a0*/  FSETP.GT.AND P0, PT, R10, R5, PT ;  /* 0x000000050a00720b */ /* 0x008fc80003f04000 */
[----:B------:R-:W-:-:S05]  /*12b0*/  SEL R0, R0, 0x8, !P0 ;  /* 0x0000000800007807 */ /* 0x000fca0004000000 */
[----:B------:R-:W-:-:S06]  /*12c0*/  IMAD R2, R0, 0x4, R1 ;  /* 0x0000000400027824 */ /* 0x000fcc00078e0201 */
[----:B------:R-:W2:Y:S02]  /*12d0*/  LDL R2, [R2] ;  /* 0x0000000002027983 */ /* 0x000ea40000100800 */
[----:B--2---:R-:W-:-:S04]  /*12e0*/  FSETP.GT.AND P0, PT, R11, R2, PT ;  /* 0x000000020b00720b */ /* 0x004fc80003f04000 */
[----:B------:R-:W-:Y:S01]  /*12f0*/  SEL R0, R0, 0x9, !P0 ;  /* 0x0000000900007807 */ /* 0x000fe20004000000 */
[----:B------:R-:W-:Y:S08]  /*1300*/  BRA `(.L_x_13) ;  /* 0x0000000000207947 */ /* 0x000ff00003800000 */
.L_x_23:
[----:B------:R-:W-:Y:S01]  /*1310*/  LEA R3, R8, R1, 0x2 ;  /* 0x0000000108037211 */ /* 0x000fe200078e10ff */
[----:B------:R-:W-:-:S04]  /*1320*/  IMAD R2, R0, 0x4, R1 ;  /* 0x0000000400027824 */ /* 0x000fc800078e0201 */
[----:B------:R0:W-:Y:S04]  /*1330*/  STL [R3+0x28], R10 ;  /* 0x0000280a03007387 */ /* 0x0001e80000100800 */
[----:B------:R0:W-:Y:S04]  /*1340*/  STL [R3], R11 ;  /* 0x0000000b03007387 */ /* 0x0001e80000100800 */
[----:B------:R-:W2:Y:S02]  /*1350*/  LDL R2, [R2] ;  /* 0x0000000002027983 */ /* 0x000ea40000100800 */
[----:B--2---:R-:W-:-:S04]  /*1360*/  FSETP.GT.AND P0, PT, R11, R2, PT ;  /* 0x000000020b00720b */ /* 0x004fc80003f04000 */
[C---:B------:R-:W-:Y:S01]  /*1370*/  SEL R0, R8.reuse, R0, P0 ;  /* 0x0000000008007207 */ /* 0x040fe20000000000 */
[----:B0-----:R-:W-:-:S08]  /*1380*/  VIADD R8, R8, 0x1 ;  /* 0x0000000108087836 */ /* 0x001fd00000000000 */
.L_x_13:
[----:B------:R-:W-:Y:S05]  /*1390*/  BSYNC.RECONVERGENT B0 ;  /* 0x0000000000007941 */ /* 0x000fea0003800200 */
.L_x_12:
[----:B------:R-:W0:Y:S02]  /*13a0*/  LDCU UR4, c[0x0][0x384] ;  /* 0x00007080ff0477ac */ /* 0x000e240008000800 */
[----:B0-----:R-:W-:Y:S01]  /*13b0*/  IMAD.U32 R22, RZ, RZ, UR4 ;  /* 0x00000004ff167e24 */ /* 0x001fe2000f8e00ff */
[----:B------:R-:W-:Y:S04]  /*13c0*/  BAR.SYNC.DEFER_BLOCKING 0x0 ;  /* 0x0000000000007b1d */ /* 0x000fe80000010000 */
[----:B------:R-:W-:-:S13]  /*13d0*/  ISETP.GE.AND P0, PT, R7, R22, PT ;  /* 0x000000160700720c */ /* 0x000fda0003f06270 */
[----:B------:R-:W-:Y:S05]  /*13e0*/  @!P0 BRA `(.L_x_24) ;  /* 0xffffffec00d48947 */ /* 0x000fea000383ffff */
[----:B------:R1:W5:Y:S04]  /*13f0*/  LDL.64 R58, [R1+0x28] ;  /* 0x00002800013a7983 */ /* 0x0003680000100a00 */
[----:B------:R1:W5:Y:S04]  /*1400*/  LDL.128 R16, [R1+0x30] ;  /* 0x0000300001107983 */ /* 0x0003680000100c00 */
[----:B------:R1:W5:Y:S02]  /*1410*/  LDL.128 R24, [R1+0x40] ;  /* 0x0000400001187983 */ /* 0x0003640000100c00 */
.L_x_9:
[----:B------:R-:W2:Y:S01]  /*1420*/  LDC.64 R28, c[0x0][0x388] ;  /* 0x0000e200ff1c7b82 */ /* 0x000ea20000000a00 */
[C---:B------:R-:W-:Y:S01]  /*1430*/  R2UR UR4, R48.reuse ;  /* 0x00000000300472ca */ /* 0x040fe200000e0000 */
[-C--:B-----5:R-:W-:Y:S01]  /*1440*/  IMAD R0, R47, R22.reuse, R58 ;  /* 0x000000162f007224 */ /* 0x0a0fe200078e023a */
[----:B------:R-:W-:Y:S01]  /*1450*/  R2UR UR5, R49 ;  /* 0x00000000310572ca */ /* 0x000fe200000e0000 */
[CC--:B0-----:R-:W-:Y:S01]  /*1460*/  IMAD R2, R47.reuse, R22.reuse, R59 ;  /* 0x000000162f027224 */ /* 0x0c1fe200078e023b */
[C---:B------:R-:W-:Y:S01]  /*1470*/  R2UR UR10, R48.reuse ;  /* 0x00000000300a72ca */ /* 0x040fe200000e0000 */
[-C--:B------:R-:W-:Y:S01]  /*1480*/  IMAD R4, R47, R22.reuse, R16 ;  /* 0x000000162f047224 */ /* 0x080fe200078e0210 */
[----:B------:R-:W-:Y:S01]  /*1490*/  R2UR UR11, R49 ;  /* 0x00000000310b72ca */ /* 0x000fe200000e0000 */
[CC--:B------:R-:W-:Y:S01]  /*14a0*/  IMAD R6, R47.reuse, R22.reuse, R17 ;  /* 0x000000162f067224 */ /* 0x0c0fe200078e0211 */
        /* <DEDUP_REMOVED lines=11> */
[----:B------:R-:W-:Y:S01]  /*1560*/  IMAD R22, R47, R22, R27 ;  /* 0x000000162f167224 */ /* 0x000fe200078e021b */
[----:B------:R-:W-:Y:S01]  /*1570*/  R2UR UR18, R48 ;  /* 0x00000000301272ca */ /* 0x000fe200000e0000 */
[----:B------:R-:W-:Y:S01]  /*1580*/  IMAD R3, R0, 0x3, RZ ;  /* 0x0000000300037824 */ /* 0x000fe200078e02ff */
[C---:B------:R-:W-:Y:S01]  /*1590*/  R2UR UR19, R49.reuse ;  /* 0x00000000311372ca */ /* 0x040fe200000e0000 */
[----:B------:R-:W-:Y:S01]  /*15a0*/  IMAD R5, R2, 0x3, RZ ;  /* 0x0000000302057824 */ /* 0x000fe200078e02ff */
        /* <DEDUP_REMOVED lines=10> */
[----:B------:R-:W-:Y:S01]  /*1650*/  R2UR UR21, R49 ;  /* 0x00000000311572ca */ /* 0x000fe200000e0000 */
[----:B------:R-:W-:-:S02]  /*1660*/  IMAD R21, R14, 0x3, RZ ;  /* 0x000000030e157824 */ /* 0x000fc400078e02ff */
[----:B------:R-:W-:Y:S02]  /*1670*/  IMAD R23, R20, 0x3, RZ ;  /* 0x0000000314177824 */ /* 0x000fe400078e02ff */
[----:B------:R-:W-:Y:S02]  /*1680*/  IMAD R31, R22, 0x3, RZ ;  /* 0x00000003161f7824 */ /* 0x000fe400078e02ff */
[----:B--2---:R-:W-:-:S04]  /*1690*/  IMAD.WIDE R2, R3, 0x4, R28 ;  /* 0x0000000403027825 */ /* 0x004fc800078e021c */
[--C-:B------:R-:W-:Y:S01]  /*16a0*/  IMAD.WIDE R4, R5, 0x4, R28.reuse ;  /* 0x0000000405047825 */ /* 0x100fe200078e021c */
[----:B------:R-:W-:Y:S01]  /*16b0*/  R2UR UR22, R48 ;  /* 0x00000000301672ca */ /* 0x000fe200000e0000 */
[----:B------:R-:W2:Y:S02]  /*16c0*/  LDG.E R33, desc[UR6][R2.64+0x4] ;  /* 0x0000040602217981 */ /* 0x000ea4000c1e1900 */
[--C-:B------:R-:W-:Y:S02]  /*16d0*/  IMAD.WIDE R6, R7, 0x4, R28.reuse ;  /* 0x0000000407067825 */ /* 0x100fe400078e021c */
[----:B------:R-:W3:Y:S02]  /*16e0*/  LDG.E R35, desc[UR10][R4.64] ;  /* 0x0000000a04237981 */ /* 0x000ee4000c1e1900 */
[--C-:B------:R-:W-:Y:S02]  /*16f0*/  IMAD.WIDE R8, R9, 0x4, R28.reuse ;  /* 0x0000000409087825 */ /* 0x100fe400078e021c */
[----:B------:R-:W4:Y:S02]  /*1700*/  LDG.E R39, desc[UR16][R6.64] ;  /* 0x0000001006277981 */ /* 0x000f24000c1e1900 */
[----:B------:R-:W-:-:S02]  /*1710*/  IMAD.WIDE R10, R11, 0x4, R28 ;  /* 0x000000040b0a7825 */ /* 0x000fc400078e021c */
[----:B------:R-:W2:Y:S02]  /*1720*/  LDG.E R43, desc[UR4][R8.64] ;  /* 0x00000004082b7981 */ /* 0x000ea4000c1e1900 */
[--C-:B------:R-:W-:Y:S02]  /*1730*/  IMAD.WIDE R12, R13, 0x4, R28.reuse ;  /* 0x000000040d0c7825 */ /* 0x100fe400078e021c */
[----:B------:R-:W2:Y:S02]  /*1740*/  LDG.E R38, desc[UR10][R10.64] ;  /* 0x0000000a0a267981 */ /* 0x000ea4000c1e1900 */
[--C-:B------:R-:W-:Y:S01]  /*1750*/  IMAD.WIDE R14, R15, 0x4, R28.reuse ;  /* 0x000000040f0e7825 */ /* 0x100fe200078e021c */
[----:B------:R-:W-:Y:S01]  /*1760*/  R2UR UR23, R49 ;  /* 0x00000000311772ca */ /* 0x000fe200000e0000 */
[----:B------:R-:W2:Y:S02]  /*1770*/  LDG.E R42, desc[UR16][R12.64] ;  /* 0x000000100c2a7981 */ /* 0x000ea4000c1e1900 */
[----:B------:R-:W-:-:S02]  /*1780*/  IMAD.WIDE R20, R21, 0x4, R28 ;  /* 0x0000000415147825 */ /* 0x000fc400078e021c */
[----:B------:R-:W2:Y:S02]  /*1790*/  LDG.E R30, desc[UR8][R2.64+0x8] ;  /* 0x00000808021e7981 */ /* 0x000ea4000c1e1900 */
[--C-:B------:R-:W-:Y:S02]  /*17a0*/  IMAD.WIDE R22, R23, 0x4, R28.reuse ;  /* 0x0000000417167825 */ /* 0x100fe400078e021c */
[----:B------:R-:W2:Y:S02]  /*17b0*/  LDG.E R46, desc[UR18][R14.64] ;  /* 0x000000120e2e7981 */ /* 0x000ea4000c1e1900 */
[----:B------:R-:W-:Y:S02]  /*17c0*/  IMAD.WIDE R28, R31, 0x4, R28 ;  /* 0x000000041f1c7825 */ /* 0x000fe400078e021c */
[----:B------:R-:W3:Y:S04]  /*17d0*/  LDG.E R31, desc[UR4][R2.64] ;  /* 0x00000004021f7981 */ /* 0x000ee8000c1e1900 */
[----:B------:R-:W2:Y:S04]  /*17e0*/  LDG.E R37, desc[UR12][R4.64+0x4] ;  /* 0x0000040c04257981 */ /* 0x000ea8000c1e1900 */
[----:B------:R0:W2:Y:S04]  /*17f0*/  LDG.E R32, desc[UR14][R4.64+0x8] ;  /* 0x0000080e04207981 */ /* 0x0000a8000c1e1900 */
[----:B------:R-:W2:Y:S04]  /*1800*/  LDG.E R66, desc[UR20][R20.64] ;  /* 0x0000001414427981 */ /* 0x000ea8000c1e1900 */
        /* <DEDUP_REMOVED lines=17> */
[----:B------:R-:W2:Y:S01]  /*1920*/  LDG.E R74, desc[UR10][R28.64+0x8] ;  /* 0x0000080a1c4a7981 */ /* 0x000ea2000c1e1900 */
[----:B0-----:R-:W-:-:S02]  /*1930*/  HFMA2 R5, -RZ, RZ, 1.44921875, -19.203125 ;  /* 0x3dcccccdff057431 */ /* 0x001fc400000001ff */
[----:B-1----:R-:W-:-:S04]  /*1940*/  IMAD.MOV.U32 R12, RZ, RZ, 0x41200000 ;  /* 0x41200000ff0c7424 */ /* 0x002fc800078e00ff */
[----:B------:R-:W-:-:S04]  /*1950*/  FFMA R4, R5, -R12, 1 ;  /* 0x3f80000005047423 */ /* 0x000fc8000000080c */
[----:B------:R-:W-:Y:S01]  /*1960*/  FFMA R60, R4, R5, 0.10000000149011611938 ;  /* 0x3dcccccd043c7423 */ /* 0x000fe20000000005 */
[----:B------:R-:W-:Y:S01]  /*1970*/  BSSY.RECONVERGENT B0, `(.L_x_25) ;  /* 0x0000027000007945 */ /* 0x000fe20003800200 */
[----:B---3--:R-:W-:-:S04]  /*1980*/  FADD R0, RZ, R31 ;  /* 0x0000001fff007221 */ /* 0x008fc80000000000 */
[----:B------:R-:W-:-:S04]  /*1990*/  FADD R0, R35, R0 ;  /* 0x0000000023007221 */ /* 0x000fc80000000000 */
[----:B----4-:R-:W-:-:S04]  /*19a0*/  FADD R2, R39, R0 ;  /* 0x0000000027027221 */ /* 0x010fc80000000000 */
[----:B--2---:R-:W-:-:S04]  /*19b0*/  FADD R3, R43, R2 ;  /* 0x000000022b037221 */ /* 0x004fc80000000000 */
[----:B------:R-:W-:Y:S01]  /*19c0*/  FADD R3, R38, R3 ;  /* 0x0000000326037221 */ /* 0x000fe20000000000 */
[----:B------:R-:W-:Y:S01]  /*19d0*/  FADD R0, RZ, R33 ;  /* 0x00000021ff007221 */ /* 0x000fe20000000000 */
[----:B------:R-:W-:Y:S02]  /*19e0*/  FADD R2, RZ, R30 ;  /* 0x0000001eff027221 */ /* 0x000fe40000000000 */
[----:B------:R-:W-:Y:S01]  /*19f0*/  FADD R3, R42, R3 ;  /* 0x000000032a037221 */ /* 0x000fe20000000000 */
[----:B------:R-:W-:Y:S01]  /*1a00*/  FADD R0, R37, R0 ;  /* 0x0000000025007221 */ /* 0x000fe20000000000 */
[----:B------:R-:W-:Y:S02]  /*1a10*/  FADD R2, R32, R2 ;  /* 0x0000000220027221 */ /* 0x000fe40000000000 */
[----:B------:R-:W-:Y:S01]  /*1a20*/  FADD R3, R46, R3 ;  /* 0x000000032e037221 */ /* 0x000fe20000000000 */
[----:B------:R-:W-:Y:S01]  /*1a30*/  FADD R0, R41, R0 ;  /* 0x0000000029007221 */ /* 0x000fe20000000000 */
[----:B------:R-:W-:-:S02]  /*1a40*/  FADD R2, R34, R2 ;  /* 0x0000000222027221 */ /* 0x000fc40000000000 */
[----:B------:R-:W-:Y:S01]  /*1a50*/  FADD R3, R66, R3 ;  /* 0x0000000342037221 */ /* 0x000fe20000000000 */
[----:B------:R-:W-:-:S03]  /*1a60*/  FADD R0, R45, R0 ;  /* 0x000000002d007221 */ /* 0x000fc60000000000 */
[----:B------:R-:W-:Y:S01]  /*1a70*/  FADD R3, R70, R3 ;  /* 0x0000000346037221 */ /* 0x000fe20000000000 */
[----:B------:R-:W-:-:S03]  /*1a80*/  FADD R2, R36, R2 ;  /* 0x0000000224027221 */ /* 0x000fc60000000000 */
[----:B------:R-:W-:Y:S01]  /*1a90*/  FADD R3, R73, R3 ;  /* 0x0000000349037221 */ /* 0x000fe20000000000 */
[----:B------:R-:W-:-:S03]  /*1aa0*/  FADD R0, R63, R0 ;  /* 0x000000003f007221 */ /* 0x000fc60000000000 */
[----:B------:R-:W0:Y:S01]  /*1ab0*/  FCHK P0, R3, 10 ;  /* 0x4120000003007902 */ /* 0x000e220000000000 */
[----:B------:R-:W-:Y:S01]  /*1ac0*/  FADD R2, R40, R2 ;  /* 0x0000000228027221 */ /* 0x000fe20000000000 */
[----:B------:R-:W-:-:S03]  /*1ad0*/  FADD R0, R65, R0 ;  /* 0x0000000041007221 */ /* 0x000fc60000000000 */
[----:B------:R-:W-:Y:S01]  /*1ae0*/  FADD R2, R44, R2 ;  /* 0x000000022c027221 */ /* 0x000fe20000000000 */
[----:B------:R-:W-:-:S03]  /*1af0*/  FADD R0, R67, R0 ;  /* 0x0000000043007221 */ /* 0x000fc60000000000 */
[----:B------:R-:W-:Y:S01]  /*1b00*/  FADD R2, R64, R2 ;  /* 0x0000000240027221 */ /* 0x000fe20000000000 */
[----:B------:R-:W-:Y:S01]  /*1b10*/  FFMA R5, R3, R60, RZ ;  /* 0x0000003c03057223 */ /* 0x000fe200000000ff */
[----:B------:R-:W-:Y:S02]  /*1b20*/  FADD R0, R69, R0 ;  /* 0x0000000045007221 */ /* 0x000fe40000000000 */
[----:B------:R-:W-:Y:S01]  /*1b30*/  FADD R2, R68, R2 ;  /* 0x0000000244027221 */ /* 0x000fe20000000000 */
[----:B------:R-:W-:Y:S01]  /*1b40*/  FFMA R6, R5, -10, R3 ;  /* 0xc120000005067823 */ /* 0x000fe20000000003 */
[----:B------:R-:W-:Y:S02]  /*1b50*/  FADD R0, R71, R0 ;  /* 0x0000000047007221 */ /* 0x000fe40000000000 */
[----:B------:R-:W-:Y:S01]  /*1b60*/  FADD R4, R72, R2 ;  /* 0x0000000248047221 */ /* 0x000fe20000000000 */
[----:B------:R-:W-:Y:S01]  /*1b70*/  FFMA R60, R60, R6, R5 ;  /* 0x000000063c3c7223 */ /* 0x000fe20000000005 */
[----:B------:R-:W-:-:S02]  /*1b80*/  FADD R2, R75, R0 ;  /* 0x000000004b027221 */ /* 0x000fc40000000000 */
[----:B------:R-:W-:Y:S01]  /*1b90*/  FADD R4, R74, R4 ;  /* 0x000000044a047221 */ /* 0x000fe20000000000 */
[----:B0-----:R-:W-:Y:S06]  /*1ba0*/  @!P0 BRA `(.L_x_26) ;  /* 0x00000000000c8947 */ /* 0x001fec0003800000 */
[----:B------:R-:W-:-:S07]  /*1bb0*/  MOV R10, 0x1bd0 ;  /* 0x00001bd0000a7802 */ /* 0x000fce0000000f00 */
[----:B------:R-:W-:Y:S05]  /*1bc0*/  CALL.REL.NOINC `($__internal_3_$__cuda_sm3x_div_rn_noftz_f32_slowpath) ;  /* 0x000000c400f07944 */ /* 0x000fea0003c00000 */
[----:B------:R-:W-:-:S07]  /*1bd0*/  IMAD.MOV.U32 R60, RZ, RZ, R3 ;  /* 0x000000ffff3c7224 */ /* 0x000fce00078e0003 */
.L_x_26:
[----:B------:R-:W-:Y:S05]  /*1be0*/  BSYNC.RECONVERGENT B0 ;  /* 0x0000000000007941 */ /* 0x000fea0003800200 */
.L_x_25:
[----:B------:R-:W-:Y:S01]  /*1bf0*/  IMAD.MOV.U32 R3, RZ, RZ, 0x3dcccccd ;  /* 0x3dcccccdff037424 */ /* 0x000fe200078e00ff */
[----:B------:R-:W0:Y:S01]  /*1c00*/  FCHK P0, R2, 10 ;  /* 0x4120000002007902 */ /* 0x000e220000000000 */
[----:B------:R-:W-:Y:S02]  /*1c10*/  BSSY.RECONVERGENT B0, `(.L_x_27) ;  /* 0x000000b000007945 */ /* 0x000fe40003800200 */
[----:B------:R-:W-:-:S04]  /*1c20*/  FFMA R0, R3, -R12, 1 ;  /* 0x3f80000003007423 */ /* 0x000fc8000000080c */
[----:B------:R-:W-:-:S04]  /*1c30*/  FFMA R0, R0, R3, 0.10000000149011611938 ;  /* 0x3dcccccd00007423 */ /* 0x000fc80000000003 */
[----:B------:R-:W-:-:S04]  /*1c40*/  FFMA R3, R2, R0, RZ ;  /* 0x0000000002037223 */ /* 0x000fc800000000ff */
[----:B------:R-:W-:-:S04]  /*1c50*/  FFMA R62, R3, -10, R2 ;  /* 0xc1200000033e7823 */ /* 0x000fc80000000002 */
[----:B------:R-:W-:Y:S01]  /*1c60*/  FFMA R62, R0, R62, R3 ;  /* 0x0000003e003e7223 */ /* 0x000fe20000000003 */
[----:B0-----:R-:W-:Y:S06]  /*1c70*/  @!P0 BRA `(.L_x_28) ;  /* 0x0000000000108947 */ /* 0x001fec0003800000 */
[----:B------:R-:W-:Y:S02]  /*1c80*/  MOV R3, R2 ;  /* 0x0000000200037202 */ /* 0x000fe40000000f00 */
[----:B------:R-:W-:-:S07]  /*1c90*/  MOV R10, 0x1cb0 ;  /* 0x00001cb0000a7802 */ /* 0x000fce0000000f00 */
[----:B------:R-:W-:Y:S05]  /*1ca0*/  CALL.REL.NOINC `($__internal_3_$__cuda_sm3x_div_rn_noftz_f32_slowpath) ;  /* 0x000000c400b87944 */ /* 0x000fea0003c00000 */
[----:B------:R-:W-:-:S07]  /*1cb0*/  IMAD.MOV.U32 R62, RZ, RZ, R3 ;  /* 0x000000ffff3e7224 */ /* 0x000fce00078e0003 */
.L_x_28:
[----:B------:R-:W-:Y:S05]  /*1cc0*/  BSYNC.RECONVERGENT B0 ;  /* 0x0000000000007941 */ /* 0x000fea0003800200 */
.L_x_27:
        /* <DEDUP_REMOVED lines=9> */
[----:B------:R-:W-:Y:S01]  /*1d60*/  IMAD.MOV.U32 R3, RZ, RZ, R4 ;  /* 0x000000ffff037224 */ /* 0x000fe200078e0004 */
[----:B------:R-:W-:-:S07]  /*1d70*/  MOV R10, 0x1d90 ;  /* 0x00001d90000a7802 */ /* 0x000fce0000000f00 */
[----:B------:R-:W-:Y:S05]  /*1d80*/  CALL.REL.NOINC `($__internal_3_$__cuda_sm3x_div_rn_noftz_f32_slowpath) ;  /* 0x000000c400807944 */ /* 0x000fea0003c00000 */
[----:B------:R-:W-:-:S07]  /*1d90*/  MOV R61, R3 ;  /* 0x00000003003d7202 */ /* 0x000fce0000000f00 */
.L_x_30:
[----:B------:R-:W-:Y:S05]  /*1da0*/  BSYNC.RECONVERGENT B0 ;  /* 0x0000000000007941 */ /* 0x000fea0003800200 */
.L_x_29:
[----:B------:R-:W-:Y:S01]  /*1db0*/  FADD R2, R31, -R60 ;  /* 0x8000003c1f027221 */ /* 0x000fe20000000000 */
[----:B------:R-:W-:Y:S01]  /*1dc0*/  FADD R3, R33, -R62 ;  /* 0x8000003e21037221 */ /* 0x000fe20000000000 */
[----:B------:R-:W-:Y:S01]  /*1dd0*/  FADD R6, R39, -R60 ;  /* 0x8000003c27067221 */ /* 0x000fe20000000000 */
[----:B------:R-:W-:Y:S01]  /*1de0*/  FADD R7, R41, -R62 ;  /* 0x8000003e29077221 */ /* 0x000fe20000000000 */
[----:B------:R-:W-:Y:S01]  /*1df0*/  FADD R8, R43, -R60 ;  /* 0x8000003c2b087221 */ /* 0x000fe20000000000 */
[----:B------:R-:W-:Y:S01]  /*1e00*/  FADD R9, R45, -R62 ;  /* 0x8000003e2d097221 */ /* 0x000fe20000000000 */
[----:B------:R0:W-:Y:S01]  /*1e10*/  STL.64 [R1+0x50], R2 ;  /* 0x0000500201007387 */ /* 0x0001e20000100a00 */
[----:B------:R-:W-:Y:S01]  /*1e20*/  FADD R10, R38, -R60 ;  /* 0x8000003c260a7221 */ /* 0x000fe20000000000 */
[----:B------:R-:W-:Y:S01]  /*1e30*/  FADD R11, R63, -R62 ;  /* 0x8000003e3f0b7221 */ /* 0x000fe20000000000 */
[----:B------:R-:W-:Y:S01]  /*1e40*/  FADD R12, R42, -R60 ;  /* 0x8000003c2a0c7221 */ /* 0x000fe20000000000 */
[----:B------:R-:W-:Y:S01]  /*1e50*/  FADD R13, R65, -R62 ;  /* 0x8000003e410d7221 */ /* 0x000fe20000000000 */
[----:B------:R-:W-:Y:S01]  /*1e60*/  FADD R14, R46, -R60 ;  /* 0x8000003c2e0e7221 */ /* 0x000fe20000000000 */
[----:B------:R-:W-:Y:S01]  /*1e70*/  FADD R15, R67, -R62 ;  /* 0x8000003e430f7221 */ /* 0x000fe20000000000 */
[----:B------:R-:W-:Y:S01]  /*1e80*/  FADD R20, R66, -R60 ;  /* 0x8000003c42147221 */ /* 0x000fe20000000000 */
[----:B------:R-:W-:Y:S01]  /*1e90*/  FADD R21, R69, -R62 ;  /* 0x8000003e45157221 */ /* 0x000fe20000000000 */
[--C-:B------:R-:W-:Y:S01]  /*1ea0*/  FADD R0, R30, -R61.reuse ;  /* 0x8000003d1e007221 */ /* 0x100fe20000000000 */
[----:B------:R1:W-:Y:S01]  /*1eb0*/  STL.64 [R1+0xa0], R6 ;  /* 0x0000a00601007387 */ /* 0x0003e20000100a00 */
[----:B------:R-:W-:Y:S01]  /*1ec0*/  FADD R4, R35, -R60 ;  /* 0x8000003c23047221 */ /* 0x000fe20000000000 */
[----:B0-----:R-:W-:Y:S01]  /*1ed0*/  FADD R2, R32, -R61 ;  /* 0x8000003d20027221 */ /* 0x001fe20000000000 */
[----:B------:R-:W-:Y:S01]  /*1ee0*/  FADD R5, R37, -R62 ;  /* 0x8000003e25057221 */ /* 0x000fe20000000000 */
[----:B------:R0:W-:Y:S01]  /*1ef0*/  STL.64 [R1+0xc8], R8 ;  /* 0x0000c80801007387 */ /* 0x0001e20000100a00 */
[----:B------:R-:W-:Y:S01]  /*1f00*/  FADD R22, R70, -R60 ;  /* 0x8000003c46167221 */ /* 0x000fe20000000000 */
[----:B------:R-:W-:Y:S01]  /*1f10*/  FADD R23, R71, -R62 ;  /* 0x8000003e47177221 */ /* 0x000fe20000000000 */
[----:B------:R-:W-:Y:S01]  /*1f20*/  FADD R28, R73, -R60 ;  /* 0x8000003c491c7221 */ /* 0x000fe20000000000 */
[----:B------:R2:W-:Y:S01]  /*1f30*/  STL [R1+0x80], R2 ;  /* 0x0000800201007387 */ /* 0x0005e20000100800 */
[----:B------:R-:W-:-:S03]  /*1f40*/  FADD R29, R75, -R62 ;  /* 0x8000003e4b1d7221 */ /* 0x000fc60000000000 */
[----:B------:R3:W-:Y:S01]  /*1f50*/  STL.64 [R1+0xf0], R10 ;  /* 0x0000f00a01007387 */ /* 0x0007e20000100a00 */
[----:B-1----:R-:W-:-:S03]  /*1f60*/  FADD R6, R36, -R61 ;  /* 0x8000003d24067221 */ /* 0x002fc60000000000 */
[----:B------:R1:W-:Y:S01]  /*1f70*/  STL.64 [R1+0x118], R12 ;  /* 0x0001180c01007387 */ /* 0x0003e20000100a00 */
[--C-:B0-----:R-:W-:Y:S01]  /*1f80*/  FADD R8, R40, -R61.reuse ;  /* 0x8000003d28087221 */ /* 0x101fe20000000000 */
[----:B--2---:R-:W-:Y:S02]  /*1f90*/  MOV R2, 0x8 ;  /* 0x0000000800027802 */ /* 0x004fe40000000f00 */
[----:B------:R0:W-:Y:S04]  /*1fa0*/  STL.64 [R1+0x140], R14 ;  /* 0x0001400e01007387 */ /* 0x0001e80000100a00 */
[----:B------:R2:W-:Y:S01]  /*1fb0*/  STL.64 [R1+0x168], R20 ;  /* 0x0001681401007387 */ /* 0x0005e20000100a00 */
[--C-:B---3--:R-:W-:Y:S01]  /*1fc0*/  FADD R10, R44, -R61.reuse ;  /* 0x8000003d2c0a7221 */ /* 0x108fe20000000000 */
[----:B------:R-:W3:Y:S02]  /*1fd0*/  LDC.64 R2, c[0x4][R2] ;  /* 0x0100000002027b82 */ /* 0x000ee40000000a00 */
[----:B------:R4:W-:Y:S01]  /*1fe0*/  STL [R1+0x58], R0 ;  /* 0x0000580001007387 */ /* 0x0009e20000100800 */
[--C-:B-1----:R-:W-:Y:S01]  /*1ff0*/  FADD R12, R64, -R61.reuse ;  /* 0x8000003d400c7221 */ /* 0x102fe20000000000 */
[----:B0-----:R-:W-:-:S02]  /*2000*/  FADD R14, R72, -R61 ;  /* 0x8000003d480e7221 */ /* 0x001fc40000000000 */
[----:B------:R-:W-:Y:S01]  /*2010*/  STL [R1+0xd0], R6 ;  /* 0x0000d00601007387 */ /* 0x000fe20000100800 */
[----:B--2---:R-:W-:-:S03]  /*2020*/  FADD R20, R74, -R61 ;  /* 0x8000003d4a147221 */ /* 0x004fc60000000000 */
[----:B------:R-:W-:Y:S01]  /*2030*/  STL [R1+0xf8], R8 ;  /* 0x0000f80801007387 */ /* 0x000fe20000100800 */
[----:B----4-:R-:W-:-:S03]  /*2040*/  FADD R0, R68, -R61 ;  /* 0x8000003d44007221 */ /* 0x010fc60000000000 */
[----:B------:R-:W-:Y:S04]  /*2050*/  STL [R1+0x120], R10 ;  /* 0x0001200a01007387 */ /* 0x000fe80000100800 */
[----:B------:R-:W-:Y:S04]  /*2060*/  STL [R1+0x148], R12 ;  /* 0x0001480c01007387 */ /* 0x000fe80000100800 */
[----:B------:R-:W-:Y:S04]  /*2070*/  STL [R1+0x170], R0 ;  /* 0x0001700001007387 */ /* 0x000fe80000100800 */
[----:B------:R-:W-:Y:S04]  /*2080*/  STL [R1+0x198], R14 ;  /* 0x0001980e01007387 */ /* 0x000fe80000100800 */
[----:B------:R-:W-:Y:S04]  /*2090*/  STL [R1+0x1c0], R20 ;  /* 0x0001c01401007387 */ /* 0x000fe80000100800 */
[----:B------:R0:W-:Y:S04]  /*20a0*/  STL.64 [R1+0x78], R4 ;  /* 0x0000780401007387 */ /* 0x0001e80000100a00 */
[----:B------:R1:W-:Y:S04]  /*20b0*/  STL.64 [R1+0x190], R22 ;  /* 0x0001901601007387 */ /* 0x0003e80000100a00 */
[----:B------:R2:W-:Y:S01]  /*20c0*/  STL.64 [R1+0x1b8], R28 ;  /* 0x0001b81c01007387 */ /* 0x0005e20000100a00 */
[----:B0-----:R-:W-:Y:S01]  /*20d0*/  FADD R4, R34, -R61 ;  /* 0x8000003d22047221 */ /* 0x001fe20000000000 */
[----:B------:R-:W-:-:S02]  /*20e0*/  IMAD.MOV.U32 R5, RZ, RZ, RZ ;  /* 0x000000ffff057224 */ /* 0x000fc400078e00ff */
[----:B-1----:R-:W-:Y:S02]  /*20f0*/  IMAD.MOV.U32 R23, RZ, RZ, RZ ;  /* 0x000000ffff177224 */ /* 0x002fe400078e00ff */
[----:B------:R0:W-:Y:S01]  /*2100*/  STL [R1+0xa8], R4 ;  /* 0x0000a80401007387 */ /* 0x0001e20000100800 */
[----:B--2---:R-:W-:Y:S01]  /*2110*/  CS2R R28, SRZ ;  /* 0x00000000001c7805 */ /* 0x004fe2000001ff00 */
[----:B0--3--:R-:W-:-:S07]  /*2120*/  IMAD.MOV.U32 R4, RZ, RZ, 0x18 ;  /* 0x00000018ff047424 */ /* 0x009fce00078e00ff */
[----:B------:R-:W-:-:S07]  /*2130*/  LEPC R20, `(.L_x_31) ;  /* 0x000000001014794e */ /* 0x000fce0000000000 */
[----:B------:R-:W-:Y:S05]  /*2140*/  CALL.ABS.NOINC R2 ;  /* 0x0000000002007343 */ /* 0x000fea0003c00000 */
.L_x_31:
[----:B------:R-:W-:Y:S01]  /*2150*/  BSSY.RECONVERGENT B1, `(.L_x_32) ;  /* 0x000042e000017945 */ /* 0x000fe20003800200 */
[----:B------:R-:W-:Y:S02]  /*2160*/  CS2R R12, SRZ ;  /* 0x00000000000c7805 */ /* 0x000fe4000001ff00 */
[----:B------:R-:W-:-:S07]  /*2170*/  CS2R R64, SRZ ;  /* 0x0000000000407805 */ /* 0x000fce000001ff00 */
.L_x_95:
[----:B------:R-:W-:Y:S01]  /*2180*/  R2UR UR4, R48 ;  /* 0x00000000300472ca */ /* 0x000fe200000e0000 */
[----:B------:R-:W-:Y:S01]  /*2190*/  IMAD R14, R23, 0x4, R56 ;  /* 0x00000004170e7824 */ /* 0x000fe200078e0238 */
[----:B------:R-:W-:Y:S01]  /*21a0*/  R2UR UR5, R49 ;  /* 0x00000000310572ca */ /* 0x000fe200000e0000 */
[----:B------:R-:W-:Y:S01]  /*21b0*/  DMUL R8, R12, R28 ;  /* 0x0000001c0c087228 */ /* 0x000fe20000000000 */
[----:B------:R-:W-:-:S04]  /*21c0*/  IMAD.WIDE.U32 R2, R23, 0x8, R4 ;  /* 0x0000000817027825 */ /* 0x000fc800078e0004 */
[----:B------:R-:W-:-:S07]  /*21d0*/  IMAD R10, R23, 0x28, R14 ;  /* 0x00000028170a7824 */ /* 0x000fce00078e020e */
[----:B------:R0:W-:Y:S04]  /*21e0*/  ST.E.64 desc[UR4][R2.64], R8 ;  /* 0x0000000802007985 */ /* 0x0001e8000c101b04 */
[----:B------:R-:W2:Y:S01]  /*21f0*/  LDL R70, [R10] ;  /* 0x000000000a467983 */ /* 0x000ea20000100800 */
[----:B------:R-:W-:Y:S01]  /*2200*/  IADD3 R11, PT, PT, R23, 0x1, RZ ;  /* 0x00000001170b7810 */ /* 0x000fe20007ffe0ff */
[----:B------:R-:W-:Y:S01]  /*2210*/  BSSY.RECONVERGENT B0, `(.L_x_33) ;  /* 0x0000031000007945 */ /* 0x000fe20003800200 */
[----:B------:R-:W-:Y:S02]  /*2220*/  IMAD.MOV.U32 R0, RZ, RZ, R23 ;  /* 0x000000ffff007224 */ /* 0x000fe400078e0017 */
[C---:B------:R-:W-:Y:S01]  /*2230*/  ISETP.NE.AND P0, PT, R11.reuse, 0xa, PT ;  /* 0x0000000a0b00780c */ /* 0x040fe20003f05270 */
[----:B------:R-:W-:Y:S01]  /*2240*/  IMAD.MOV.U32 R23, RZ, RZ, R11 ;  /* 0x000000ffff177224 */ /* 0x000fe200078e000b */
[----:B------:R-:W-:Y:S01]  /*2250*/  ISETP.NE.AND P1, PT, R11, 0x3, PT ;  /* 0x000000030b00780c */ /* 0x000fe20003f25270 */
[----:B--2---:R0:W1:Y:S10]  /*2260*/  F2F.F64.F32 R6, |R70| ;  /* 0x4000004600067310 */ /* 0x0040740000201800 */
[----:B------:R-:W-:Y:S05]  /*2270*/  @!P0 BRA `(.L_x_34) ;  /* 0x0000000000a88947 */ /* 0x000fea0003800000 */
[----:B0-----:R-:W2:Y:S01]  /*2280*/  LDL R2, [R10+0x28] ;  /* 0x000028000a027983 */ /* 0x001ea20000100800 */
[----:B------:R-:W-:Y:S01]  /*2290*/  ISETP.NE.AND P0, PT, R0, 0x8, PT ;  /* 0x000000080000780c */ /* 0x000fe20003f05270 */
[----:B--2---:R-:W1:Y:S02]  /*22a0*/  F2F.F64.F32 R2, |R2| ;  /* 0x4000000200027310 */ /* 0x004e640000201800 */
[----:B-1----:R-:W-:-:S10]  /*22b0*/  DADD R6, R6, R2 ;  /* 0x0000000006067229 */ /* 0x002fd40000000002 */
[----:B------:R-:W-:Y:S05]  /*22c0*/  @!P0 BRA `(.L_x_34) ;  /* 0x0000000000948947 */ /* 0x000fea0003800000 */
[----:B------:R-:W2:Y:S01]  /*22d0*/  LDL R2, [R10+0x50] ;  /* 0x000050000a027983 */ /* 0x000ea20000100800 */
[----:B------:R-:W-:Y:S01]  /*22e0*/  ISETP.NE.AND P0, PT, R0, 0x7, PT ;  /* 0x000000070000780c */ /* 0x000fe20003f05270 */
[----:B--2---:R-:W0:Y:S02]  /*22f0*/  F2F.F64.F32 R2, |R2| ;  /* 0x4000000200027310 */ /* 0x004e240000201800 */
[----:B0-----:R-:W-:-:S10]  /*2300*/  DADD R6, R6, R2 ;  /* 0x0000000006067229 */ /* 0x001fd40000000002 */
        /* <DEDUP_REMOVED lines=26> */
[----:B------:R-:W-:Y:S01]  /*24b0*/  ISETP.NE.AND P0, PT, R0, 0x1, PT ;  /* 0x000000010000780c */ /* 0x000fe20003f05270 */
[----:B------:R-:W2:-:S12]  /*24c0*/  LDL R2, [R10+0x140] ;  /* 0x000140000a027983 */ /* 0x000e980000100800 */
[----:B------:R-:W3:Y:S01]  /*24d0*/  @P0 LDL R12, [R10+0x168] ;  /* 0x000168000a0c0983 */ /* 0x000ee20000100800 */
[----:B--2---:R-:W0:Y:S08]  /*24e0*/  F2F.F64.F32 R2, |R2| ;  /* 0x4000000200027310 */ /* 0x004e300000201800 */
[----:B---3--:R-:W1:Y:S01]  /*24f0*/  @P0 F2F.F64.F32 R12, |R12| ;  /* 0x4000000c000c0310 */ /* 0x008e620000201800 */
[----:B0-----:R-:W-:-:S08]  /*2500*/  DADD R6, R6, R2 ;  /* 0x0000000006067229 */ /* 0x001fd00000000002 */
[----:B-1----:R-:W-:-:S11]  /*2510*/  @P0 DADD R6, R6, R12 ;  /* 0x0000000006060229 */ /* 0x002fd6000000000c */
.L_x_34:
[----:B------:R-:W-:Y:S05]  /*2520*/  BSYNC.RECONVERGENT B0 ;  /* 0x0000000000007941 */ /* 0x000fea0003800200 */
.L_x_33:
[----:B-1----:R-:W-:Y:S01]  /*2530*/  DSETP.NEU.AND P0, PT, R6, RZ, PT ;  /* 0x000000ff0600722a */ /* 0x002fe20003f0d000 */
[----:B------:R-:W-:Y:S01]  /*2540*/  BSSY.RECONVERGENT B2, `(.L_x_35) ;  /* 0x000022e000027945 */ /* 0x000fe20003800200 */
[----:B------:R-:W-:Y:S01]  /*2550*/  IMAD R11, R0, 0x24, R14 ;  /* 0x00000024000b7824 */ /* 0x000fe200078e020e */
[----:B------:R-:W-:-:S11]  /*2560*/  CS2R R12, SRZ ;  /* 0x00000000000c7805 */ /* 0x000fd6000001ff00 */
[----:B------:R-:W-:Y:S05]  /*2570*/  @!P0 BRA `(.L_x_36) ;  /* 0x0000002000a88947 */ /* 0x000fea0003800000 */
[----:B0-----:R-:W0:Y:S01]  /*2580*/  MUFU.RCP64H R3, R7 ;  /* 0x0000000700037308 */ /* 0x001e220000001800 */
[----:B------:R-:W-:Y:S01]  /*2590*/  IMAD.MOV.U32 R2, RZ, RZ, 0x1 ;  /* 0x00000001ff027424 */ /* 0x000fe200078e00ff */
[----:B------:R-:W-:Y:S01]  /*25a0*/  BSSY.RECONVERGENT B3, `(.L_x_37) ;  /* 0x0000015000037945 */ /* 0x000fe20003800200 */
[----:B------:R-:W-:-:S05]  /*25b0*/  ISETP.NE.AND P2, PT, R23, 0xa, PT ;  /* 0x0000000a1700780c */ /* 0x000fca0003f45270 */
[----:B------:R-:W1:Y:S01]  /*25c0*/  F2F.F64.F32 R70, R70 ;  /* 0x0000004600467310 */ /* 0x000e620000201800 */
[----:B0-----:R-:W-:Y:S01]  /*25d0*/  DFMA R12, R2, -R6, 1 ;  /* 0x3ff00000020c742b */ /* 0x001fe20000000806 */
[----:B-1----:R-:W-:-:S07]  /*25e0*/  FSETP.GEU.AND P3, PT, |R71|, 6.5827683646048100446e-37, PT ;  /* 0x036000004700780b */ /* 0x002fce0003f6e200 */
[----:B------:R-:W-:-:S08]  /*25f0*/  DFMA R12, R12, R12, R12 ;  /* 0x0000000c0c0c722b */ /* 0x000fd0000000000c */
[----:B------:R-:W-:-:S08]  /*2600*/  DFMA R12, R2, R12, R2 ;  /* 0x0000000c020c722b */ /* 0x000fd00000000002 */
[----:B------:R-:W-:-:S08]  /*2610*/  DFMA R2, R12, -R6, 1 ;  /* 0x3ff000000c02742b */ /* 0x000fd00000000806 */
[----:B------:R-:W-:-:S08]  /*2620*/  DFMA R2, R12, R2, R12 ;  /* 0x000000020c02722b */ /* 0x000fd0000000000c */
[----:B------:R-:W-:-:S08]  /*2630*/  DMUL R12, R70, R2 ;  /* 0x00000002460c7228 */ /* 0x000fd00000000000 */
[----:B------:R-:W-:-:S08]  /*2640*/  DFMA R14, R12, -R6, R70 ;  /* 0x800000060c0e722b */ /* 0x000fd00000000046 */
[----:B------:R-:W-:-:S10]  /*2650*/  DFMA R2, R2, R14, R12 ;  /* 0x0000000e0202722b */ /* 0x000fd4000000000c */
[----:B------:R-:W-:-:S05]  /*2660*/  FFMA R12, RZ, R7, R3 ;  /* 0x00000007ff0c7223 */ /* 0x000fca0000000003 */
[----:B------:R-:W-:-:S13]  /*2670*/  FSETP.GT.AND P0, PT, |R12|, 1.469367938527859385e-39, PT ;  /* 0x001000000c00780b */ /* 0x000fda0003f04200 */
[----:B------:R-:W-:Y:S05]  /*2680*/  @P0 BRA P3, `(.L_x_38) ;  /* 0x0000000000180947 */ /* 0x000fea0001800000 */
[----:B------:R-:W-:Y:S01]  /*2690*/  MOV R66, R6 ;  /* 0x0000000600427202 */ /* 0x000fe20000000f00 */
[----:B------:R-:W-:Y:S01]  /*26a0*/  IMAD.MOV.U32 R67, RZ, RZ, R7 ;  /* 0x000000ffff437224 */ /* 0x000fe200078e0007 */
[----:B------:R-:W-:-:S07]  /*26b0*/  MOV R63, 0x26d0 ;  /* 0x000026d0003f7802 */ /* 0x000fce0000000f00 */
[----:B------:R-:W-:Y:S05]  /*26c0*/  CALL.REL.NOINC `($__internal_1_$__cuda_sm20_div_rn_f64_full) ;  /* 0x000000b000fc7944 */ /* 0x000fea0003c00000 */
[----:B------:R-:W-:Y:S02]  /*26d0*/  IMAD.MOV.U32 R2, RZ, RZ, R68 ;  /* 0x000000ffff027224 */ /* 0x000fe400078e0044 */
[----:B------:R-:W-:-:S07]  /*26e0*/  IMAD.MOV.U32 R3, RZ, RZ, R69 ;  /* 0x000000ffff037224 */ /* 0x000fce00078e0045 */
.L_x_38:
[----:B------:R-:W-:Y:S05]  /*26f0*/  BSYNC.RECONVERGENT B3 ;  /* 0x0000000000037941 */ /* 0x000fea0003800200 */
.L_x_37:
[----:B------:R-:W0:Y:S01]  /*2700*/  F2F.F32.F64 R14, R2 ;  /* 0x00000002000e7310 */ /* 0x000e220000301000 */
[----:B------:R-:W-:Y:S07]  /*2710*/  BSSY.RECONVERGENT B3, `(.L_x_39) ;  /* 0x0000110000037945 */ /* 0x000fee0003800200 */
[----:B0-----:R-:W0:Y:S02]  /*2720*/  F2F.F64.F32 R20, R14 ;  /* 0x0000000e00147310 */ /* 0x001e240000201800 */
[----:B0-----:R-:W-:Y:S01]  /*2730*/  DMUL R12, R20, R20 ;  /* 0x00000014140c7228 */ /* 0x001fe20000000000 */
[----:B------:R-:W-:Y:S10]  /*2740*/  @!P2 BRA `(.L_x_40) ;  /* 0x000000100030a947 */ /* 0x000ff40003800000 */
[----:B------:R-:W2:Y:S01]  /*2750*/  LDL R70, [R10+0x28] ;  /* 0x000028000a467983 */ /* 0x000ea20000100800 */
[----:B------:R-:W0:Y:S01]  /*2760*/  MUFU.RCP64H R3, R7 ;  /* 0x0000000700037308 */ /* 0x000e220000001800 */
[----:B------:R-:W-:Y:S01]  /*2770*/  MOV R2, 0x1 ;  /* 0x0000000100027802 */ /* 0x000fe20000000f00 */
[----:B------:R-:W-:Y:S05]  /*2780*/  BSSY.RECONVERGENT B4, `(.L_x_41) ;  /* 0x0000014000047945 */ /* 0x000fea0003800200 */
[----:B0-----:R-:W-:-:S08]  /*2790*/  DFMA R28, R2, -R6, 1 ;  /* 0x3ff00000021c742b */ /* 0x001fd00000000806 */
[----:B------:R-:W-:-:S08]  /*27a0*/  DFMA R28, R28, R28, R28 ;  /* 0x0000001c1c1c722b */ /* 0x000fd0000000001c */
[----:B------:R-:W-:-:S08]  /*27b0*/  DFMA R28, R2, R28, R2 ;  /* 0x0000001c021c722b */ /* 0x000fd00000000002 */
[----:B------:R-:W-:-:S08]  /*27c0*/  DFMA R2, R28, -R6, 1 ;  /* 0x3ff000001c02742b */ /* 0x000fd00000000806 */
[----:B------:R-:W-:Y:S01]  /*27d0*/  DFMA R30, R28, R2, R28 ;  /* 0x000000021c1e722b */ /* 0x000fe2000000001c */
[----:B--2---:R-:W0:Y:S07]  /*27e0*/  F2F.F64.F32 R70, R70 ;  /* 0x0000004600467310 */ /* 0x004e2e0000201800 */
[----:B0-----:R-:W-:Y:S01]  /*27f0*/  DMUL R2, R30, R70 ;  /* 0x000000461e027228 */ /* 0x001fe20000000000 */
[----:B------:R-:W-:-:S07]  /*2800*/  FSETP.GEU.AND P2, PT, |R71|, 6.5827683646048100446e-37, PT ;  /* 0x036000004700780b */ /* 0x000fce0003f4e200 */
[----:B------:R-:W-:-:S08]  /*2810*/  DFMA R28, R2, -R6, R70 ;  /* 0x80000006021c722b */ /* 0x000fd00000000046 */
[----:B------:R-:W-:-:S10]  /*2820*/  DFMA R2, R30, R28, R2 ;  /* 0x0000001c1e02722b */ /* 0x000fd40000000002 */
[----:B------:R-:W-:-:S05]  /*2830*/  FFMA R15, RZ, R7, R3 ;  /* 0x00000007ff0f7223 */ /* 0x000fca0000000003 */
[----:B------:R-:W-:-:S13]  /*2840*/  FSETP.GT.AND P0, PT, |R15|, 1.469367938527859385e-39, PT ;  /* 0x001000000f00780b */ /* 0x000fda0003f04200 */
[----:B------:R-:W-:Y:S05]  /*2850*/  @P0 BRA P2, `(.L_x_42) ;  /* 0x0000000000180947 */ /* 0x000fea0001000000 */
[----:B------:R-:W-:Y:S01]  /*2860*/  IMAD.MOV.U32 R66, RZ, RZ, R6 ;  /* 0x000000ffff427224 */ /* 0x000fe200078e0006 */
[----:B------:R-:W-:Y:S01]  /*2870*/  MOV R63, 0x28a0 ;  /* 0x000028a0003f7802 */ /* 0x000fe20000000f00 */
[----:B------:R-:W-:-:S07]  /*2880*/  IMAD.MOV.U32 R67, RZ, RZ, R7 ;  /* 0x000000ffff437224 */ /* 0x000fce00078e0007 */
[----:B------:R-:W-:Y:S05]  /*2890*/  CALL.REL.NOINC `($__internal_1_$__cuda_sm20_div_rn_f64_full) ;  /* 0x000000b000887944 */ /* 0x000fea0003c00000 */
[----:B------:R-:W-:Y:S01]  /*28a0*/  IMAD.MOV.U32 R2, RZ, RZ, R68 ;  /* 0x000000ffff027224 */ /* 0x000fe200078e0044 */
[----:B------:R-:W-:-:S07]  /*28b0*/  MOV R3, R69 ;  /* 0x0000004500037202 */ /* 0x000fce0000000f00 */
.L_x_42:
[----:B------:R-:W-:Y:S05]  /*28c0*/  BSYNC.RECONVERGENT B4 ;  /* 0x0000000000047941 */ /* 0x000fea0003800200 */
.L_x_41:
[----:B------:R-:W0:Y:S01]  /*28d0*/  F2F.F32.F64 R3, R2 ;  /* 0x0000000200037310 */ /* 0x000e220000301000 */
[----:B------:R-:W-:Y:S01]  /*28e0*/  ISETP.NE.AND P0, PT, R0, 0x8, PT ;  /* 0x000000080000780c */ /* 0x000fe20003f05270 */
[----:B0-----:R0:W-:Y:S06]  /*28f0*/  STL [R10+0x28], R3 ;  /* 0x000028030a007387 */ /* 0x0011ec0000100800 */
[----:B------:R-:W1:Y:S02]  /*2900*/  F2F.F64.F32 R28, R3 ;  /* 0x00000003001c7310 */ /* 0x000e640000201800 */
[----:B-1----:R-:W-:-:S04]  /*2910*/  DFMA R12, R28, R28, R12 ;  /* 0x0000001c1c0c722b */ /* 0x002fc8000000000c */
[----:B0-----:R-:W-:Y:S07]  /*2920*/  @!P0 BRA `(.L_x_40) ;  /* 0x0000000c00b88947 */ /* 0x001fee0003800000 */
[----:B------:R-:W2:Y:S01]  /*2930*/  LDL R70, [R10+0x50] ;  /* 0x000050000a467983 */ /* 0x000ea20000100800 */
[----:B------:R-:W0:Y:S01]  /*2940*/  MUFU.RCP64H R3, R7 ;  /* 0x0000000700037308 */ /* 0x000e220000001800 */
[----:B------:R-:W-:Y:S01]  /*2950*/  IMAD.MOV.U32 R2, RZ, RZ, 0x1 ;  /* 0x00000001ff027424 */ /* 0x000fe200078e00ff */
        /* <DEDUP_REMOVED lines=18> */
[----:B------:R-:W-:Y:S01]  /*2a80*/  MOV R2, R68 ;  /* 0x0000004400027202 */ /* 0x000fe20000000f00 */
[----:B------:R-:W-:-:S07]  /*2a90*/  IMAD.MOV.U32 R3, RZ, RZ, R69 ;  /* 0x000000ffff037224 */ /* 0x000fce00078e0045 */
.L_x_44:
[----:B------:R-:W-:Y:S05]  /*2aa0*/  BSYNC.RECONVERGENT B4 ;  /* 0x0000000000047941 */ /* 0x000fea0003800200 */
.L_x_43:
        /* <DEDUP_REMOVED lines=24> */
[----:B------:R-:W-:Y:S02]  /*2c30*/  MOV R67, R7 ;  /* 0x0000000700437202 */ /* 0x000fe40000000f00 */
[----:B------:R-:W-:-:S07]  /*2c40*/  MOV R63, 0x2c60 ;  /* 0x00002c60003f7802 */ /* 0x000fce0000000f00 */
[----:B------:R-:W-:Y:S05]  /*2c50*/  CALL.REL.NOINC `($__internal_1_$__cuda_sm20_div_rn_f64_full) ;  /* 0x000000ac00987944 */ /* 0x000fea0003c00000 */
[----:B------:R-:W-:Y:S02]  /*2c60*/  IMAD.MOV.U32 R2, RZ, RZ, R68 ;  /* 0x000000ffff027224 */ /* 0x000fe400078e0044 */
[----:B------:R-:W-:-:S07]  /*2c70*/  IMAD.MOV.U32 R3, RZ, RZ, R69 ;  /* 0x000000ffff037224 */ /* 0x000fce00078e0045 */
.L_x_46:
[----:B------:R-:W-:Y:S05]  /*2c80*/  BSYNC.RECONVERGENT B4 ;  /* 0x0000000000047941 */ /* 0x000fea0003800200 */
.L_x_45:
        /* <DEDUP_REMOVED lines=29> */
.L_x_48:
[----:B------:R-:W-:Y:S05]  /*2e60*/  BSYNC.RECONVERGENT B4 ;  /* 0x0000000000047941 */ /* 0x000fea0003800200 */
.L_x_47:
        /* <DEDUP_REMOVED lines=27> */
[----:B------:R-:W-:Y:S01]  /*3020*/  IMAD.MOV.U32 R2, RZ, RZ, R68 ;  /* 0x000000ffff027224 */ /* 0x000fe200078e0044 */
[----:B------:R-:W-:-:S07]  /*3030*/  MOV R3, R69 ;  /* 0x0000004500037202 */ /* 0x000fce0000000f00 */
.L_x_50:
[----:B------:R-:W-:Y:S05]  /*3040*/  BSYNC.RECONVERGENT B4 ;  /* 0x0000000000047941 */ /* 0x000fea0003800200 */
.L_x_49:
        /* <DEDUP_REMOVED lines=29> */
.L_x_52:
[----:B------:R-:W-:Y:S05]  /*3220*/  BSYNC.RECONVERGENT B4 ;  /* 0x0000000000047941 */ /* 0x000fea0003800200 */
.L_x_51:
        /* <DEDUP_REMOVED lines=29> */
.L_x_54:
[----:B------:R-:W-:Y:S05]  /*3400*/  BSYNC.RECONVERGENT B4 ;  /* 0x0000000000047941 */ /* 0x000fea0003800200 */
.L_x_53:
        /* <DEDUP_REMOVED lines=29> */
.L_x_56:
[----:B------:R-:W-:Y:S05]  /*35e0*/  BSYNC.RECONVERGENT B4 ;  /* 0x0000000000047941 */ /* 0x000fea0003800200 */
.L_x_55:
        /* <DEDUP_REMOVED lines=29> */
.L_x_58:
[----:B------:R-:W-:Y:S05]  /*37c0*/  BSYNC.RECONVERGENT B4 ;  /* 0x0000000000047941 */ /* 0x000fea0003800200 */
.L_x_57:
[----:B------:R-:W0:Y:S02]  /*37d0*/  F2F.F32.F64 R3, R2 ;  /* 0x0000000200037310 */ /* 0x000e240000301000 */
[----:B0-----:R0:W-:Y:S06]  /*37e0*/  STL [R10+0x168], R3 ;  /* 0x000168030a007387 */ /* 0x0011ec0000100800 */
[----:B------:R-:W1:Y:S02]  /*37f0*/  F2F.F64.F32 R28, R3 ;  /* 0x00000003001c7310 */ /* 0x000e640000201800 */
[----:B01----:R-:W-:-:S11]  /*3800*/  DFMA R12, R28, R28, R12 ;  /* 0x0000001c1c0c722b */ /* 0x003fd6000000000c */
.L_x_40:
[----:B------:R-:W-:Y:S05]  /*3810*/  BSYNC.RECONVERGENT B3 ;  /* 0x0000000000037941 */ /* 0x000fea0003800200 */
.L_x_39:
[----:B------:R-:W0:Y:S01]  /*3820*/  MUFU.RSQ64H R3, R13 ;  /* 0x0000000d00037308 */ /* 0x000e220000001c00 */
[----:B------:R-:W-:Y:S01]  /*3830*/  IADD3 R2, PT, PT, R13, -0x3500000, RZ ;  /* 0xfcb000000d027810 */ /* 0x000fe20007ffe0ff */
[----:B------:R-:W-:Y:S01]  /*3840*/  IMAD.MOV.U32 R30, RZ, RZ, 0x0 ;  /* 0x00000000ff1e7424 */ /* 0x000fe200078e00ff */
[----:B------:R-:W-:Y:S01]  /*3850*/  BSSY.RECONVERGENT B3, `(.L_x_59) ;  /* 0x000001d000037945 */ /* 0x000fe20003800200 */
[----:B------:R-:W-:Y:S01]  /*3860*/  IMAD.MOV.U32 R31, RZ, RZ, 0x3fd80000 ;  /* 0x3fd80000ff1f7424 */ /* 0x000fe200078e00ff */
[----:B------:R-:W-:Y:S02]  /*3870*/  ISETP.GE.U32.AND P2, PT, R2, 0x7ca00000, PT ;  /* 0x7ca000000200780c */ /* 0x000fe40003f46070 */
[----:B------:R-:W-:Y:S01]  /*3880*/  FSETP.GE.AND P0, PT, R14, RZ, PT ;  /* 0x000000ff0e00720b */ /* 0x000fe20003f06000 */
[----:B------:R-:W-:Y:S01]  /*3890*/  IMAD R14, R0, 0x4, R11 ;  /* 0x00000004000e7824 */ /* 0x000fe200078e020b */
[----:B0-----:R-:W-:-:S08]  /*38a0*/  DMUL R28, R2, R2 ;  /* 0x00000002021c7228 */ /* 0x001fd00000000000 */
[----:B------:R-:W-:-:S08]  /*38b0*/  DFMA R28, -R28, R12, 1 ;  /* 0x3ff000001c1c742b */ /* 0x000fd0000000010c */
[----:B------:R-:W-:Y:S02]  /*38c0*/  DFMA R30, R28, R30, 0.5 ;  /* 0x3fe000001c1e742b */ /* 0x000fe4000000001e */
[----:B------:R-:W-:-:S08]  /*38d0*/  DMUL R28, R2, R28 ;  /* 0x0000001c021c7228 */ /* 0x000fd00000000000 */
[----:B------:R-:W-:-:S08]  /*38e0*/  DFMA R32, R30, R28, R2 ;  /* 0x0000001c1e20722b */ /* 0x000fd00000000002 */
[----:B------:R-:W-:Y:S02]  /*38f0*/  DMUL R34, R32, R12 ;  /* 0x0000000c20227228 */ /* 0x000fe40000000000 */
[----:B------:R-:W-:Y:S01]  /*3900*/  IADD3 R31, PT, PT, R33, -0x100000, RZ ;  /* 0xfff00000211f7810 */ /* 0x000fe20007ffe0ff */
[----:B------:R-:W-:-:S05]  /*3910*/  IMAD.MOV.U32 R30, RZ, RZ, R32 ;  /* 0x000000ffff1e7224 */ /* 0x000fca00078e0020 */
[----:B------:R-:W-:-:S08]  /*3920*/  DFMA R36, R34, -R34, R12 ;  /* 0x800000222224722b */ /* 0x000fd0000000000c */
[----:B------:R-:W-:Y:S01]  /*3930*/  DFMA R28, R36, R30, R34 ;  /* 0x0000001e241c722b */ /* 0x000fe20000000022 */
[----:B------:R-:W-:Y:S10]  /*3940*/  @!P2 BRA `(.L_x_60) ;  /* 0x000000000034a947 */ /* 0x000ff40003800000 */
[----:B------:R-:W-:Y:S01]  /*3950*/  MOV R70, R32 ;  /* 0x0000002000467202 */ /* 0x000fe20000000f00 */
[----:B------:R-:W-:Y:S01]  /*3960*/  IMAD.MOV.U32 R68, RZ, RZ, R36 ;  /* 0x000000ffff447224 */ /* 0x000fe200078e0024 */
[----:B------:R-:W-:Y:S01]  /*3970*/  MOV R66, R34 ;  /* 0x0000002200427202 */ /* 0x000fe20000000f00 */
[----:B------:R-:W-:Y:S01]  /*3980*/  IMAD.MOV.U32 R69, RZ, RZ, R37 ;  /* 0x000000ffff457224 */ /* 0x000fe200078e0025 */
[----:B------:R-:W-:Y:S01]  /*3990*/  MOV R45, R31 ;  /* 0x0000001f002d7202 */ /* 0x000fe20000000f00 */
[----:B------:R-:W-:Y:S01]  /*39a0*/  IMAD.MOV.U32 R67, RZ, RZ, R35 ;  /* 0x000000ffff437224 */ /* 0x000fe200078e0023 */
[----:B------:R-:W-:Y:S01]  /*39b0*/  MOV R71, 0x3a00 ;  /* 0x00003a0000477802 */ /* 0x000fe20000000f00 */
[----:B------:R-:W-:Y:S02]  /*39c0*/  IMAD.MOV.U32 R40, RZ, RZ, R2 ;  /* 0x000000ffff287224 */ /* 0x000fe400078e0002 */
[----:B------:R-:W-:Y:S02]  /*39d0*/  IMAD.MOV.U32 R46, RZ, RZ, R12 ;  /* 0x000000ffff2e7224 */ /* 0x000fe400078e000c */
[----:B------:R-:W-:-:S07]  /*39e0*/  IMAD.MOV.U32 R63, RZ, RZ, R13 ;  /* 0x000000ffff3f7224 */ /* 0x000fce00078e000d */
[----:B------:R-:W-:Y:S05]  /*39f0*/  CALL.REL.NOINC `($__internal_2_$__cuda_sm20_dsqrt_rn_f64_mediumpath_v1) ;  /* 0x000000a400a87944 */ /* 0x000fea0003c00000 */
[----:B------:R-:W-:Y:S01]  /*3a00*/  MOV R28, R42 ;  /* 0x0000002a001c7202 */ /* 0x000fe20000000f00 */
[----:B------:R-:W-:-:S07]  /*3a10*/  IMAD.MOV.U32 R29, RZ, RZ, R43 ;  /* 0x000000ffff1d7224 */ /* 0x000fce00078e002b */
.L_x_60:
[----:B------:R-:W-:Y:S05]  /*3a20*/  BSYNC.RECONVERGENT B3 ;  /* 0x0000000000037941 */ /* 0x000fea0003800200 */
.L_x_59:
[--C-:B------:R-:W-:Y:S01]  /*3a30*/  DADD R2, -RZ, -|R28|.reuse ;  /* 0x00000000ff027229 */ /* 0x100fe20000000d1c */
[----:B------:R-:W-:Y:S01]  /*3a40*/  BSSY.RECONVERGENT B3, `(.L_x_61) ;  /* 0x000009a000037945 */ /* 0x000fe20003800200 */
[----:B------:R-:W-:-:S10]  /*3a50*/  DADD R28, -RZ, |R28| ;  /* 0x00000000ff1c7229 */ /* 0x000fd4000000051c */
[----:B------:R-:W-:Y:S02]  /*3a60*/  FSEL R2, R2, R28, !P0 ;  /* 0x0000001c02027208 */ /* 0x000fe40004000000 */
[----:B------:R-:W-:Y:S02]  /*3a70*/  FSEL R3, R3, R29, !P0 ;  /* 0x0000001d03037208 */ /* 0x000fe40004000000 */
[----:B------:R-:W-:-:S04]  /*3a80*/  ISETP.GT.U32.AND P0, PT, R0, 0x1, PT ;  /* 0x000000010000780c */ /* 0x000fc80003f04070 */
[C---:B------:R-:W-:Y:S02]  /*3a90*/  DADD R28, R20.reuse, R2 ;  /* 0x00000000141c7229 */ /* 0x040fe40000000002 */
[----:B------:R-:W-:Y:S02]  /*3aa0*/  DFMA R20, R20, -R2, -R12 ;  /* 0x800000021414722b */ /* 0x000fe4000000080c */
[----:B------:R-:W-:-:S06]  /*3ab0*/  DADD R12, -RZ, -R2 ;  /* 0x00000000ff0c7229 */ /* 0x000fcc0000000902 */
[----:B------:R-:W0:Y:S02]  /*3ac0*/  F2F.F32.F64 R29, R28 ;  /* 0x0000001c001d7310 */ /* 0x000e240000301000 */
[----:B0-----:R0:W-:Y:S01]  /*3ad0*/  STL [R14], R29 ;  /* 0x0000001d0e007387 */ /* 0x0011e20000100800 */
[----:B------:R-:W-:Y:S05]  /*3ae0*/  @P0 BRA `(.L_x_62) ;  /* 0x00000008003c0947 */ /* 0x000fea0003800000 */
[----:B------:R-:W-:Y:S01]  /*3af0*/  BSSY.RECONVERGENT B4, `(.L_x_63) ;  /* 0x000008d000047945 */ /* 0x000fe20003800200 */
[----:B------:R-:W-:-:S07]  /*3b00*/  IMAD.MOV.U32 R22, RZ, RZ, R23 ;  /* 0x000000ffff167224 */ /* 0x000fce00078e0017 */
.L_x_68:
[----:B01----:R-:W-:Y:S01]  /*3b10*/  LEA R15, R22, R11, 0x2 ;  /* 0x0000000b160f7211 */ /* 0x003fe200078e10ff */
[----:B------:R-:W2:Y:S04]  /*3b20*/  LDL R30, [R14] ;  /* 0x000000000e1e7983 */ /* 0x000ea80000100800 */
[----:B------:R-:W3:Y:S04]  /*3b30*/  LDL R81, [R15] ;  /* 0x000000000f517983 */ /* 0x000ee80000100800 */
[----:B------:R-:W4:Y:S04]  /*3b40*/  LDL R34, [R14+0x28] ;  /* 0x000028000e227983 */ /* 0x000f280000100800 */
[----:B------:R-:W5:Y:S04]  /*3b50*/  LDL R83, [R15+0x28] ;  /* 0x000028000f537983 */ /* 0x000f680000100800 */
        /* <DEDUP_REMOVED lines=9> */
[----:B------:R-:W5:Y:S01]  /*3bf0*/  LDL R32, [R15+0xf0] ;  /* 0x0000f0000f207983 */ /* 0x000f620000100800 */
[----:B------:R-:W-:-:S03]  /*3c00*/  ISETP.NE.AND P2, PT, R0, 0x1, PT ;  /* 0x000000010000780c */ /* 0x000fc60003f45270 */
[----:B------:R-:W5:Y:S04]  /*3c10*/  LDL R72, [R14+0x118] ;  /* 0x000118000e487983 */ /* 0x000f680000100800 */
[----:B0-----:R-:W5:Y:S04]  /*3c20*/  LDL R29, [R15+0x118] ;  /* 0x000118000f1d7983 */ /* 0x001f680000100800 */
[----:B------:R-:W5:Y:S04]  /*3c30*/  LDL R74, [R14+0x140] ;  /* 0x000140000e4a7983 */ /* 0x000f680000100800 */
[----:B------:R-:W5:Y:S04]  /*3c40*/  LDL R28, [R15+0x140] ;  /* 0x000140000f1c7983 */ /* 0x000f680000100800 */
[----:B------:R-:W5:Y:S04]  /*3c50*/  @P2 LDL R46, [R14+0x168] ;  /* 0x000168000e2e2983 */ /* 0x000f680000100800 */
[----:B------:R-:W5:Y:S01]  /*3c60*/  @P2 LDL R63, [R15+0x168] ;  /* 0x000168000f3f2983 */ /* 0x000f620000100800 */
[----:B------:R-:W0:Y:S01]  /*3c70*/  MUFU.RCP64H R77, R21 ;  /* 0x00000015004d7308 */ /* 0x000e220000001800 */
[----:B------:R-:W-:-:S02]  /*3c80*/  IMAD.MOV.U32 R76, RZ, RZ, 0x1 ;  /* 0x00000001ff4c7424 */ /* 0x000fc400078e00ff */
[----:B------:R-:W-:Y:S01]  /*3c90*/  VIADD R22, R22, 0x1 ;  /* 0x0000000116167836 */ /* 0x000fe20000000000 */
[----:B------:R-:W-:Y:S04]  /*3ca0*/  BSSY.RECONVERGENT B5, `(.L_x_64) ;  /* 0x0000032000057945 */ /* 0x000fe80003800200 */
[----:B------:R-:W-:Y:S01]  /*3cb0*/  ISETP.NE.AND P3, PT, R22, 0x3, PT ;  /* 0x000000031600780c */ /* 0x000fe20003f65270 */
[----:B--2---:R-:W-:Y:S08]  /*3cc0*/  F2F.F64.F32 R30, R30 ;  /* 0x0000001e001e7310 */ /* 0x004ff00000201800 */
[----:B---3--:R-:W1:Y:S08]  /*3cd0*/  F2F.F64.F32 R2, R81 ;  /* 0x0000005100027310 */ /* 0x008e700000201800 */
[----:B----4-:R-:W-:Y:S08]  /*3ce0*/  F2F.F64.F32 R34, R34 ;  /* 0x0000002200227310 */ /* 0x010ff00000201800 */
[----:B-----5:R-:W2:Y:S01]  /*3cf0*/  F2F.F64.F32 R36, R83 ;  /* 0x0000005300247310 */ /* 0x020ea20000201800 */
[----:B-1----:R-:W-:-:S07]  /*3d00*/  DFMA R2, R30, R2, RZ ;  /* 0x000000021e02722b */ /* 0x002fce00000000ff */
[----:B------:R-:W-:Y:S08]  /*3d10*/  F2F.F64.F32 R38, R38 ;  /* 0x0000002600267310 */ /* 0x000ff00000201800 */
[----:B------:R-:W1:Y:S01]  /*3d20*/  F2F.F64.F32 R40, R85 ;  /* 0x0000005500287310 */ /* 0x000e620000201800 */
[----:B--2---:R-:W-:-:S07]  /*3d30*/  DFMA R2, R34, R36, R2 ;  /* 0x000000242202722b */ /* 0x004fce0000000002 */
[----:B------:R-:W-:Y:S08]  /*3d40*/  F2F.F64.F32 R42, R42 ;  /* 0x0000002a002a7310 */ /* 0x000ff00000201800 */
[----:B------:R-:W2:Y:S01]  /*3d50*/  F2F.F64.F32 R44, R87 ;  /* 0x00000057002c7310 */ /* 0x000ea20000201800 */
[----:B-1----:R-:W-:-:S07]  /*3d60*/  DFMA R2, R38, R40, R2 ;  /* 0x000000282602722b */ /* 0x002fce0000000002 */
[----:B------:R-:W-:Y:S08]  /*3d70*/  F2F.F64.F32 R66, R66 ;  /* 0x0000004200427310 */ /* 0x000ff00000201800 */
[----:B------:R-:W1:Y:S01]  /*3d80*/  F2F.F64.F32 R34, R89 ;  /* 0x0000005900227310 */ /* 0x000e620000201800 */
[----:B--2---:R-:W-:-:S07]  /*3d90*/  DFMA R2, R42, R44, R2 ;  /* 0x0000002c2a02722b */ /* 0x004fce0000000002 */
[----:B------:R-:W-:Y:S08]  /*3da0*/  F2F.F64.F32 R68, R68 ;  /* 0x0000004400447310 */ /* 0x000ff00000201800 */
[----:B------:R-:W2:Y:S01]  /*3db0*/  F2F.F64.F32 R36, R33 ;  /* 0x0000002100247310 */ /* 0x000ea20000201800 */
[----:B-1----:R-:W-:-:S07]  /*3dc0*/  DFMA R2, R66, R34, R2 ;  /* 0x000000224202722b */ /* 0x002fce0000000002 */
[----:B------:R-:W-:Y:S01]  /*3dd0*/  F2F.F64.F32 R70, R70 ;  /* 0x0000004600467310 */ /* 0x000fe20000201800 */
[----:B0-----:R-:W-:-:S07]  /*3de0*/  DFMA R40, -R20, R76, 1 ;  /* 0x3ff000001428742b */ /* 0x001fce000000014c */
[----:B------:R-:W0:Y:S01]  /*3df0*/  F2F.F64.F32 R38, R32 ;  /* 0x0000002000267310 */ /* 0x000e220000201800 */
[----:B--2---:R-:W-:-:S07]  /*3e00*/  DFMA R2, R68, R36, R2 ;  /* 0x000000244402722b */ /* 0x004fce0000000002 */
[----:B------:R-:W-:Y:S01]  /*3e10*/  F2F.F64.F32 R72, R72 ;  /* 0x0000004800487310 */ /* 0x000fe20000201800 */
[----:B------:R-:W-:-:S07]  /*3e20*/  DFMA R40, R40, R40, R40 ;  /* 0x000000282828722b */ /* 0x000fce0000000028 */
[----:B------:R-:W1:Y:S01]  /*3e30*/  F2F.F64.F32 R34, R29 ;  /* 0x0000001d00227310 */ /* 0x000e620000201800 */
[----:B0-----:R-:W-:-:S07]  /*3e40*/  DFMA R2, R70, R38, R2 ;  /* 0x000000264602722b */ /* 0x001fce0000000002 */
[----:B------:R-:W-:Y:S01]  /*3e50*/  F2F.F64.F32 R74, R74 ;  /* 0x0000004a004a7310 */ /* 0x000fe20000201800 */
[----:B------:R-:W-:-:S07]  /*3e60*/  DFMA R40, R76, R40, R76 ;  /* 0x000000284c28722b */ /* 0x000fce000000004c */
[----:B------:R-:W0:Y:S01]  /*3e70*/  F2F.F64.F32 R36, R28 ;  /* 0x0000001c00247310 */ /* 0x000e220000201800 */
[----:B-1----:R-:W-:-:S07]  /*3e80*/  DFMA R2, R72, R34, R2 ;  /* 0x000000224802722b */ /* 0x002fce0000000002 */
[----:B------:R-:W-:Y:S01]  /*3e90*/  @P2 F2F.F64.F32 R38, R46 ;  /* 0x0000002e00262310 */ /* 0x000fe20000201800 */
[----:B------:R-:W-:-:S07]  /*3ea0*/  DFMA R42, -R20, R40, 1 ;  /* 0x3ff00000142a742b */ /* 0x000fce0000000128 */
[----:B------:R-:W1:Y:S01]  /*3eb0*/  @P2 F2F.F64.F32 R34, R63 ;  /* 0x0000003f00222310 */ /* 0x000e620000201800 */
[----:B0-----:R-:W-:Y:S02]  /*3ec0*/  DFMA R70, R74, R36, R2 ;  /* 0x000000244a46722b */ /* 0x001fe40000000002 */
[----:B------:R-:W-:-:S06]  /*3ed0*/  DFMA R42, R40, R42, R40 ;  /* 0x0000002a282a722b */ /* 0x000fcc0000000028 */
[----:B-1----:R-:W-:-:S08]  /*3ee0*/  @P2 DFMA R70, R38, R34, R70 ;  /* 0x000000222646222b */ /* 0x002fd00000000046 */
[----:B------:R-:W-:-:S08]  /*3ef0*/  DMUL R2, R42, R70 ;  /* 0x000000462a027228 */ /* 0x000fd00000000000 */
[----:B------:R-:W-:-:S08]  /*3f00*/  DFMA R34, -R20, R2, R70 ;  /* 0x000000021422722b */ /* 0x000fd00000000146 */
[----:B------:R-:W-:Y:S01]  /*3f10*/  DFMA R2, R42, R34, R2 ;  /* 0x000000222a02722b */ /* 0x000fe20000000002 */
[----:B------:R-:W-:-:S09]  /*3f20*/  FSETP.GEU.AND P4, PT, |R71|, 6.5827683646048100446e-37, PT ;  /* 0x036000004700780b */ /* 0x000fd20003f8e200 */
        /* <DEDUP_REMOVED lines=9> */
.L_x_65:
[----:B------:R-:W-:Y:S05]  /*3fc0*/  BSYNC.RECONVERGENT B5 ;  /* 0x0000000000057941 */ /* 0x000fea0003800200 */
.L_x_64:
[----:B------:R-:W-:-:S10]  /*3fd0*/  DMUL R30, R30, R2 ;  /* 0x000000021e1e7228 */ /* 0x000fd40000000000 */
[----:B------:R-:W0:Y:S02]  /*3fe0*/  F2F.F32.F64 R30, R30 ;  /* 0x0000001e001e7310 */ /* 0x000e240000301000 */
[----:B0-----:R-:W-:-:S05]  /*3ff0*/  FADD R38, R81, R30 ;  /* 0x0000001e51267221 */ /* 0x001fca0000000000 */
[----:B------:R0:W-:Y:S04]  /*4000*/  STL [R15], R38 ;  /* 0x000000260f007387 */ /* 0x0001e80000100800 */
[----:B------:R-:W2:Y:S02]  /*4010*/  LDL R39, [R14+0x28] ;  /* 0x000028000e277983 */ /* 0x000ea40000100800 */
[----:B--2---:R-:W1:Y:S02]  /*4020*/  F2F.F64.F32 R34, R39 ;  /* 0x0000002700227310 */ /* 0x004e640000201800 */
[----:B-1----:R-:W-:-:S10]  /*4030*/  DMUL R34, R34, R2 ;  /* 0x0000000222227228 */ /* 0x002fd40000000000 */
[----:B------:R-:W1:Y:S02]  /*4040*/  F2F.F32.F64 R34, R34 ;  /* 0x0000002200227310 */ /* 0x000e640000301000 */
[----:B-1----:R-:W-:-:S05]  /*4050*/  FADD R40, R83, R34 ;  /* 0x0000002253287221 */ /* 0x002fca0000000000 */
[----:B------:R1:W-:Y:S04]  /*4060*/  STL [R15+0x28], R40 ;  /* 0x000028280f007387 */ /* 0x0003e80000100800 */
[----:B------:R-:W2:Y:S02]  /*4070*/  LDL R41, [R14+0x50] ;  /* 0x000050000e297983 */ /* 0x000ea40000100800 */
[----:B--2---:R-:W2:Y:S02]  /*4080*/  F2F.F64.F32 R36, R41 ;  /* 0x0000002900247310 */ /* 0x004ea40000201800 */
[----:B--2---:R-:W-:-:S10]  /*4090*/  DMUL R36, R36, R2 ;  /* 0x0000000224247228 */ /* 0x004fd40000000000 */
[----:B------:R-:W0:Y:S02]  /*40a0*/  F2F.F32.F64 R36, R36 ;  /* 0x0000002400247310 */ /* 0x000e240000301000 */
[----:B0-----:R-:W-:-:S05]  /*40b0*/  FADD R38, R85, R36 ;  /* 0x0000002455267221 */ /* 0x001fca0000000000 */
[----:B------:R0:W-:Y:S04]  /*40c0*/  STL [R15+0x50], R38 ;  /* 0x000050260f007387 */ /* 0x0001e80000100800 */
[----:B------:R-:W2:Y:S02]  /*40d0*/  LDL R39, [R14+0x78] ;  /* 0x000078000e277983 */ /* 0x000ea40000100800 */
[----:B--2---:R-:W2:Y:S02]  /*40e0*/  F2F.F64.F32 R30, R39 ;  /* 0x00000027001e7310 */ /* 0x004ea40000201800 */
[----:B--2---:R-:W-:-:S10]  /*40f0*/  DMUL R30, R30, R2 ;  /* 0x000000021e1e7228 */ /* 0x004fd40000000000 */
        /* <DEDUP_REMOVED lines=22> */
[----:B--2---:R-:W0:Y:S02]  /*4260*/  F2F.F64.F32 R32, R39 ;  /* 0x0000002700207310 */ /* 0x004e240000201800 */
[----:B0-----:R-:W-:-:S10]  /*4270*/  DMUL R32, R32, R2 ;  /* 0x0000000220207228 */ /* 0x001fd40000000000 */
[----:B------:R-:W0:Y:S02]  /*4280*/  F2F.F32.F64 R32, R32 ;  /* 0x0000002000207310 */ /* 0x000e240000301000 */
[----:B0-----:R-:W-:-:S05]  /*4290*/  FADD R36, R29, R32 ;  /* 0x000000201d247221 */ /* 0x001fca0000000000 */
[----:B------:R1:W-:Y:S04]  /*42a0*/  STL [R15+0x118], R36 ;  /* 0x000118240f007387 */ /* 0x0003e80000100800 */
[----:B------:R-:W2:Y:S01]  /*42b0*/  LDL R29, [R14+0x140] ;  /* 0x000140000e1d7983 */ /* 0x000ea20000100800 */
[----:B------:R-:W-:Y:S01]  /*42c0*/  BSSY.RECONVERGENT B0, `(.L_x_66) ;  /* 0x000000e000007945 */ /* 0x000fe20003800200 */
[----:B--2---:R-:W0:Y:S02]  /*42d0*/  F2F.F64.F32 R34, R29 ;  /* 0x0000001d00227310 */ /* 0x004e240000201800 */
[----:B0-----:R-:W-:-:S10]  /*42e0*/  DMUL R34, R34, R2 ;  /* 0x0000000222227228 */ /* 0x001fd40000000000 */
[----:B------:R-:W0:Y:S02]  /*42f0*/  F2F.F32.F64 R35, R34 ;  /* 0x0000002200237310 */ /* 0x000e240000301000 */
[----:B0-----:R-:W-:-:S05]  /*4300*/  FADD R28, R28, R35 ;  /* 0x000000231c1c7221 */ /* 0x001fca0000000000 */
[----:B------:R1:W-:Y:S01]  /*4310*/  STL [R15+0x140], R28 ;  /* 0x0001401c0f007387 */ /* 0x0003e20000100800 */
[----:B------:R-:W-:Y:S05]  /*4320*/  @!P2 BRA `(.L_x_67) ;  /* 0x00000000001ca947 */ /* 0x000fea0003800000 */
[----:B------:R-:W1:Y:S04]  /*4330*/  LDL R30, [R14+0x168] ;  /* 0x000168000e1e7983 */ /* 0x000e680000100800 */
[----:B------:R-:W2:Y:S01]  /*4340*/  LDL R31, [R15+0x168] ;  /* 0x000168000f1f7983 */ /* 0x000ea20000100800 */
[----:B-1----:R-:W0:Y:S02]  /*4350*/  F2F.F64.F32 R28, R30 ;  /* 0x0000001e001c7310 */ /* 0x002e240000201800 */
[----:B0-----:R-:W-:-:S10]  /*4360*/  DMUL R28, R28, R2 ;  /* 0x000000021c1c7228 */ /* 0x001fd40000000000 */
[----:B------:R-:W2:Y:S02]  /*4370*/  F2F.F32.F64 R28, R28 ;  /* 0x0000001c001c7310 */ /* 0x000ea40000301000 */
[----:B--2---:R-:W-:-:S05]  /*4380*/  FADD R2, R28, R31 ;  /* 0x0000001f1c027221 */ /* 0x004fca0000000000 */
[----:B------:R0:W-:Y:S02]  /*4390*/  STL [R15+0x168], R2 ;  /* 0x000168020f007387 */ /* 0x0001e40000100800 */
.L_x_67:
[----:B------:R-:W-:Y:S05]  /*43a0*/  BSYNC.RECONVERGENT B0 ;  /* 0x0000000000007941 */ /* 0x000fea0003800200 */
.L_x_66:
[----:B------:R-:W-:Y:S05]  /*43b0*/  @P3 BRA `(.L_x_68) ;  /* 0xfffffff400d43947 */ /* 0x000fea000383ffff */
[----:B------:R-:W-:Y:S05]  /*43c0*/  BSYNC.RECONVERGENT B4 ;  /* 0x0000000000047941 */ /* 0x000fea0003800200 */
.L_x_63:
[----:B------:R2:W5:Y:S02]  /*43d0*/  LDL R29, [R10] ;  /* 0x000000000a1d7983 */ /* 0x0005640000100800 */
.L_x_62:
[----:B------:R-:W-:Y:S05]  /*43e0*/  BSYNC.RECONVERGENT B3 ;  /* 0x0000000000037941 */ /* 0x000fea0003800200 */
.L_x_61:
[----:B0----5:R-:W0:Y:S01]  /*43f0*/  F2F.F64.F32 R2, R29 ;  /* 0x0000001d00027310 */ /* 0x021e220000201800 */
[----:B------:R-:W-:Y:S01]  /*4400*/  ISETP.NE.AND P0, PT, R23, 0xa, PT ;  /* 0x0000000a1700780c */ /* 0x000fe20003f05270 */
[----:B0-----:R-:W-:-:S10]  /*4410*/  DMUL R2, R2, R6 ;  /* 0x0000000602027228 */ /* 0x001fd40000000000 */
[----:B------:R-:W0:Y:S02]  /*4420*/  F2F.F32.F64 R3, R2 ;  /* 0x0000000200037310 */ /* 0x000e240000301000 */
[----:B0-----:R3:W-:Y:S01]  /*4430*/  STL [R10], R3 ;  /* 0x000000030a007387 */ /* 0x0017e20000100800 */
[----:B------:R-:W-:Y:S05]  /*4440*/  @!P0 BRA `(.L_x_36) ;  /* 0x0000000000f48947 */ /* 0x000fea0003800000 */
[----:B------:R-:W3:Y:S01]  /*4450*/  LDL R14, [R10+0x28] ;  /* 0x000028000a0e7983 */ /* 0x000ee20000100800 */
[----:B------:R-:W-:Y:S01]  /*4460*/  ISETP.NE.AND P0, PT, R0, 0x8, PT ;  /* 0x000000080000780c */ /* 0x000fe20003f05270 */
[----:B---3--:R-:W0:Y:S02]  /*4470*/  F2F.F64.F32 R2, R14 ;  /* 0x0000000e00027310 */ /* 0x008e240000201800 */
[----:B0-----:R-:W-:-:S10]  /*4480*/  DMUL R2, R2, R6 ;  /* 0x0000000602027228 */ /* 0x001fd40000000000 */
[----:B------:R-:W0:Y:S02]  /*4490*/  F2F.F32.F64 R3, R2 ;  /* 0x0000000200037310 */ /* 0x000e240000301000 */
[----:B0-----:R4:W-:Y:S01]  /*44a0*/  STL [R10+0x28], R3 ;  /* 0x000028030a007387 */ /* 0x0019e20000100800 */
[----:B------:R-:W-:Y:S05]  /*44b0*/  @!P0 BRA `(.L_x_36) ;  /* 0x0000000000d88947 */ /* 0x000fea0003800000 */
[----:B------:R-:W4:Y:S01]  /*44c0*/  LDL R14, [R10+0x50] ;  /* 0x000050000a0e7983 */ /* 0x000f220000100800 */
[----:B------:R-:W-:Y:S01]  /*44d0*/  ISETP.NE.AND P0, PT, R0, 0x7, PT ;  /* 0x000000070000780c */ /* 0x000fe20003f05270 */
[----:B----4-:R-:W0:Y:S02]  /*44e0*/  F2F.F64.F32 R2, R14 ;  /* 0x0000000e00027310 */ /* 0x010e240000201800 */
[----:B0-----:R-:W-:-:S10]  /*44f0*/  DMUL R2, R2, R6 ;  /* 0x0000000602027228 */ /* 0x001fd40000000000 */
[----:B------:R-:W0:Y:S02]  /*4500*/  F2F.F32.F64 R3, R2 ;  /* 0x0000000200037310 */ /* 0x000e240000301000 */
[----:B0-----:R0:W-:Y:S01]  /*4510*/  STL [R10+0x50], R3 ;  /* 0x000050030a007387 */ /* 0x0011e20000100800 */
[----:B------:R-:W-:Y:S05]  /*4520*/  @!P0 BRA `(.L_x_36) ;  /* 0x0000000000bc8947 */ /* 0x000fea0003800000 */
[----:B------:R-:W0:Y:S01]  /*4530*/  LDL R14, [R10+0x78] ;  /* 0x000078000a0e7983 */ /* 0x000e220000100800 */
[----:B------:R-:W-:Y:S01]  /*4540*/  ISETP.NE.AND P0, PT, R0, 0x6, PT ;  /* 0x000000060000780c */ /* 0x000fe20003f05270 */
[----:B0-----:R-:W0:Y:S02]  /*4550*/  F2F.F64.F32 R2, R14 ;  /* 0x0000000e00027310 */ /* 0x001e240000201800 */
        /* <DEDUP_REMOVED lines=39> */
[----:B------:R-:W0:Y:S02]  /*47d0*/  LDL R14, [R10+0x168] ;  /* 0x000168000a0e7983 */ /* 0x000e240000100800 */
[----:B0-----:R-:W0:Y:S02]  /*47e0*/  F2F.F64.F32 R2, R14 ;  /* 0x0000000e00027310 */ /* 0x001e240000201800 */
[----:B0-----:R-:W-:-:S10]  /*47f0*/  DMUL R2, R2, R6 ;  /* 0x0000000602027228 */ /* 0x001fd40000000000 */
[----:B------:R-:W0:Y:S02]  /*4800*/  F2F.F32.F64 R3, R2 ;  /* 0x0000000200037310 */ /* 0x000e240000301000 */
[----:B0-----:R0:W-:Y:S02]  /*4810*/  STL [R10+0x168], R3 ;  /* 0x000168030a007387 */ /* 0x0011e40000100800 */
.L_x_36:
[----:B------:R-:W-:Y:S05]  /*4820*/  BSYNC.RECONVERGENT B2 ;  /* 0x0000000000027941 */ /* 0x000fea0003800200 */
.L_x_35:
[----:B------:R-:W-:Y:S01]  /*4830*/  DMUL R6, R12, R6 ;  /* 0x000000060c067228 */ /* 0x000fe20000000000 */
[C---:B0--34-:R-:W-:Y:S01]  /*4840*/  IMAD R3, R0.reuse, 0x4, R1 ;  /* 0x0000000400037824 */ /* 0x059fe200078e0201 */
[----:B------:R-:W-:Y:S01]  /*4850*/  ISETP.NE.AND P0, PT, R0, 0x2, PT ;  /* 0x000000020000780c */ /* 0x000fe20003f05270 */
[----:B------:R-:W-:Y:S01]  /*4860*/  BSSY.RECONVERGENT B2, `(.L_x_69) ;  /* 0x00001b6000027945 */ /* 0x000fe20003800200 */
[----:B------:R-:W-:Y:S02]  /*4870*/  CS2R R12, SRZ ;  /* 0x00000000000c7805 */ /* 0x000fe4000001ff00 */
[----:B-1----:R-:W-:Y:S01]  /*4880*/  CS2R R28, SRZ ;  /* 0x00000000001c7805 */ /* 0x002fe2000001ff00 */
[----:B--2---:R-:W0:Y:S02]  /*4890*/  F2F.F32.F64 R10, R6 ;  /* 0x00000006000a7310 */ /* 0x004e240000301000 */
[----:B0-----:R0:W-:Y:S06]  /*48a0*/  STL [R3+0x204], R10 ;  /* 0x0002040a03007387 */ /* 0x0011ec0000100800 */
[----:B------:R-:W-:Y:S05]  /*48b0*/  @!P0 BRA `(.L_x_70) ;  /* 0x0000001800c08947 */ /* 0x000fea0003800000 */
[C---:B------:R-:W-:Y:S01]  /*48c0*/  ISETP.GE.U32.AND P0, PT, R0.reuse, 0x2, PT ;  /* 0x000000020000780c */ /* 0x040fe20003f06070 */
[----:B------:R-:W-:Y:S01]  /*48d0*/  BSSY.RECONVERGENT B0, `(.L_x_71) ;  /* 0x0000040000007945 */ /* 0x000fe20003800200 */
[----:B------:R-:W-:Y:S01]  /*48e0*/  IADD3 R2, PT, PT, -R0, 0x2, RZ ;  /* 0x0000000200027810 */ /* 0x000fe20007ffe1ff */
[----:B------:R-:W-:Y:S01]  /*48f0*/  IMAD.MOV.U32 R14, RZ, RZ, R23 ;  /* 0x000000ffff0e7224 */ /* 0x000fe200078e0017 */
[----:B------:R-:W-:Y:S02]  /*4900*/  CS2R R28, SRZ ;  /* 0x00000000001c7805 */ /* 0x000fe4000001ff00 */
[----:B------:R-:W-:-:S04]  /*4910*/  LOP3.LUT R45, R2, 0xf, RZ, 0xc0, !PT ;  /* 0x0000000f022d7812 */ /* 0x000fc800078ec0ff */
[----:B------:R-:W-:-:S03]  /*4920*/  ISETP.NE.AND P2, PT, R45, RZ, PT ;  /* 0x000000ff2d00720c */ /* 0x000fc60003f45270 */
[----:B------:R-:W-:Y:S10]  /*4930*/  @!P0 BRA `(.L_x_72) ;  /* 0x0000000000e48947 */ /* 0x000ff40003800000 */
[----:B------:R-:W-:Y:S01]  /*4940*/  LOP3.LUT R44, R2, 0xfffffff0, RZ, 0xc0, !PT ;  /* 0xfffffff0022c7812 */ /* 0x000fe200078ec0ff */
[----:B------:R-:W-:Y:S01]  /*4950*/  IMAD.MOV.U32 R14, RZ, RZ, R23 ;  /* 0x000000ffff0e7224 */ /* 0x000fe200078e0017 */
[----:B------:R-:W-:Y:S02]  /*4960*/  MOV R15, RZ ;  /* 0x000000ff000f7202 */ /* 0x000fe40000000f00 */
[----:B------:R-:W-:-:S07]  /*4970*/  CS2R R28, SRZ ;  /* 0x00000000001c7805 */ /* 0x000fce000001ff00 */
.L_x_73:
[----:B------:R-:W-:-:S05]  /*4980*/  IMAD R20, R14, 0x4, R11 ;  /* 0x000000040e147824 */ /* 0x000fca00078e020b */
[----:B------:R-:W0:Y:S04]  /*4990*/  LDL R21, [R20] ;  /* 0x0000000014157983 */ /* 0x000e280000100800 */
[----:B------:R-:W2:Y:S04]  /*49a0*/  LDL R22, [R20+0x4] ;  /* 0x0000040014167983 */ /* 0x000ea80000100800 */
[----:B------:R-:W3:Y:S04]  /*49b0*/  LDL R30, [R20+0x8] ;  /* 0x00000800141e7983 */ /* 0x000ee80000100800 */
        /* <DEDUP_REMOVED lines=13> */
[----:B------:R-:W-:Y:S01]  /*4a90*/  IADD3 R15, PT, PT, R15, 0x10, RZ ;  /* 0x000000100f0f7810 */ /* 0x000fe20007ffe0ff */
[----:B------:R-:W-:-:S03]  /*4aa0*/  VIADD R14, R14, 0x10 ;  /* 0x000000100e0e7836 */ /* 0x000fc60000000000 */
[----:B------:R-:W-:Y:S01]  /*4ab0*/  ISETP.NE.AND P0, PT, R15, R44, PT ;  /* 0x0000002c0f00720c */ /* 0x000fe20003f05270 */
[----:B0-----:R-:W0:Y:S08]  /*4ac0*/  F2F.F64.F32 R2, |R21| ;  /* 0x4000001500027310 */ /* 0x001e300000201800 */
[----:B--2---:R-:W1:Y:S01]  /*4ad0*/  F2F.F64.F32 R6, |R22| ;  /* 0x4000001600067310 */ /* 0x004e620000201800 */
[----:B0-----:R-:W-:-:S07]  /*4ae0*/  DADD R2, R2, R28 ;  /* 0x0000000002027229 */ /* 0x001fce000000001c */
[----:B---3--:R-:W0:Y:S01]  /*4af0*/  F2F.F64.F32 R12, |R30| ;  /* 0x4000001e000c7310 */ /* 0x008e220000201800 */
[----:B-1----:R-:W-:-:S07]  /*4b00*/  DADD R2, R2, R6 ;  /* 0x0000000002027229 */ /* 0x002fce0000000006 */
[----:B----4-:R-:W1:Y:S01]  /*4b10*/  F2F.F64.F32 R6, |R31| ;  /* 0x4000001f00067310 */ /* 0x010e620000201800 */
[----:B0-----:R-:W-:-:S07]  /*4b20*/  DADD R2, R2, R12 ;  /* 0x0000000002027229 */ /* 0x001fce000000000c */
[----:B-----5:R-:W0:Y:S01]  /*4b30*/  F2F.F64.F32 R12, |R32| ;  /* 0x40000020000c7310 */ /* 0x020e220000201800 */
[----:B-1----:R-:W-:-:S07]  /*4b40*/  DADD R2, R2, R6 ;  /* 0x0000000002027229 */ /* 0x002fce0000000006 */
[----:B------:R-:W1:Y:S01]  /*4b50*/  F2F.F64.F32 R6, |R33| ;  /* 0x4000002100067310 */ /* 0x000e620000201800 */
[----:B0-----:R-:W-:-:S07]  /*4b60*/  DADD R2, R2, R12 ;  /* 0x0000000002027229 */ /* 0x001fce000000000c */
[----:B------:R-:W0:Y:S01]  /*4b70*/  F2F.F64.F32 R12, |R34| ;  /* 0x40000022000c7310 */ /* 0x000e220000201800 */
[----:B-1----:R-:W-:-:S07]  /*4b80*/  DADD R2, R2, R6 ;  /* 0x0000000002027229 */ /* 0x002fce0000000006 */
[----:B------:R-:W1:Y:S01]  /*4b90*/  F2F.F64.F32 R6, |R35| ;  /* 0x4000002300067310 */ /* 0x000e620000201800 */
[----:B0-----:R-:W-:-:S07]  /*4ba0*/  DADD R2, R2, R12 ;  /* 0x0000000002027229 */ /* 0x001fce000000000c */
[----:B------:R-:W0:Y:S01]  /*4bb0*/  F2F.F64.F32 R12, |R36| ;  /* 0x40000024000c7310 */ /* 0x000e220000201800 */
[----:B-1----:R-:W-:-:S07]  /*4bc0*/  DADD R2, R2, R6 ;  /* 0x0000000002027229 */ /* 0x002fce0000000006 */
[----:B------:R-:W-:Y:S01]  /*4bd0*/  F2F.F64.F32 R28, |R43| ;  /* 0x4000002b001c7310 */ /* 0x000fe20000201800 */
[----:B0-----:R-:W-:-:S07]  /*4be0*/  DADD R2, R2, R12 ;  /* 0x0000000002027229 */ /* 0x001fce000000000c */
[----:B------:R-:W0:Y:S08]  /*4bf0*/  F2F.F64.F32 R6, |R37| ;  /* 0x4000002500067310 */ /* 0x000e300000201800 */
        /* <DEDUP_REMOVED lines=8> */
[----:B------:R-:W1:Y:S01]  /*4c80*/  F2F.F64.F32 R12, |R42| ;  /* 0x4000002a000c7310 */ /* 0x000e620000201800 */
[----:B0-----:R-:W-:-:S08]  /*4c90*/  DADD R2, R2, R6 ;  /* 0x0000000002027229 */ /* 0x001fd00000000006 */
[----:B-1----:R-:W-:-:S08]  /*4ca0*/  DADD R2, R2, R12 ;  /* 0x0000000002027229 */ /* 0x002fd0000000000c */
[----:B------:R-:W-:Y:S01]  /*4cb0*/  DADD R28, R2, R28 ;  /* 0x00000000021c7229 */ /* 0x000fe2000000001c */
[----:B------:R-:W-:Y:S10]  /*4cc0*/  @P0 BRA `(.L_x_73) ;  /* 0xfffffffc002c0947 */ /* 0x000ff4000383ffff */
.L_x_72:
[----:B------:R-:W-:Y:S05]  /*4cd0*/  BSYNC.RECONVERGENT B0 ;  /* 0x0000000000007941 */ /* 0x000fea0003800200 */
.L_x_71:
[----:B------:R-:W-:Y:S04]  /*4ce0*/  BSSY.RECONVERGENT B0, `(.L_x_74) ;  /* 0x000000a000007945 */ /* 0x000fe80003800200 */
[----:B------:R-:W-:Y:S05]  /*4cf0*/  @!P2 BRA `(.L_x_75) ;  /* 0x000000000020a947 */ /* 0x000fea0003800000 */
[----:B------:R-:W-:Y:S01]  /*4d00*/  ISETP.NE.AND P0, PT, R45, 0x1, PT ;  /* 0x000000012d00780c */ /* 0x000fe20003f05270 */
[----:B------:R-:W-:-:S05]  /*4d10*/  IMAD R12, R14, 0x4, R11 ;  /* 0x000000040e0c7824 */ /* 0x000fca00078e020b */
[----:B------:R-:W0:Y:S07]  /*4d20*/  LDL R2, [R12] ;  /* 0x000000000c027983 */ /* 0x000e2e0000100800 */
[----:B------:R-:W2:Y:S01]  /*4d30*/  @P0 LDL R6, [R12+0x4] ;  /* 0x000004000c060983 */ /* 0x000ea20000100800 */
[----:B0-----:R-:W0:Y:S08]  /*4d40*/  F2F.F64.F32 R2, |R2| ;  /* 0x4000000200027310 */ /* 0x001e300000201800 */
[----:B--2---:R-:W1:Y:S01]  /*4d50*/  @P0 F2F.F64.F32 R6, |R6| ;  /* 0x4000000600060310 */ /* 0x004e620000201800 */
[----:B0-----:R-:W-:-:S08]  /*4d60*/  DADD R28, R28, R2 ;  /* 0x000000001c1c7229 */ /* 0x001fd00000000002 */
[----:B-1----:R-:W-:-:S11]  /*4d70*/  @P0 DADD R28, R28, R6 ;  /* 0x000000001c1c0229 */ /* 0x002fd60000000006 */
.L_x_75:
[----:B------:R-:W-:Y:S05]  /*4d80*/  BSYNC.RECONVERGENT B0 ;  /* 0x0000000000007941 */ /* 0x000fea0003800200 */
.L_x_74:
[----:B------:R-:W-:Y:S01]  /*4d90*/  DSETP.NEU.AND P0, PT, R28, RZ, PT ;  /* 0x000000ff1c00722a */ /* 0x000fe20003f0d000 */
[----:B------:R-:W-:-:S13]  /*4da0*/  CS2R R12, SRZ ;  /* 0x00000000000c7805 */ /* 0x000fda000001ff00 */
[----:B------:R-:W-:Y:S05]  /*4db0*/  @!P0 BRA `(.L_x_70) ;  /* 0x0000001400808947 */ /* 0x000fea0003800000 */
[C---:B------:R-:W-:Y:S01]  /*4dc0*/  ISETP.GE.U32.AND P0, PT, R0.reuse, 0x2, PT ;  /* 0x000000020000780c */ /* 0x040fe20003f06070 */
[----:B------:R-:W-:Y:S01]  /*4dd0*/  BSSY.RECONVERGENT B3, `(.L_x_76) ;  /* 0x000003f000037945 */ /* 0x000fe20003800200 */
[----:B------:R-:W-:-:S11]  /*4de0*/  LEA R11, R0, R11, 0x2 ;  /* 0x0000000b000b7211 */ /* 0x000fd600078e10ff */
[----:B------:R-:W-:Y:S05]  /*4df0*/  @!P0 BRA `(.L_x_77) ;  /* 0x00000000000c8947 */ /* 0x000fea0003800000 */
[----:B------:R1:W5:Y:S01]  /*4e00*/  LDL R22, [R11+0x4] ;  /* 0x000004000b167983 */ /* 0x0003620000100800 */
[----:B------:R-:W-:Y:S01]  /*4e10*/  CS2R R6, SRZ ;  /* 0x0000000000067805 */ /* 0x000fe2000001ff00 */
[----:B------:R-:W-:Y:S06]  /*4e20*/  BRA `(.L_x_78) ;  /* 0x0000000000e47947 */ /* 0x000fec0003800000 */
.L_x_77:
[----:B------:R-:W2:Y:S01]  /*4e30*/  LDL R70, [R11+0x4] ;  /* 0x000004000b467983 */ /* 0x000ea20000100800 */
[----:B0-----:R-:W0:Y:S01]  /*4e40*/  MUFU.RCP64H R3, R29 ;  /* 0x0000001d00037308 */ /* 0x001e220000001800 */
[----:B------:R-:W-:Y:S01]  /*4e50*/  IMAD.MOV.U32 R2, RZ, RZ, 0x1 ;  /* 0x00000001ff027424 */ /* 0x000fe200078e00ff */
[----:B------:R-:W-:Y:S05]  /*4e60*/  BSSY.RECONVERGENT B4, `(.L_x_79) ;  /* 0x0000014000047945 */ /* 0x000fea0003800200 */
[----:B0-----:R-:W-:-:S08]  /*4e70*/  DFMA R6, -R28, R2, 1 ;  /* 0x3ff000001c06742b */ /* 0x001fd00000000102 */
[----:B------:R-:W-:-:S08]  /*4e80*/  DFMA R6, R6, R6, R6 ;  /* 0x000000060606722b */ /* 0x000fd00000000006 */
[----:B------:R-:W-:-:S08]  /*4e90*/  DFMA R6, R2, R6, R2 ;  /* 0x000000060206722b */ /* 0x000fd00000000002 */
[----:B------:R-:W-:-:S08]  /*4ea0*/  DFMA R2, -R28, R6, 1 ;  /* 0x3ff000001c02742b */ /* 0x000fd00000000106 */
[----:B------:R-:W-:Y:S01]  /*4eb0*/  DFMA R2, R6, R2, R6 ;  /* 0x000000020602722b */ /* 0x000fe20000000006 */
[----:B--2---:R-:W0:Y:S07]  /*4ec0*/  F2F.F64.F32 R70, R70 ;  /* 0x0000004600467310 */ /* 0x004e2e0000201800 */
[----:B0-----:R-:W-:Y:S01]  /*4ed0*/  DMUL R6, R70, R2 ;  /* 0x0000000246067228 */ /* 0x001fe20000000000 */
[----:B------:R-:W-:-:S07]  /*4ee0*/  FSETP.GEU.AND P2, PT, |R71|, 6.5827683646048100446e-37, PT ;  /* 0x036000004700780b */ /* 0x000fce0003f4e200 */
[----:B------:R-:W-:-:S08]  /*4ef0*/  DFMA R12, -R28, R6, R70 ;  /* 0x000000061c0c722b */ /* 0x000fd00000000146 */
        /* <DEDUP_REMOVED lines=10> */
.L_x_80:
[----:B------:R-:W-:Y:S05]  /*4fa0*/  BSYNC.RECONVERGENT B4 ;  /* 0x0000000000047941 */ /* 0x000fea0003800200 */
.L_x_79:
[----:B------:R-:W0:Y:S01]  /*4fb0*/  F2F.F32.F64 R22, R2 ;  /* 0x0000000200167310 */ /* 0x000e220000301000 */
[----:B------:R-:W-:-:S07]  /*4fc0*/  ISETP.NE.AND P0, PT, R0, 0x1, PT ;  /* 0x000000010000780c */ /* 0x000fce0003f05270 */
[----:B0-----:R-:W0:Y:S02]  /*4fd0*/  F2F.F64.F32 R6, R22 ;  /* 0x0000001600067310 */ /* 0x001e240000201800 */
[----:B0-----:R-:W-:-:S04]  /*4fe0*/  DMUL R6, R6, R6 ;  /* 0x0000000606067228 */ /* 0x001fc80000000000 */
[----:B------:R-:W-:Y:S07]  /*4ff0*/  @!P0 BRA `(.L_x_78) ;  /* 0x0000000000708947 */ /* 0x000fee0003800000 */
[----:B------:R-:W2:Y:S01]  /*5000*/  LDL R70, [R11+0x8] ;  /* 0x000008000b467983 */ /* 0x000ea20000100800 */
[----:B------:R-:W0:Y:S01]  /*5010*/  MUFU.RCP64H R3, R29 ;  /* 0x0000001d00037308 */ /* 0x000e220000001800 */
[----:B------:R-:W-:Y:S01]  /*5020*/  MOV R2, 0x1 ;  /* 0x0000000100027802 */ /* 0x000fe20000000f00 */
        /* <DEDUP_REMOVED lines=20> */
.L_x_82:
[----:B------:R-:W-:Y:S05]  /*5170*/  BSYNC.RECONVERGENT B4 ;  /* 0x0000000000047941 */ /* 0x000fea0003800200 */
.L_x_81:
[----:B------:R-:W0:Y:S02]  /*5180*/  F2F.F32.F64 R2, R2 ;  /* 0x0000000200027310 */ /* 0x000e240000301000 */
[----:B0-----:R2:W-:Y:S06]  /*5190*/  STL [R11+0x8], R2 ;  /* 0x000008020b007387 */ /* 0x0015ec0000100800 */
[----:B------:R-:W0:Y:S02]  /*51a0*/  F2F.F64.F32 R12, R2 ;  /* 0x00000002000c7310 */ /* 0x000e240000201800 */
[----:B0-2---:R-:W-:-:S11]  /*51b0*/  DFMA R6, R12, R12, R6 ;  /* 0x0000000c0c06722b */ /* 0x005fd60000000006 */
.L_x_78:
[----:B------:R-:W-:Y:S05]  /*51c0*/  BSYNC.RECONVERGENT B3 ;  /* 0x0000000000037941 */ /* 0x000fea0003800200 */
.L_x_76:
[----:B0-----:R-:W0:Y:S01]  /*51d0*/  MUFU.RSQ64H R3, R7 ;  /* 0x0000000700037308 */ /* 0x001e220000001c00 */
[----:B------:R-:W-:Y:S01]  /*51e0*/  VIADD R2, R7, 0xfcb00000 ;  /* 0xfcb0000007027836 */ /* 0x000fe20000000000 */
[----:B------:R-:W-:Y:S01]  /*51f0*/  MOV R14, 0x0 ;  /* 0x00000000000e7802 */ /* 0x000fe20000000f00 */
[----:B------:R-:W-:Y:S01]  /*5200*/  IMAD.MOV.U32 R15, RZ, RZ, 0x3fd80000 ;  /* 0x3fd80000ff0f7424 */ /* 0x000fe200078e00ff */
[----:B------:R-:W-:Y:S01]  /*5210*/  BSSY.RECONVERGENT B3, `(.L_x_83) ;  /* 0x000001c000037945 */ /* 0x000fe20003800200 */
[----:B-----5:R-:W-:Y:S02]  /*5220*/  FSETP.GE.AND P0, PT, R22, RZ, PT ;  /* 0x000000ff1600720b */ /* 0x020fe40003f06000 */
[----:B------:R-:W-:Y:S01]  /*5230*/  ISETP.GE.U32.AND P2, PT, R2, 0x7ca00000, PT ;  /* 0x7ca000000200780c */ /* 0x000fe20003f46070 */
[----:B------:R2:W3:Y:S01]  /*5240*/  F2F.F64.F32 R20, R22 ;  /* 0x0000001600147310 */ /* 0x0004e20000201800 */
[----:B0-----:R-:W-:-:S08]  /*5250*/  DMUL R12, R2, R2 ;  /* 0x00000002020c7228 */ /* 0x001fd00000000000 */
[----:B------:R-:W-:-:S08]  /*5260*/  DFMA R12, -R12, R6, 1 ;  /* 0x3ff000000c0c742b */ /* 0x000fd00000000106 */
[----:B------:R-:W-:Y:S02]  /*5270*/  DFMA R14, R12, R14, 0.5 ;  /* 0x3fe000000c0e742b */ /* 0x000fe4000000000e */
[----:B------:R-:W-:-:S08]  /*5280*/  DMUL R12, R2, R12 ;  /* 0x0000000c020c7228 */ /* 0x000fd00000000000 */
[----:B------:R-:W-:-:S08]  /*5290*/  DFMA R30, R14, R12, R2 ;  /* 0x0000000c0e1e722b */ /* 0x000fd00000000002 */
[----:B------:R-:W-:Y:S02]  /*52a0*/  DMUL R32, R30, R6 ;  /* 0x000000061e207228 */ /* 0x000fe40000000000 */
[----:B------:R-:W-:Y:S01]  /*52b0*/  VIADD R15, R31, 0xfff00000 ;  /* 0xfff000001f0f7836 */ /* 0x000fe20000000000 */
[----:B------:R-:W-:-:S05]  /*52c0*/  MOV R14, R30 ;  /* 0x0000001e000e7202 */ /* 0x000fca0000000f00 */
[----:B------:R-:W-:-:S08]  /*52d0*/  DFMA R34, R32, -R32, R6 ;  /* 0x800000202022722b */ /* 0x000fd00000000006 */
[----:B------:R-:W-:Y:S01]  /*52e0*/  DFMA R12, R34, R14, R32 ;  /* 0x0000000e220c722b */ /* 0x000fe20000000020 */
[----:B--23--:R-:W-:Y:S10]  /*52f0*/  @!P2 BRA `(.L_x_84) ;  /* 0x000000000034a947 */ /* 0x00cff40003800000 */
[----:B------:R-:W-:Y:S01]  /*5300*/  IMAD.MOV.U32 R70, RZ, RZ, R30 ;  /* 0x000000ffff467224 */ /* 0x000fe200078e001e */
        /* <DEDUP_REMOVED lines=8> */
[----:B------:R-:W-:-:S07]  /*5390*/  IMAD.MOV.U32 R46, RZ, RZ, R6 ;  /* 0x000000ffff2e7224 */ /* 0x000fce00078e0006 */
[----:B-1----:R-:W-:Y:S05]  /*53a0*/  CALL.REL.NOINC `($__internal_2_$__cuda_sm20_dsqrt_rn_f64_mediumpath_v1) ;  /* 0x0000008c003c7944 */ /* 0x002fea0003c00000 */
[----:B------:R-:W-:Y:S02]  /*53b0*/  IMAD.MOV.U32 R12, RZ, RZ, R42 ;  /* 0x000000ffff0c7224 */ /* 0x000fe400078e002a */
[----:B------:R-:W-:-:S07]  /*53c0*/  IMAD.MOV.U32 R13, RZ, RZ, R43 ;  /* 0x000000ffff0d7224 */ /* 0x000fce00078e002b */
.L_x_84:
[----:B------:R-:W-:Y:S05]  /*53d0*/  BSYNC.RECONVERGENT B3 ;  /* 0x0000000000037941 */ /* 0x000fea0003800200 */
.L_x_83:
[--C-:B------:R-:W-:Y:S02]  /*53e0*/  DADD R2, -RZ, -|R12|.reuse ;  /* 0x00000000ff027229 */ /* 0x100fe40000000d0c */
[----:B------:R-:W-:-:S10]  /*53f0*/  DADD R12, -RZ, |R12| ;  /* 0x00000000ff0c7229 */ /* 0x000fd4000000050c */
[----:B------:R-:W-:Y:S02]  /*5400*/  FSEL R12, R2, R12, !P0 ;  /* 0x0000000c020c7208 */ /* 0x000fe40004000000 */
[----:B------:R-:W-:Y:S02]  /*5410*/  FSEL R13, R3, R13, !P0 ;  /* 0x0000000d030d7208 */ /* 0x000fe40004000000 */
[----:B------:R-:W-:-:S04]  /*5420*/  ISETP.GT.U32.AND P0, PT, R0, 0x1, PT ;  /* 0x000000010000780c */ /* 0x000fc80003f04070 */
[C---:B------:R-:W-:Y:S02]  /*5430*/  DADD R2, R20.reuse, R12 ;  /* 0x0000000014027229 */ /* 0x040fe4000000000c */
[----:B------:R-:W-:Y:S02]  /*5440*/  DFMA R32, R20, -R12, -R6 ;  /* 0x8000000c1420722b */ /* 0x000fe40000000806 */
[----:B------:R-:W-:Y:S02]  /*5450*/  DADD R12, -RZ, -R12 ;  /* 0x00000000ff0c7229 */ /* 0x000fe4000000090c */
[----:B------:R-:W0:Y:S02]  /*5460*/  F2F.F32.F64 R14, R2 ;  /* 0x00000002000e7310 */ /* 0x000e240000301000 */
[----:B0-----:R2:W-:Y:S01]  /*5470*/  STL [R11+0x4], R14 ;  /* 0x0000040e0b007387 */ /* 0x0015e20000100800 */
[----:B------:R-:W-:Y:S06]  /*5480*/  @P0 BRA `(.L_x_70) ;  /* 0x0000000c00cc0947 */ /* 0x000fec0003800000 */
[----:B------:R-:W0:Y:S01]  /*5490*/  MUFU.RCP64H R3, R33 ;  /* 0x0000002100037308 */ /* 0x000e220000001800 */
[----:B------:R-:W-:Y:S01]  /*54a0*/  MOV R2, 0x1 ;  /* 0x0000000100027802 */ /* 0x000fe20000000f00 */
[----:B------:R-:W-:Y:S06]  /*54b0*/  BSSY.RECONVERGENT B3, `(.L_x_85) ;  /* 0x0000016000037945 */ /* 0x000fec0003800200 */
[----:B--2---:R-:W2:Y:S01]  /*54c0*/  F2F.F64.F32 R14, R14 ;  /* 0x0000000e000e7310 */ /* 0x004ea20000201800 */
[----:B0-----:R-:W-:Y:S01]  /*54d0*/  DFMA R6, -R32, R2, 1 ;  /* 0x3ff000002006742b */ /* 0x001fe20000000102 */
[----:B--2---:R-:W-:-:S07]  /*54e0*/  FSETP.GEU.AND P2, PT, |R15|, 6.5827683646048100446e-37, PT ;  /* 0x036000000f00780b */ /* 0x004fce0003f4e200 */
[----:B------:R-:W-:-:S08]  /*54f0*/  DFMA R6, R6, R6, R6 ;  /* 0x000000060606722b */ /* 0x000fd00000000006 */
[----:B------:R-:W-:-:S08]  /*5500*/  DFMA R6, R2, R6, R2 ;  /* 0x000000060206722b */ /* 0x000fd00000000002 */
[----:B------:R-:W-:-:S08]  /*5510*/  DFMA R2, -R32, R6, 1 ;  /* 0x3ff000002002742b */ /* 0x000fd00000000106 */
[----:B------:R-:W-:-:S08]  /*5520*/  DFMA R2, R6, R2, R6 ;  /* 0x000000020602722b */ /* 0x000fd00000000006 */
[----:B------:R-:W-:-:S08]  /*5530*/  DMUL R6, R14, R2 ;  /* 0x000000020e067228 */ /* 0x000fd00000000000 */
[----:B------:R-:W-:-:S08]  /*5540*/  DFMA R20, -R32, R6, R14 ;  /* 0x000000062014722b */ /* 0x000fd0000000010e */
[----:B------:R-:W-:-:S10]  /*5550*/  DFMA R2, R2, R20, R6 ;  /* 0x000000140202722b */ /* 0x000fd40000000006 */
[----:B------:R-:W-:-:S05]  /*5560*/  FFMA R6, RZ, R33, R3 ;  /* 0x00000021ff067223 */ /* 0x000fca0000000003 */
[----:B------:R-:W-:-:S13]  /*5570*/  FSETP.GT.AND P0, PT, |R6|, 1.469367938527859385e-39, PT ;  /* 0x001000000600780b */ /* 0x000fda0003f04200 */
[----:B------:R-:W-:Y:S05]  /*5580*/  @P0 BRA P2, `(.L_x_86) ;  /* 0x0000000000200947 */ /* 0x000fea0001000000 */
[----:B------:R-:W-:Y:S01]  /*5590*/  IMAD.MOV.U32 R70, RZ, RZ, R14 ;  /* 0x000000ffff467224 */ /* 0x000fe200078e000e */
[----:B------:R-:W-:Y:S01]  /*55a0*/  MOV R66, R32 ;  /* 0x0000002000427202 */ /* 0x000fe20000000f00 */
[----:B------:R-:W-:Y:S01]  /*55b0*/  IMAD.MOV.U32 R71, RZ, RZ, R15 ;  /* 0x000000ffff477224 */ /* 0x000fe200078e000f */
[----:B------:R-:W-:Y:S01]  /*55c0*/  MOV R63, 0x55f0 ;  /* 0x000055f0003f7802 */ /* 0x000fe20000000f00 */
[----:B------:R-:W-:-:S07]  /*55d0*/  IMAD.MOV.U32 R67, RZ, RZ, R33 ;  /* 0x000000ffff437224 */ /* 0x000fce00078e0021 */
[----:B-1----:R-:W-:Y:S05]  /*55e0*/  CALL.REL.NOINC `($__internal_1_$__cuda_sm20_div_rn_f64_full) ;  /* 0x0000008400347944 */ /* 0x002fea0003c00000 */
[----:B------:R-:W-:Y:S01]  /*55f0*/  IMAD.MOV.U32 R2, RZ, RZ, R68 ;  /* 0x000000ffff027224 */ /* 0x000fe200078e0044 */
[----:B------:R-:W-:-:S07]  /*5600*/  MOV R3, R69 ;  /* 0x0000004500037202 */ /* 0x000fce0000000f00 */
.L_x_86:
[----:B------:R-:W-:Y:S05]  /*5610*/  BSYNC.RECONVERGENT B3 ;  /* 0x0000000000037941 */ /* 0x000fea0003800200 */
.L_x_85:
[----:B------:R-:W-:Y:S01]  /*5620*/  R2UR UR4, R48 ;  /* 0x00000000300472ca */ /* 0x000fe200000e0000 */
[C---:B------:R-:W-:Y:S01]  /*5630*/  IMAD.WIDE.U32 R20, R0.reuse, 0x8, R4 ;  /* 0x0000000800147825 */ /* 0x040fe200078e0004 */
[----:B------:R-:W-:Y:S01]  /*5640*/  R2UR UR5, R49 ;  /* 0x00000000310572ca */ /* 0x000fe200000e0000 */
[----:B------:R-:W-:Y:S01]  /*5650*/  BSSY.RECONVERGENT B3, `(.L_x_87) ;  /* 0x000001f000037945 */ /* 0x000fe20003800200 */
[----:B------:R-:W-:-:S11]  /*5660*/  ISETP.NE.AND P2, PT, R0, 0x1, PT ;  /* 0x000000010000780c */ /* 0x000fd60003f45270 */
[----:B------:R0:W-:Y:S02]  /*5670*/  ST.E.64 desc[UR4][R20.64+0x8], R2 ;  /* 0x0000080214007985 */ /* 0x0001e4000c101b04 */
[----:B------:R-:W-:Y:S05]  /*5680*/  @!P2 BRA `(.L_x_88) ;  /* 0x00000000006ca947 */ /* 0x000fea0003800000 */
[----:B------:R-:W2:Y:S01]  /*5690*/  LDL R70, [R11+0x8] ;  /* 0x000008000b467983 */ /* 0x000ea20000100800 */
[----:B------:R-:W3:Y:S01]  /*56a0*/  MUFU.RCP64H R7, R33 ;  /* 0x0000002100077308 */ /* 0x000ee20000001800 */
[----:B------:R-:W-:Y:S01]  /*56b0*/  IMAD.MOV.U32 R6, RZ, RZ, 0x1 ;  /* 0x00000001ff067424 */ /* 0x000fe200078e00ff */
[----:B------:R-:W-:Y:S05]  /*56c0*/  BSSY.RECONVERGENT B4, `(.L_x_89) ;  /* 0x0000014000047945 */ /* 0x000fea0003800200 */
[----:B---3--:R-:W-:-:S08]  /*56d0*/  DFMA R30, -R32, R6, 1 ;  /* 0x3ff00000201e742b */ /* 0x008fd00000000106 */
[----:B------:R-:W-:-:S08]  /*56e0*/  DFMA R30, R30, R30, R30 ;  /* 0x0000001e1e1e722b */ /* 0x000fd0000000001e */
[----:B------:R-:W-:-:S08]  /*56f0*/  DFMA R30, R6, R30, R6 ;  /* 0x0000001e061e722b */ /* 0x000fd00000000006 */
[----:B------:R-:W-:-:S08]  /*5700*/  DFMA R6, -R32, R30, 1 ;  /* 0x3ff000002006742b */ /* 0x000fd0000000011e */
[----:B------:R-:W-:Y:S01]  /*5710*/  DFMA R34, R30, R6, R30 ;  /* 0x000000061e22722b */ /* 0x000fe2000000001e */
[----:B--2---:R-:W2:Y:S07]  /*5720*/  F2F.F64.F32 R70, R70 ;  /* 0x0000004600467310 */ /* 0x004eae0000201800 */
[----:B--2---:R-:W-:Y:S01]  /*5730*/  DMUL R6, R34, R70 ;  /* 0x0000004622067228 */ /* 0x004fe20000000000 */
        /* <DEDUP_REMOVED lines=9> */
[----:B01----:R-:W-:Y:S05]  /*57d0*/  CALL.REL.NOINC `($__internal_1_$__cuda_sm20_div_rn_f64_full) ;  /* 0x0000008000b87944 */ /* 0x003fea0003c00000 */
[----:B------:R-:W-:Y:S02]  /*57e0*/  IMAD.MOV.U32 R6, RZ, RZ, R68 ;  /* 0x000000ffff067224 */ /* 0x000fe400078e0044 */
[----:B------:R-:W-:-:S07]  /*57f0*/  IMAD.MOV.U32 R7, RZ, RZ, R69 ;  /* 0x000000ffff077224 */ /* 0x000fce00078e0045 */
.L_x_90:
[----:B------:R-:W-:Y:S05]  /*5800*/  BSYNC.RECONVERGENT B4 ;  /* 0x0000000000047941 */ /* 0x000fea0003800200 */
.L_x_89:
[----:B------:R-:W-:Y:S02]  /*5810*/  R2UR UR4, R48 ;  /* 0x00000000300472ca */ /* 0x000fe400000e0000 */
[----:B------:R-:W-:-:S13]  /*5820*/  R2UR UR5, R49 ;  /* 0x00000000310572ca */ /* 0x000fda00000e0000 */
[----:B------:R2:W-:Y:S02]  /*5830*/  ST.E.64 desc[UR4][R20.64+0x10], R6 ;  /* 0x0000100614007985 */ /* 0x0005e4000c101b04 */
.L_x_88:
[----:B------:R-:W-:Y:S05]  /*5840*/  BSYNC.RECONVERGENT B3 ;  /* 0x0000000000037941 */ /* 0x000fea0003800200 */
.L_x_87:
[----:B------:R-:W2:Y:S04]  /*5850*/  LDL R35, [R11+0x2c] ;  /* 0x00002c000b237983 */ /* 0x000ea80000100800 */
[----:B------:R-:W3:Y:S04]  /*5860*/  @P2 LDL R22, [R11+0x30] ;  /* 0x000030000b162983 */ /* 0x000ee80000100800 */
[----:B------:R-:W4:Y:S04]  /*5870*/  @P2 LDL R32, [R11+0x8] ;  /* 0x000008000b202983 */ /* 0x000f280000100800 */
[----:B------:R-:W5:Y:S04]  /*5880*/  LDL R43, [R11+0x54] ;  /* 0x000054000b2b7983 */ /* 0x000f680000100800 */
[----:B------:R-:W5:Y:S04]  /*5890*/  @P2 LDL R34, [R11+0x58] ;  /* 0x000058000b222983 */ /* 0x000f680000100800 */
[----:B------:R-:W5:Y:S01]  /*58a0*/  @P2 LDL R36, [R11+0x8] ;  /* 0x000008000b242983 */ /* 0x000f620000100800 */
[----:B------:R-:W-:-:S02]  /*58b0*/  @P2 R2UR UR4, R48 ;  /* 0x00000000300422ca */ /* 0x000fc400000e0000 */
[----:B------:R-:W-:Y:S01]  /*58c0*/  @P2 R2UR UR5, R49 ;  /* 0x00000000310522ca */ /* 0x000fe200000e0000 */
[----:B------:R-:W5:Y:S04]  /*58d0*/  @P2 LDL R41, [R11+0x30] ;  /* 0x000030000b292983 */ /* 0x000f680000100800 */
[----:B------:R-:W5:Y:S01]  /*58e0*/  LDL R45, [R11+0x7c] ;  /* 0x00007c000b2d7983 */ /* 0x000f620000100800 */
[----:B--2---:R-:W2:Y:S08]  /*58f0*/  F2F.F64.F32 R6, R35 ;  /* 0x0000002300067310 */ /* 0x004eb00000201800 */
[----:B---3--:R-:W-:Y:S01]  /*5900*/  @P2 F2F.F64.F32 R30, R22 ;  /* 0x00000016001e2310 */ /* 0x008fe20000201800 */
[----:B--2---:R-:W-:-:S07]  /*5910*/  DFMA R6, R14, R6, RZ ;  /* 0x000000060e06722b */ /* 0x004fce00000000ff */
[----:B----4-:R-:W2:Y:S02]  /*5920*/  @P2 F2F.F64.F32 R32, R32 ;  /* 0x0000002000202310 */ /* 0x010ea40000201800 */
[----:B--2---:R-:W-:-:S08]  /*5930*/  @P2 DFMA R6, R30, R32, R6 ;  /* 0x000000201e06222b */ /* 0x004fd00000000006 */
[----:B------:R-:W-:-:S10]  /*5940*/  DMUL R30, R6, R2 ;  /* 0x00000002061e7228 */ /* 0x000fd40000000000 */
[----:B------:R-:W2:Y:S02]  /*5950*/  F2F.F32.F64 R30, R30 ;  /* 0x0000001e001e7310 */ /* 0x000ea40000301000 */
[----:B--2---:R-:W-:-:S05]  /*5960*/  FADD R40, R35, R30 ;  /* 0x0000001e23287221 */ /* 0x004fca0000000000 */
[----:B------:R2:W-:Y:S04]  /*5970*/  STL [R11+0x2c], R40 ;  /* 0x00002c280b007387 */ /* 0x0005e80000100800 */
[----:B------:R-:W3:Y:S01]  /*5980*/  @P2 LD.E.64 R38, desc[UR4][R20.64+0x10] ;  /* 0x0000100414262980 */ /* 0x000ee2000c101b00 */
[----:B-----5:R-:W4:Y:S03]  /*5990*/  F2F.F64.F32 R32, R43 ;  /* 0x0000002b00207310 */ /* 0x020f260000201800 */
[----:B--2---:R-:W2:Y:S05]  /*59a0*/  @P2 LDL R40, [R11+0x80] ;  /* 0x000080000b282983 */ /* 0x004eaa0000100800 */
[----:B------:R-:W-:Y:S08]  /*59b0*/  @P2 F2F.F64.F32 R34, R34 ;  /* 0x0000002200222310 */ /* 0x000ff00000201800 */
[----:B------:R-:W5:Y:S01]  /*59c0*/  @P2 F2F.F64.F32 R36, R36 ;  /* 0x0000002400242310 */ /* 0x000f620000201800 */
[----:B----4-:R-:W-:-:S08]  /*59d0*/  DFMA R32, R14, R32, RZ ;  /* 0x000000200e20722b */ /* 0x010fd000000000ff */
[----:B-----5:R-:W-:Y:S01]  /*59e0*/  @P2 DFMA R32, R34, R36, R32 ;  /* 0x000000242220222b */ /* 0x020fe20000000020 */
[----:B------:R-:W4:Y:S01]  /*59f0*/  @P2 LDL R37, [R11+0x8] ;  /* 0x000008000b252983 */ /* 0x000f220000100800 */
[----:B---3--:R-:W-:-:S06]  /*5a00*/  @P2 DMUL R38, R38, R6 ;  /* 0x0000000626262228 */ /* 0x008fcc0000000000 */
[----:B------:R-:W-:-:S04]  /*5a10*/  DMUL R6, R32, R2 ;  /* 0x0000000220067228 */ /* 0x000fc80000000000 */
[----:B------:R3:W5:Y:S08]  /*5a20*/  @P2 F2F.F32.F64 R38, R38 ;  /* 0x0000002600262310 */ /* 0x0007700000301000 */
[----:B------:R-:W1:Y:S01]  /*5a30*/  F2F.F32.F64 R6, R6 ;  /* 0x0000000600067310 */ /* 0x000e620000301000 */
[----:B---3--:R-:W3:Y:S01]  /*5a40*/  @P2 LDL R39, [R11+0x58] ;  /* 0x000058000b272983 */ /* 0x008ee20000100800 */
[----:B-----5:R-:W-:-:S06]  /*5a50*/  @P2 FADD R42, R38, R41 ;  /* 0x00000029262a2221 */ /* 0x020fcc0000000000 */
[----:B------:R-:W5:Y:S01]  /*5a60*/  F2F.F64.F32 R34, R45 ;  /* 0x0000002d00227310 */ /* 0x000f620000201800 */
[----:B------:R-:W3:Y:S01]  /*5a70*/  @P2 LDL R41, [R11+0xa8] ;  /* 0x0000a8000b292983 */ /* 0x000ee20000100800 */
[----:B-1----:R-:W-:-:S03]  /*5a80*/  FADD R22, R43, R6 ;  /* 0x000000062b167221 */ /* 0x002fc60000000000 */
[----:B------:R-:W-:Y:S04]  /*5a90*/  @P2 STL [R11+0x30], R42 ;  /* 0x0000302a0b002387 */ /* 0x000fe80000100800 */
[----:B------:R3:W-:Y:S04]  /*5aa0*/  STL [R11+0x54], R22 ;  /* 0x000054160b007387 */ /* 0x0007e80000100800 */
[----:B------:R-:W3:Y:S01]  /*5ab0*/  @P2 LD.E.64 R30, desc[UR4][R20.64+0x10] ;  /* 0x00001004141e2980 */ /* 0x000ee2000c101b00 */
[----:B--2---:R1:W-:Y:S01]  /*5ac0*/  @P2 F2F.F64.F32 R6, R40 ;  /* 0x0000002800062310 */ /* 0x0043e20000201800 */
[----:B-----5:R-:W-:-:S02]  /*5ad0*/  DFMA R34, R14, R34, RZ ;  /* 0x000000220e22722b */ /* 0x020fc400000000ff */
[----:B------:R-:W2:Y:S05]  /*5ae0*/  LDL R43, [R11+0xa4] ;  /* 0x0000a4000b2b7983 */ /* 0x000eaa0000100800 */
[----:B----4-:R-:W4:Y:S01]  /*5af0*/  @P2 F2F.F64.F32 R36, R37 ;  /* 0x0000002500242310 */ /* 0x010f220000201800 */
[----:B-1----:R-:W5:Y:S01]  /*5b00*/  @P2 LDL R40, [R11+0xd0] ;  /* 0x0000d0000b282983 */ /* 0x002f620000100800 */
[----:B----4-:R-:W-:-:S03]  /*5b10*/  @P2 DFMA R34, R6, R36, R34 ;  /* 0x000000240622222b */ /* 0x010fc60000000022 */
[----:B------:R-:W4:Y:S05]  /*5b20*/  @P2 LDL R36, [R11+0x8] ;  /* 0x000008000b242983 */ /* 0x000f2a0000100800 */
[----:B------:R-:W-:-:S10]  /*5b30*/  DMUL R6, R34, R2 ;  /* 0x0000000222067228 */ /* 0x000fd40000000000 */
[----:B------:R-:W1:Y:S02]  /*5b40*/  F2F.F32.F64 R6, R6 ;  /* 0x0000000600067310 */ /* 0x000e640000301000 */
[----:B-1----:R-:W-:Y:S02]  /*5b50*/  FADD R38, R45, R6 ;  /* 0x000000062d267221 */ /* 0x002fe40000000000 */
[----:B------:R-:W5:Y:S04]  /*5b60*/  LDL R45, [R11+0xcc] ;  /* 0x0000cc000b2d7983 */ /* 0x000f680000100800 */
[----:B------:R1:W-:Y:S01]  /*5b70*/  STL [R11+0x7c], R38 ;  /* 0x00007c260b007387 */ /* 0x0003e20000100800 */
[----:B---3--:R-:W-:-:S10]  /*5b80*/  @P2 DMUL R30, R30, R32 ;  /* 0x000000201e1e2228 */ /* 0x008fd40000000000 */
[----:B------:R-:W3:Y:S02]  /*5b90*/  @P2 F2F.F32.F64 R30, R30 ;  /* 0x0000001e001e2310 */ /* 0x000ee40000301000 */
[----:B---3--:R-:W-:Y:S02]  /*5ba0*/  @P2 FADD R22, R30, R39 ;  /* 0x000000271e162221 */ /* 0x008fe40000000000 */
[----:B------:R-:W3:Y:S04]  /*5bb0*/  @P2 LDL R39, [R11+0x80] ;  /* 0x000080000b272983 */ /* 0x000ee80000100800 */
[----:B------:R3:W-:Y:S04]  /*5bc0*/  @P2 STL [R11+0x58], R22 ;  /* 0x000058160b002387 */ /* 0x0007e80000100800 */
[----:B------:R-:W5:Y:S01]  /*5bd0*/  @P2 LD.E.64 R30, desc[UR4][R20.64+0x10] ;  /* 0x00001004141e2980 */ /* 0x000f62000c101b00 */
[----:B--2---:R-:W2:Y:S08]  /*5be0*/  F2F.F64.F32 R32, R43 ;  /* 0x0000002b00207310 */ /* 0x004eb00000201800 */
[----:B------:R0:W-:Y:S08]  /*5bf0*/  @P2 F2F.F64.F32 R6, R41 ;  /* 0x0000002900062310 */ /* 0x0001f00000201800 */
[----:B----4-:R-:W4:Y:S01]  /*5c00*/  @P2 F2F.F64.F32 R36, R36 ;  /* 0x0000002400242310 */ /* 0x010f220000201800 */
[----:B--2---:R-:W-:Y:S01]  /*5c10*/  DFMA R32, R14, R32, RZ ;  /* 0x000000200e20722b */ /* 0x004fe200000000ff */
[----:B0-----:R-:W2:Y:S07]  /*5c20*/  @P2 LDL R41, [R11+0xf8] ;  /* 0x0000f8000b292983 */ /* 0x001eae0000100800 */
[----:B----4-:R-:W-:Y:S01]  /*5c30*/  @P2 DFMA R32, R6, R36, R32 ;  /* 0x000000240620222b */ /* 0x010fe20000000020 */
[----:B------:R-:W4:Y:S07]  /*5c40*/  @P2 LDL R37, [R11+0x8] ;  /* 0x000008000b252983 */ /* 0x000f2e0000100800 */
[----:B------:R-:W-:-:S10]  /*5c50*/  DMUL R6, R32, R2 ;  /* 0x0000000220067228 */ /* 0x000fd40000000000 */
[----:B------:R-:W1:Y:S02]  /*5c60*/  F2F.F32.F64 R6, R6 ;  /* 0x0000000600067310 */ /* 0x000e640000301000 */
[----:B-1----:R-:W-:Y:S02]  /*5c70*/  FADD R38, R43, R6 ;  /* 0x000000062b267221 */ /* 0x002fe40000000000 */
[----:B------:R-:W2:Y:S04]  /*5c80*/  LDL R43, [R11+0xf4] ;  /* 0x0000f4000b2b7983 */ /* 0x000ea80000100800 */
[----:B------:R0:W-:Y:S01]  /*5c90*/  STL [R11+0xa4], R38 ;  /* 0x0000a4260b007387 */ /* 0x0001e20000100800 */
[----:B-----5:R-:W-:-:S10]  /*5ca0*/  @P2 DMUL R30, R30, R34 ;  /* 0x000000221e1e2228 */ /* 0x020fd40000000000 */
[----:B------:R-:W3:Y:S02]  /*5cb0*/  @P2 F2F.F32.F64 R30, R30 ;  /* 0x0000001e001e2310 */ /* 0x000ee40000301000 */
[----:B---3--:R-:W-:Y:S02]  /*5cc0*/  @P2 FADD R22, R30, R39 ;  /* 0x000000271e162221 */ /* 0x008fe40000000000 */
[----:B------:R-:W3:Y:S04]  /*5cd0*/  @P2 LDL R39, [R11+0xa8] ;  /* 0x0000a8000b272983 */ /* 0x000ee80000100800 */
[----:B------:R3:W-:Y:S04]  /*5ce0*/  @P2 STL [R11+0x80], R22 ;  /* 0x000080160b002387 */ /* 0x0007e80000100800 */
[----:B------:R-:W5:Y:S01]  /*5cf0*/  @P2 LD.E.64 R30, desc[UR4][R20.64+0x10] ;  /* 0x00001004141e2980 */ /* 0x000f62000c101b00 */
[----:B------:R-:W1:Y:S08]  /*5d00*/  F2F.F64.F32 R34, R45 ;  /* 0x0000002d00227310 */ /* 0x000e700000201800 */
[----:B------:R0:W-:Y:S08]  /*5d10*/  @P2 F2F.F64.F32 R6, R40 ;  /* 0x0000002800062310 */ /* 0x0001f00000201800 */
[----:B----4-:R-:W4:Y:S01]  /*5d20*/  @P2 F2F.F64.F32 R36, R37 ;  /* 0x0000002500242310 */ /* 0x010f220000201800 */
[----:B-1----:R-:W-:Y:S01]  /*5d30*/  DFMA R34, R14, R34, RZ ;  /* 0x000000220e22722b */ /* 0x002fe200000000ff */
[----:B0-----:R-:W2:Y:S07]  /*5d40*/  @P2 LDL R40, [R11+0x120] ;  /* 0x000120000b282983 */ /* 0x001eae0000100800 */
[----:B----4-:R-:W-:Y:S01]  /*5d50*/  @P2 DFMA R34, R6, R36, R34 ;  /* 0x000000240622222b */ /* 0x010fe20000000022 */
[----:B------:R-:W4:Y:S07]  /*5d60*/  @P2 LDL R36, [R11+0x8] ;  /* 0x000008000b242983 */ /* 0x000f2e0000100800 */
[----:B------:R-:W-:-:S10]  /*5d70*/  DMUL R6, R34, R2 ;  /* 0x0000000222067228 */ /* 0x000fd40000000000 */
[----:B------:R-:W0:Y:S02]  /*5d80*/  F2F.F32.F64 R6, R6 ;  /* 0x0000000600067310 */ /* 0x000e240000301000 */
[----:B0-----:R-:W-:Y:S02]  /*5d90*/  FADD R38, R45, R6 ;  /* 0x000000062d267221 */ /* 0x001fe40000000000 */
[----:B------:R-:W4:Y:S04]  /*5da0*/  LDL R45, [R11+0x11c] ;  /* 0x00011c000b2d7983 */ /* 0x000f280000100800 */
[----:B------:R0:W-:Y:S01]  /*5db0*/  STL [R11+0xcc], R38 ;  /* 0x0000cc260b007387 */ /* 0x0001e20000100800 */
[----:B-----5:R-:W-:-:S10]  /*5dc0*/  @P2 DMUL R30, R30, R32 ;  /* 0x000000201e1e2228 */ /* 0x020fd40000000000 */
[----:B------:R-:W3:Y:S02]  /*5dd0*/  @P2 F2F.F32.F64 R30, R30 ;  /* 0x0000001e001e2310 */ /* 0x000ee40000301000 */
[----:B---3--:R-:W-:Y:S02]  /*5de0*/  @P2 FADD R22, R30, R39 ;  /* 0x000000271e162221 */ /* 0x008fe40000000000 */
[----:B------:R-:W3:Y:S04]  /*5df0*/  @P2 LDL R39, [R11+0xd0] ;  /* 0x0000d0000b272983 */ /* 0x000ee80000100800 */
[----:B------:R3:W-:Y:S04]  /*5e00*/  @P2 STL [R11+0xa8], R22 ;  /* 0x0000a8160b002387 */ /* 0x0007e80000100800 */
[----:B------:R-:W5:Y:S01]  /*5e10*/  @P2 LD.E.64 R30, desc[UR4][R20.64+0x10] ;  /* 0x00001004141e2980 */ /* 0x000f62000c101b00 */
[----:B--2---:R-:W1:Y:S08]  /*5e20*/  F2F.F64.F32 R32, R43 ;  /* 0x0000002b00207310 */ /* 0x004e700000201800 */
[----:B------:R2:W-:Y:S08]  /*5e30*/  @P2 F2F.F64.F32 R6, R41 ;  /* 0x0000002900062310 */ /* 0x0005f00000201800 */
[----:B----4-:R-:W4:Y:S01]  /*5e40*/  @P2 F2F.F64.F32 R36, R36 ;  /* 0x0000002400242310 */ /* 0x010f220000201800 */
[----:B-1----:R-:W-:Y:S01]  /*5e50*/  DFMA R32, R14, R32, RZ ;  /* 0x000000200e20722b */ /* 0x002fe200000000ff */
[----:B--2---:R-:W2:Y:S07]  /*5e60*/  @P2 LDL R41, [R11+0x148] ;  /* 0x000148000b292983 */ /* 0x004eae0000100800 */
[----:B----4-:R-:W-:Y:S01]  /*5e70*/  @P2 DFMA R32, R6, R36, R32 ;  /* 0x000000240620222b */ /* 0x010fe20000000020 */
[----:B------:R-:W4:Y:S07]  /*5e80*/  @P2 LDL R37, [R11+0x8] ;  /* 0x000008000b252983 */ /* 0x000f2e0000100800 */
[----:B------:R-:W-:-:S10]  /*5e90*/  DMUL R6, R32, R2 ;  /* 0x0000000220067228 */ /* 0x000fd40000000000 */
[----:B------:R-:W0:Y:S02]  /*5ea0*/  F2F.F32.F64 R6, R6 ;  /* 0x0000000600067310 */ /* 0x000e240000301000 */
[----:B0-----:R-:W-:Y:S02]  /*5eb0*/  FADD R38, R43, R6 ;  /* 0x000000062b267221 */ /* 0x001fe40000000000 */
        /* <DEDUP_REMOVED lines=9> */
[----:B------:R-:W-:Y:S08]  /*5f50*/  @P2 F2F.F64.F32 R6, R40 ;  /* 0x0000002800062310 */ /* 0x000ff00000201800 */
[----:B----4-:R-:W4:Y:S01]  /*5f60*/  @P2 F2F.F64.F32 R36, R37 ;  /* 0x0000002500242310 */ /* 0x010f220000201800 */
[----:B-1----:R-:W-:-:S08]  /*5f70*/  DFMA R34, R14, R34, RZ ;  /* 0x000000220e22722b */ /* 0x002fd000000000ff */
[----:B----4-:R-:W-:Y:S01]  /*5f80*/  @P2 DFMA R34, R6, R36, R34 ;  /* 0x000000240622222b */ /* 0x010fe20000000022 */
[----:B------:R-:W4:Y:S07]  /*5f90*/  @P2 LDL R36, [R11+0x8] ;  /* 0x000008000b242983 */ /* 0x000f2e0000100800 */
[----:B------:R-:W-:-:S10]  /*5fa0*/  DMUL R6, R34, R2 ;  /* 0x0000000222067228 */ /* 0x000fd40000000000 */
[----:B------:R-:W0:Y:S02]  /*5fb0*/  F2F.F32.F64 R6, R6 ;  /* 0x0000000600067310 */ /* 0x000e240000301000 */
[----:B0-----:R-:W-:-:S05]  /*5fc0*/  FADD R38, R45, R6 ;  /* 0x000000062d267221 */ /* 0x001fca0000000000 */
[----:B------:R-:W-:Y:S01]  /*5fd0*/  STL [R11+0x11c], R38 ;  /* 0x00011c260b007387 */ /* 0x000fe20000100800 */
[----:B-----5:R-:W-:-:S10]  /*5fe0*/  @P2 DMUL R30, R30, R32 ;  /* 0x000000201e1e2228 */ /* 0x020fd40000000000 */
[----:B------:R-:W3:Y:S02]  /*5ff0*/  @P2 F2F.F32.F64 R30, R30 ;  /* 0x0000001e001e2310 */ /* 0x000ee40000301000 */
[----:B---3--:R-:W-:Y:S02]  /*6000*/  @P2 FADD R22, R30, R39 ;  /* 0x000000271e162221 */ /* 0x008fe40000000000 */
[----:B------:R-:W3:Y:S04]  /*6010*/  @P2 LDL R39, [R11+0x120] ;  /* 0x000120000b272983 */ /* 0x000ee80000100800 */
[----:B------:R0:W-:Y:S04]  /*6020*/  @P2 STL [R11+0xf8], R22 ;  /* 0x0000f8160b002387 */ /* 0x0001e80000100800 */
[----:B------:R-:W5:Y:S01]  /*6030*/  @P2 LD.E.64 R30, desc[UR4][R20.64+0x10] ;  /* 0x00001004141e2980 */ /* 0x000f62000c101b00 */
[----:B--2---:R-:W1:Y:S08]  /*6040*/  F2F.F64.F32 R32, R43 ;  /* 0x0000002b00207310 */ /* 0x004e700000201800 */
[----:B------:R-:W-:Y:S08]  /*6050*/  @P2 F2F.F64.F32 R6, R41 ;  /* 0x0000002900062310 */ /* 0x000ff00000201800 */
[----:B----4-:R-:W2:Y:S01]  /*6060*/  @P2 F2F.F64.F32 R36, R36 ;  /* 0x0000002400242310 */ /* 0x010ea20000201800 */
[----:B-1----:R-:W-:-:S08]  /*6070*/  DFMA R32, R14, R32, RZ ;  /* 0x000000200e20722b */ /* 0x002fd000000000ff */
[----:B--2---:R-:W-:-:S08]  /*6080*/  @P2 DFMA R32, R6, R36, R32 ;  /* 0x000000240620222b */ /* 0x004fd00000000020 */
[----:B------:R-:W-:-:S10]  /*6090*/  DMUL R6, R32, R2 ;  /* 0x0000000220067228 */ /* 0x000fd40000000000 */
[----:B------:R-:W0:Y:S01]  /*60a0*/  F2F.F32.F64 R6, R6 ;  /* 0x0000000600067310 */ /* 0x000e220000301000 */
[----:B------:R-:W-:Y:S01]  /*60b0*/  ISETP.NE.AND P0, PT, R0, 0x1, PT ;  /* 0x000000010000780c */ /* 0x000fe20003f05270 */
[----:B0-----:R-:W-:-:S05]  /*60c0*/  FADD R22, R43, R6 ;  /* 0x000000062b167221 */ /* 0x001fca0000000000 */
[----:B------:R0:W-:Y:S01]  /*60d0*/  STL [R11+0x144], R22 ;  /* 0x000144160b007387 */ /* 0x0001e20000100800 */
[----:B------:R-:W-:Y:S01]  /*60e0*/  BSSY.RECONVERGENT B0, `(.L_x_91) ;  /* 0x0000010000007945 */ /* 0x000fe20003800200 */
[----:B-----5:R-:W-:-:S10]  /*60f0*/  @P2 DMUL R30, R30, R34 ;  /* 0x000000221e1e2228 */ /* 0x020fd40000000000 */
[----:B------:R-:W3:Y:S01]  /*6100*/  @P2 F2F.F32.F64 R30, R30 ;  /* 0x0000001e001e2310 */ /* 0x000ee20000301000 */
[----:B------:R-:W-:Y:S01]  /*6110*/  DMUL R34, R28, R14 ;  /* 0x0000000e1c227228 */ /* 0x000fe20000000000 */
[----:B---3--:R-:W-:-:S05]  /*6120*/  @P2 FADD R0, R30, R39 ;  /* 0x000000271e002221 */ /* 0x008fca0000000000 */
[----:B------:R0:W-:Y:S04]  /*6130*/  @P2 STL [R11+0x120], R0 ;  /* 0x000120000b002387 */ /* 0x0001e80000100800 */
[----:B------:R0:W1:Y:S01]  /*6140*/  F2F.F32.F64 R34, R34 ;  /* 0x0000002200227310 */ /* 0x0000620000301000 */
[----:B------:R-:W-:Y:S05]  /*6150*/  @!P2 BRA `(.L_x_92) ;  /* 0x000000000020a947 */ /* 0x000fea0003800000 */
[----:B------:R-:W-:Y:S01]  /*6160*/  R2UR UR4, R48 ;  /* 0x00000000300472ca */ /* 0x000fe200000e0000 */
[----:B------:R-:W0:Y:S01]  /*6170*/  LDL R31, [R11+0x148] ;  /* 0x000148000b1f7983 */ /* 0x000e220000100800 */
[----:B------:R-:W-:-:S13]  /*6180*/  R2UR UR5, R49 ;  /* 0x00000000310572ca */ /* 0x000fda00000e0000 */
[----:B------:R-:W2:Y:S02]  /*6190*/  LD.E.64 R6, desc[UR4][R20.64+0x10] ;  /* 0x0000100414067980 */ /* 0x000ea4000c101b00 */
[----:B--2---:R-:W-:-:S10]  /*61a0*/  DMUL R6, R6, R32 ;  /* 0x0000002006067228 */ /* 0x004fd40000000000 */
[----:B------:R-:W0:Y:S02]  /*61b0*/  F2F.F32.F64 R6, R6 ;  /* 0x0000000600067310 */ /* 0x000e240000301000 */
[----:B0-----:R-:W-:-:S05]  /*61c0*/  FADD R0, R6, R31 ;  /* 0x0000001f06007221 */ /* 0x001fca0000000000 */
[----:B------:R2:W-:Y:S02]  /*61d0*/  STL [R11+0x148], R0 ;  /* 0x000148000b007387 */ /* 0x0005e40000100800 */
.L_x_92:
[----:B------:R-:W-:Y:S05]  /*61e0*/  BSYNC.RECONVERGENT B0 ;  /* 0x0000000000007941 */ /* 0x000fea0003800200 */
.L_x_91:
[----:B------:R-:W-:Y:S04]  /*61f0*/  BSSY.RECONVERGENT B0, `(.L_x_93) ;  /* 0x0000015000007945 */ /* 0x000fe80003800200 */
[----:B------:R-:W-:Y:S05]  /*6200*/  @!P0 BRA `(.L_x_94) ;  /* 0x00000000004c8947 */ /* 0x000fea0003800000 */
[----:B0-2---:R-:W2:Y:S04]  /*6210*/  LDL R0, [R11+0x16c] ;  /* 0x00016c000b007983 */ /* 0x005ea80000100800 */
[----:B------:R-:W3:Y:S04]  /*6220*/  LDL R22, [R11+0x170] ;  /* 0x000170000b167983 */ /* 0x000ee80000100800 */
[----:B------:R-:W4:Y:S01]  /*6230*/  LDL R32, [R11+0x8] ;  /* 0x000008000b207983 */ /* 0x000f220000100800 */
[----:B------:R-:W-:Y:S02]  /*6240*/  R2UR UR4, R48 ;  /* 0x00000000300472ca */ /* 0x000fe400000e0000 */
[----:B------:R-:W-:Y:S01]  /*6250*/  R2UR UR5, R49 ;  /* 0x00000000310572ca */ /* 0x000fe200000e0000 */
[----:B--2---:R-:W0:Y:S08]  /*6260*/  F2F.F64.F32 R6, R0 ;  /* 0x0000000000067310 */ /* 0x004e300000201800 */
[----:B---3--:R-:W-:Y:S01]  /*6270*/  F2F.F64.F32 R30, R22 ;  /* 0x00000016001e7310 */ /* 0x008fe20000201800 */
[----:B0-----:R-:W-:-:S07]  /*6280*/  DFMA R6, R14, R6, RZ ;  /* 0x000000060e06722b */ /* 0x001fce00000000ff */
[----:B----4-:R-:W0:Y:S02]  /*6290*/  F2F.F64.F32 R32, R32 ;  /* 0x0000002000207310 */ /* 0x010e240000201800 */
[----:B0-----:R-:W-:-:S08]  /*62a0*/  DFMA R6, R30, R32, R6 ;  /* 0x000000201e06722b */ /* 0x001fd00000000006 */
[----:B------:R-:W-:-:S10]  /*62b0*/  DMUL R2, R6, R2 ;  /* 0x0000000206027228 */ /* 0x000fd40000000000 */
[----:B------:R-:W0:Y:S02]  /*62c0*/  F2F.F32.F64 R3, R2 ;  /* 0x0000000200037310 */ /* 0x000e240000301000 */
[----:B0-----:R-:W-:-:S05]  /*62d0*/  FADD R14, R0, R3 ;  /* 0x00000003000e7221 */ /* 0x001fca0000000000 */
[----:B------:R3:W-:Y:S04]  /*62e0*/  STL [R11+0x16c], R14 ;  /* 0x00016c0e0b007387 */ /* 0x0007e80000100800 */
[----:B------:R-:W2:Y:S02]  /*62f0*/  LD.E.64 R20, desc[UR4][R20.64+0x10] ;  /* 0x0000100414147980 */ /* 0x000ea4000c101b00 */
[----:B--2---:R-:W-:-:S10]  /*6300*/  DMUL R6, R6, R20 ;  /* 0x0000001406067228 */ /* 0x004fd40000000000 */
[----:B------:R-:W0:Y:S02]  /*6310*/  F2F.F32.F64 R7, R6 ;  /* 0x0000000600077310 */ /* 0x000e240000301000 */
[----:B0-----:R-:W-:-:S05]  /*6320*/  FADD R22, R22, R7 ;  /* 0x0000000716167221 */ /* 0x001fca0000000000 */
[----:B------:R3:W-:Y:S02]  /*6330*/  STL [R11+0x170], R22 ;  /* 0x000170160b007387 */ /* 0x0007e40000100800 */
.L_x_94:
[----:B------:R-:W-:Y:S05]  /*6340*/  BSYNC.RECONVERGENT B0 ;  /* 0x0000000000007941 */ /* 0x000fea0003800200 */
.L_x_93:
[----:B-1----:R4:W-:Y:S01]  /*6350*/  STL [R11+0x4], R34 ;  /* 0x000004220b007387 */ /* 0x0029e20000100800 */
[----:B------:R-:W-:Y:S05]  /*6360*/  @!P0 BRA `(.L_x_70) ;  /* 0x0000000000148947 */ /* 0x000fea0003800000 */
[----:B0-2---:R-:W2:Y:S02]  /*6370*/  LDL R0, [R11+0x8] ;  /* 0x000008000b007983 */ /* 0x005ea40000100800 */
[----:B--2---:R-:W0:Y:S02]  /*6380*/  F2F.F64.F32 R2, R0 ;  /* 0x0000000000027310 */ /* 0x004e240000201800 */
[----:B0-----:R-:W-:-:S10]  /*6390*/  DMUL R2, R28, R2 ;  /* 0x000000021c027228 */ /* 0x001fd40000000000 */
[----:B------:R-:W0:Y:S02]  /*63a0*/  F2F.F32.F64 R2, R2 ;  /* 0x0000000200027310 */ /* 0x000e240000301000 */
[----:B0-----:R0:W-:Y:S02]  /*63b0*/  STL [R11+0x8], R2 ;  /* 0x000008020b007387 */ /* 0x0011e40000100800 */
.L_x_70:
[----:B------:R-:W-:Y:S05]  /*63c0*/  BSYNC.RECONVERGENT B2 ;  /* 0x0000000000027941 */ /* 0x000fea0003800200 */
.L_x_69:
[----:B01234-:R-:W0:Y:S02]  /*63d0*/  F2F.F64.F32 R10, |R10| ;  /* 0x4000000a000a7310 */ /* 0x01fe240000201800 */
[----:B0-----:R-:W-:-:S08]  /*63e0*/  DADD R8, |R8|, R10 ;  /* 0x0000000008087229 */ /* 0x001fd0000000020a */
[----:B------:R-:W-:-:S06]  /*63f0*/  DSETP.GT.AND P0, PT, R64, R8, PT ;  /* 0x000000084000722a */ /* 0x000fcc0003f04000 */
[----:B------:R-:W-:Y:S02]  /*6400*/  FSEL R64, R64, R8, P0 ;  /* 0x0000000840407208 */ /* 0x000fe40000000000 */
[----:B------:R-:W-:Y:S01]  /*6410*/  FSEL R65, R65, R9, P0 ;  /* 0x0000000941417208 */ /* 0x000fe20000000000 */
[----:B------:R-:W-:Y:S06]  /*6420*/  @P1 BRA `(.L_x_95) ;  /* 0xffffffbc00541947 */ /* 0x000fec000383ffff */
[----:B------:R-:W-:Y:S05]  /*6430*/  BSYNC.RECONVERGENT B1 ;  /* 0x0000000000017941 */ /* 0x000fea0003800200 */
.L_x_32:
[----:B------:R-:W-:Y:S02]  /*6440*/  R2UR UR4, R48 ;  /* 0x00000000300472ca */ /* 0x000fe400000e0000 */
[----:B------:R-:W-:Y:S02]  /*6450*/  R2UR UR5, R49 ;  /* 0x00000000310572ca */ /* 0x000fe400000e0000 */
[----:B------:R-:W-:-:S05]  /*6460*/  MOV R2, 0x3f800000 ;  /* 0x3f80000000027802 */ /* 0x000fca0000000f00 */
[----:B------:R0:W-:Y:S06]  /*6470*/  STL [R1+0x200], R2 ;  /* 0x0002000201007387 */ /* 0x0001ec0000100800 */
[----:B------:R-:W2:Y:S01]  /*6480*/  LD.E.64 R12, desc[UR4][R4.64+0x10] ;  /* 0x00001004040c7980 */ /* 0x000ea2000c101b00 */
[----:B------:R-:W-:Y:S01]  /*6490*/  BSSY.RECONVERGENT B1, `(.L_x_96) ;  /* 0x000003d000017945 */ /* 0x000fe20003800200 */
[----:B------:R-:W-:Y:S01]  /*64a0*/  IMAD.MOV.U32 R0, RZ, RZ, 0x3f800000 ;  /* 0x3f800000ff007424 */ /* 0x000fe200078e00ff */
[----:B--2---:R-:W-:-:S14]  /*64b0*/  DSETP.NEU.AND P0, PT, R12, RZ, PT ;  /* 0x000000ff0c00722a */ /* 0x004fdc0003f0d000 */
[----:B0-----:R-:W-:Y:S05]  /*64c0*/  @!P0 BRA `(.L_x_97) ;  /* 0x0000000000e48947 */ /* 0x001fea0003800000 */
[----:B------:R-:W2:Y:S01]  /*64d0*/  LDL R2, [R1+0x80] ;  /* 0x0000800001027983 */ /* 0x000ea20000100800 */
[----:B------:R-:W-:Y:S01]  /*64e0*/  IMAD.MOV.U32 R6, RZ, RZ, 0x1 ;  /* 0x00000001ff067424 */ /* 0x000fe200078e00ff */
[----:B------:R-:W-:Y:S01]  /*64f0*/  BSSY.RECONVERGENT B2, `(.L_x_98) ;  /* 0x0000017000027945 */ /* 0x000fe20003800200 */
[----:B--2---:R-:W0:Y:S08]  /*6500*/  F2F.F64.F32 R2, R2 ;  /* 0x0000000200027310 */ /* 0x004e300000201800 */
[----:B0-----:R-:W0:Y:S01]  /*6510*/  MUFU.RCP64H R7, R3 ;  /* 0x0000000300077308 */ /* 0x001e220000001800 */
[----:B------:R-:W-:Y:S01]  /*6520*/  FSETP.GEU.AND P1, PT, |R3|, 6.5827683646048100446e-37, PT ;  /* 0x036000000300780b */ /* 0x000fe20003f2e200 */
[----:B0-----:R-:W-:-:S08]  /*6530*/  DFMA R8, -R2, R6, 1 ;  /* 0x3ff000000208742b */ /* 0x001fd00000000106 */
        /* <DEDUP_REMOVED lines=10> */
[----:B------:R-:W-:Y:S01]  /*65e0*/  MOV R70, R2 ;  /* 0x0000000200467202 */ /* 0x000fe20000000f00 */
[----:B------:R-:W-:Y:S01]  /*65f0*/  IMAD.MOV.U32 R71, RZ, RZ, R3 ;  /* 0x000000ffff477224 */ /* 0x000fe200078e0003 */
[----:B------:R-:W-:Y:S01]  /*6600*/  MOV R67, R3 ;  /* 0x0000000300437202 */ /* 0x000fe20000000f00 */
[----:B------:R-:W-:Y:S01]  /*6610*/  IMAD.MOV.U32 R66, RZ, RZ, R2 ;  /* 0x000000ffff427224 */ /* 0x000fe200078e0002 */
[----:B------:R-:W-:-:S07]  /*6620*/  MOV R63, 0x6640 ;  /* 0x00006640003f7802 */ /* 0x000fce0000000f00 */
[----:B------:R-:W-:Y:S05]  /*6630*/  CALL.REL.NOINC `($__internal_1_$__cuda_sm20_div_rn_f64_full) ;  /* 0x0000007400207944 */ /* 0x000fea0003c00000 */
[----:B------:R-:W-:Y:S02]  /*6640*/  IMAD.MOV.U32 R6, RZ, RZ, R68 ;  /* 0x000000ffff067224 */ /* 0x000fe400078e0044 */
[----:B------:R-:W-:-:S07]  /*6650*/  IMAD.MOV.U32 R7, RZ, RZ, R69 ;  /* 0x000000ffff077224 */ /* 0x000fce00078e0045 */
.L_x_99:
[----:B------:R-:W-:Y:S05]  /*6660*/  BSYNC.RECONVERGENT B2 ;  /* 0x0000000000027941 */ /* 0x000fea0003800200 */
.L_x_98:
[----:B------:R-:W0:Y:S01]  /*6670*/  MUFU.RCP64H R9, R13 ;  /* 0x0000000d00097308 */ /* 0x000e220000001800 */
[----:B------:R-:W-:Y:S01]  /*6680*/  MOV R8, 0x1 ;  /* 0x0000000100087802 */ /* 0x000fe20000000f00 */
[----:B------:R-:W-:Y:S01]  /*6690*/  BSSY.RECONVERGENT B2, `(.L_x_100) ;  /* 0x0000015000027945 */ /* 0x000fe20003800200 */
[----:B------:R-:W-:-:S04]  /*66a0*/  FSETP.GEU.AND P1, PT, |R7|, 6.5827683646048100446e-37, PT ;  /* 0x036000000700780b */ /* 0x000fc80003f2e200 */
        /* <DEDUP_REMOVED lines=16> */
[----:B------:R-:W-:Y:S05]  /*67b0*/  CALL.REL.NOINC `($__internal_1_$__cuda_sm20_div_rn_f64_full) ;  /* 0x0000007000c07944 */ /* 0x000fea0003c00000 */
[----:B------:R-:W-:Y:S01]  /*67c0*/  IMAD.MOV.U32 R8, RZ, RZ, R68 ;  /* 0x000000ffff087224 */ /* 0x000fe200078e0044 */
[----:B------:R-:W-:-:S07]  /*67d0*/  MOV R9, R69 ;  /* 0x0000004500097202 */ /* 0x000fce0000000f00 */
.L_x_101:
[----:B------:R-:W-:Y:S05]  /*67e0*/  BSYNC.RECONVERGENT B2 ;  /* 0x0000000000027941 */ /* 0x000fea0003800200 */
.L_x_100:
[----:B------:R-:W0:Y:S01]  /*67f0*/  F2F.F32.F64 R6, R8 ;  /* 0x0000000800067310 */ /* 0x000e220000301000 */
[----:B------:R-:W-:-:S07]  /*6800*/  DADD R2, RZ, R2 ;  /* 0x00000000ff027229 */ /* 0x000fce0000000002 */
[----:B0-----:R-:W0:Y:S02]  /*6810*/  F2F.F64.F32 R6, R6 ;  /* 0x0000000600067310 */ /* 0x001e240000201800 */
[----:B0-----:R-:W-:-:S10]  /*6820*/  DMUL R2, R2, R6 ;  /* 0x0000000602027228 */ /* 0x001fd40000000000 */
[----:B------:R-:W0:Y:S02]  /*6830*/  F2F.F32.F64 R2, R2 ;  /* 0x0000000200027310 */ /* 0x000e240000301000 */
[----:B0-----:R-:W-:-:S05]  /*6840*/  FADD R0, R2, 1 ;  /* 0x3f80000002007421 */ /* 0x001fca0000000000 */
[----:B------:R0:W-:Y:S02]  /*6850*/  STL [R1+0x200], R0 ;  /* 0x0002000001007387 */ /* 0x0001e40000100800 */
.L_x_97:
[----:B------:R-:W-:Y:S05]  /*6860*/  BSYNC.RECONVERGENT B1 ;  /* 0x0000000000017941 */ /* 0x000fea0003800200 */
.L_x_96:
[----:B------:R-:W-:Y:S01]  /*6870*/  R2UR UR4, R48 ;  /* 0x00000000300472ca */ /* 0x000fe200000e0000 */
[----:B------:R-:W-:Y:S01]  /*6880*/  IMAD.MOV.U32 R2, RZ, RZ, 0x3f800000 ;  /* 0x3f800000ff027424 */ /* 0x000fe200078e00ff */
[----:B------:R-:W-:Y:S01]  /*6890*/  R2UR UR5, R49 ;  /* 0x00000000310572ca */ /* 0x000fe200000e0000 */
[----:B------:R-:W-:Y:S01]  /*68a0*/  IMAD.MOV.U32 R3, RZ, RZ, RZ ;  /* 0x000000ffff037224 */ /* 0x000fe200078e00ff */
[----:B------:R1:W-:Y:S04]  /*68b0*/  STL [R1+0x1fc], RZ ;  /* 0x0001fcff01007387 */ /* 0x0003e80000100800 */
[----:B------:R1:W-:Y:S07]  /*68c0*/  STL.64 [R1+0x1f0], R2 ;  /* 0x0001f00201007387 */ /* 0x0003ee0000100a00 */
[----:B------:R-:W2:Y:S01]  /*68d0*/  LD.E.64 R14, desc[UR4][R4.64+0x8] ;  /* 0x00000804040e7980 */ /* 0x000ea2000c101b00 */
[----:B------:R-:W-:Y:S01]  /*68e0*/  BSSY.RECONVERGENT B1, `(.L_x_102) ;  /* 0x000007f000017945 */ /* 0x000fe20003800200 */
[----:B--2---:R-:W-:-:S14]  /*68f0*/  DSETP.NEU.AND P0, PT, R14, RZ, PT ;  /* 0x000000ff0e00722a */ /* 0x004fdc0003f0d000 */
[----:B-1----:R-:W-:Y:S05]  /*6900*/  @!P0 BRA `(.L_x_103) ;  /* 0x0000000400f08947 */ /* 0x002fea0003800000 */
[----:B------:R-:W2:Y:S01]  /*6910*/  LDL R2, [R1+0x54] ;  /* 0x0000540001027983 */ /* 0x000ea20000100800 */
[----:B------:R-:W-:Y:S01]  /*6920*/  MOV R6, 0x1 ;  /* 0x0000000100067802 */ /* 0x000fe20000000f00 */
[----:B------:R-:W-:Y:S01]  /*6930*/  BSSY.RECONVERGENT B2, `(.L_x_104) ;  /* 0x0000017000027945 */ /* 0x000fe20003800200 */
[----:B--2---:R-:W1:Y:S08]  /*6940*/  F2F.F64.F32 R2, R2 ;  /* 0x0000000200027310 */ /* 0x004e700000201800 */
[----:B-1----:R-:W1:Y:S01]  /*6950*/  MUFU.RCP64H R7, R3 ;  /* 0x0000000300077308 */ /* 0x002e620000001800 */
[----:B------:R-:W-:Y:S01]  /*6960*/  FSETP.GEU.AND P1, PT, |R3|, 6.5827683646048100446e-37, PT ;  /* 0x036000000300780b */ /* 0x000fe20003f2e200 */
[----:B-1----:R-:W-:-:S08]  /*6970*/  DFMA R8, -R2, R6, 1 ;  /* 0x3ff000000208742b */ /* 0x002fd00000000106 */
        /* <DEDUP_REMOVED lines=12> */
[--C-:B------:R-:W-:Y:S01]  /*6a40*/  IMAD.MOV.U32 R71, RZ, RZ, R3.reuse ;  /* 0x000000ffff477224 */ /* 0x100fe200078e0003 */
[----:B------:R-:W-:Y:S01]  /*6a50*/  MOV R63, 0x6a80 ;  /* 0x00006a80003f7802 */ /* 0x000fe20000000f00 */
[----:B------:R-:W-:-:S07]  /*6a60*/  IMAD.MOV.U32 R67, RZ, RZ, R3 ;  /* 0x000000ffff437224 */ /* 0x000fce00078e0003 */
[----:B0-----:R-:W-:Y:S05]  /*6a70*/  CALL.REL.NOINC `($__internal_1_$__cuda_sm20_div_rn_f64_full) ;  /* 0x0000007000107944 */ /* 0x001fea0003c00000 */
[----:B------:R-:W-:Y:S01]  /*6a80*/  IMAD.MOV.U32 R6, RZ, RZ, R68 ;  /* 0x000000ffff067224 */ /* 0x000fe200078e0044 */
[----:B------:R-:W-:-:S07]  /*6a90*/  MOV R7, R69 ;  /* 0x0000004500077202 */ /* 0x000fce0000000f00 */
.L_x_105:
[----:B------:R-:W-:Y:S05]  /*6aa0*/  BSYNC.RECONVERGENT B2 ;  /* 0x0000000000027941 */ /* 0x000fea0003800200 */
.L_x_104:
[----:B------:R-:W1:Y:S01]  /*6ab0*/  MUFU.RCP64H R9, R15 ;  /* 0x0000000f00097308 */ /* 0x000e620000001800 */
[----:B------:R-:W-:Y:S01]  /*6ac0*/  IMAD.MOV.U32 R8, RZ, RZ, 0x1 ;  /* 0x00000001ff087424 */ /* 0x000fe200078e00ff */
[----:B------:R-:W-:Y:S01]  /*6ad0*/  FSETP.GEU.AND P1, PT, |R7|, 6.5827683646048100446e-37, PT ;  /* 0x036000000700780b */ /* 0x000fe20003f2e200 */
[----:B------:R-:W-:Y:S04]  /*6ae0*/  BSSY.RECONVERGENT B2, `(.L_x_106) ;  /* 0x0000014000027945 */ /* 0x000fe80003800200 */
        /* <DEDUP_REMOVED lines=16> */
[----:B0-----:R-:W-:Y:S05]  /*6bf0*/  CALL.REL.NOINC `($__internal_1_$__cuda_sm20_div_rn_f64_full) ;  /* 0x0000006c00b07944 */ /* 0x001fea0003c00000 */
[----:B------:R-:W-:Y:S01]  /*6c00*/  MOV R8, R68 ;  /* 0x0000004400087202 */ /* 0x000fe20000000f00 */
[----:B------:R-:W-:-:S07]  /*6c10*/  IMAD.MOV.U32 R9, RZ, RZ, R69 ;  /* 0x000000ffff097224 */ /* 0x000fce00078e0045 */
.L_x_107:
[----:B------:R-:W-:Y:S05]  /*6c20*/  BSYNC.RECONVERGENT B2 ;  /* 0x0000000000027941 */ /* 0x000fea0003800200 */
.L_x_106:
[----:B------:R-:W2:Y:S01]  /*6c30*/  LDL R22, [R1+0x58] ;  /* 0x0000580001167983 */ /* 0x000ea20000100800 */
[----:B------:R-:W1:Y:S01]  /*6c40*/  MUFU.RCP64H R7, R3 ;  /* 0x0000000300077308 */ /* 0x000e620000001800 */
[----:B------:R-:W-:Y:S01]  /*6c50*/  IMAD.MOV.U32 R6, RZ, RZ, 0x1 ;  /* 0x00000001ff067424 */ /* 0x000fe200078e00ff */
[----:B------:R-:W-:Y:S06]  /*6c60*/  BSSY.RECONVERGENT B2, `(.L_x_108) ;  /* 0x0000017000027945 */ /* 0x000fec0003800200 */
[----:B------:R-:W-:Y:S01]  /*6c70*/  F2F.F32.F64 R28, R8 ;  /* 0x00000008001c7310 */ /* 0x000fe20000301000 */
[----:B-1----:R-:W-:-:S08]  /*6c80*/  DFMA R10, -R2, R6, 1 ;  /* 0x3ff00000020a742b */ /* 0x002fd00000000106 */
[----:B------:R-:W-:-:S08]  /*6c90*/  DFMA R10, R10, R10, R10 ;  /* 0x0000000a0a0a722b */ /* 0x000fd0000000000a */
[----:B------:R-:W-:-:S08]  /*6ca0*/  DFMA R10, R6, R10, R6 ;  /* 0x0000000a060a722b */ /* 0x000fd00000000006 */
[----:B------:R-:W-:-:S08]  /*6cb0*/  DFMA R12, -R2, R10, 1 ;  /* 0x3ff00000020c742b */ /* 0x000fd0000000010a */
[----:B------:R-:W-:Y:S01]  /*6cc0*/  DFMA R20, R10, R12, R10 ;  /* 0x0000000c0a14722b */ /* 0x000fe2000000000a */
[----:B--2---:R-:W1:Y:S07]  /*6cd0*/  F2F.F64.F32 R6, R22 ;  /* 0x0000001600067310 */ /* 0x004e6e0000201800 */
[----:B-1----:R-:W-:Y:S01]  /*6ce0*/  DMUL R10, R20, R6 ;  /* 0x00000006140a7228 */ /* 0x002fe20000000000 */
[----:B------:R-:W-:-:S07]  /*6cf0*/  FSETP.GEU.AND P1, PT, |R7|, 6.5827683646048100446e-37, PT ;  /* 0x036000000700780b */ /* 0x000fce0003f2e200 */
        /* <DEDUP_REMOVED lines=10> */
[----:B0-----:R-:W-:Y:S05]  /*6da0*/  CALL.REL.NOINC `($__internal_1_$__cuda_sm20_div_rn_f64_full) ;  /* 0x0000006c00447944 */ /* 0x001fea0003c00000 */
[----:B------:R-:W-:Y:S02]  /*6db0*/  IMAD.MOV.U32 R10, RZ, RZ, R68 ;  /* 0x000000ffff0a7224 */ /* 0x000fe400078e0044 */
[----:B------:R-:W-:-:S07]  /*6dc0*/  IMAD.MOV.U32 R11, RZ, RZ, R69 ;  /* 0x000000ffff0b7224 */ /* 0x000fce00078e0045 */
.L_x_109:
[----:B------:R-:W-:Y:S05]  /*6dd0*/  BSYNC.RECONVERGENT B2 ;  /* 0x0000000000027941 */ /* 0x000fea0003800200 */
.L_x_108:
[----:B------:R-:W1:Y:S01]  /*6de0*/  MUFU.RCP64H R9, R15 ;  /* 0x0000000f00097308 */ /* 0x000e620000001800 */
[----:B------:R-:W-:Y:S01]  /*6df0*/  MOV R8, 0x1 ;  /* 0x0000000100087802 */ /* 0x000fe20000000f00 */
[----:B------:R-:W-:Y:S01]  /*6e00*/  BSSY.RECONVERGENT B2, `(.L_x_110) ;  /* 0x0000015000027945 */ /* 0x000fe20003800200 */
[----:B------:R-:W-:-:S04]  /*6e10*/  FSETP.GEU.AND P1, PT, |R11|, 6.5827683646048100446e-37, PT ;  /* 0x036000000b00780b */ /* 0x000fc80003f2e200 */
        /* <DEDUP_REMOVED lines=17> */
[----:B------:R-:W-:Y:S01]  /*6f30*/  IMAD.MOV.U32 R8, RZ, RZ, R68 ;  /* 0x000000ffff087224 */ /* 0x000fe200078e0044 */
[----:B------:R-:W-:-:S07]  /*6f40*/  MOV R9, R69 ;  /* 0x0000004500097202 */ /* 0x000fce0000000f00 */
.L_x_111:
[----:B------:R-:W-:Y:S05]  /*6f50*/  BSYNC.RECONVERGENT B2 ;  /* 0x0000000000027941 */ /* 0x000fea0003800200 */
.L_x_110:
[----:B------:R-:W-:Y:S01]  /*6f60*/  F2F.F32.F64 R8, R8 ;  /* 0x0000000800087310 */ /* 0x000fe20000301000 */
[----:B------:R-:W-:Y:S02]  /*6f70*/  DADD R10, RZ, R2 ;  /* 0x00000000ff0a7229 */ /* 0x000fe40000000002 */
[----:B------:R-:W-:-:S05]  /*6f80*/  DFMA R2, RZ, R2, RZ ;  /* 0x00000002ff02722b */ /* 0x000fca00000000ff */
[----:B------:R-:W1:Y:S01]  /*6f90*/  F2F.F64.F32 R22, R0 ;  /* 0x0000000000167310 */ /* 0x000e620000201800 */
[----:B------:R-:W-:-:S07]  /*6fa0*/  DFMA R10, RZ, R6, R10 ;  /* 0x00000006ff0a722b */ /* 0x000fce000000000a */
[----:B------:R-:W2:Y:S01]  /*6fb0*/  F2F.F64.F32 R12, R28 ;  /* 0x0000001c000c7310 */ /* 0x000ea20000201800 */
[----:B-1----:R-:W-:-:S07]  /*6fc0*/  DFMA R2, R6, R22, R2 ;  /* 0x000000160602722b */ /* 0x002fce0000000002 */
[----:B------:R-:W1:Y:S01]  /*6fd0*/  F2F.F64.F32 R20, R8 ;  /* 0x0000000800147310 */ /* 0x000e620000201800 */
[----:B--2---:R-:W-:Y:S02]  /*6fe0*/  DMUL R14, R10, R12 ;  /* 0x0000000c0a0e7228 */ /* 0x004fe40000000000 */
[----:B------:R-:W-:Y:S02]  /*6ff0*/  DMUL R12, R12, R2 ;  /* 0x000000020c0c7228 */ /* 0x000fe40000000000 */
[----:B-1----:R-:W-:Y:S02]  /*7000*/  DMUL R10, R10, R20 ;  /* 0x000000140a0a7228 */ /* 0x002fe40000000000 */
[----:B------:R-:W-:-:S04]  /*7010*/  DMUL R20, R20, R2 ;  /* 0x0000000214147228 */ /* 0x000fc80000000000 */
[----:B------:R-:W1:Y:S08]  /*7020*/  F2F.F32.F64 R14, R14 ;  /* 0x0000000e000e7310 */ /* 0x000e700000301000 */
[----:B------:R-:W2:Y:S01]  /*7030*/  F2F.F32.F64 R6, R10 ;  /* 0x0000000a00067310 */ /* 0x000ea20000301000 */
[----:B-1----:R-:W-:-:S07]  /*7040*/  FADD R2, R14, 1 ;  /* 0x3f8000000e027421 */ /* 0x002fce0000000000 */
[----:B------:R-:W1:Y:S01]  /*7050*/  F2F.F32.F64 R12, R12 ;  /* 0x0000000c000c7310 */ /* 0x000e620000301000 */
[----:B--2---:R-:W-:-:S07]  /*7060*/  FADD R6, RZ, R6 ;  /* 0x00000006ff067221 */ /* 0x004fce0000000000 */
[----:B------:R-:W0:Y:S01]  /*7070*/  F2F.F32.F64 R21, R20 ;  /* 0x0000001400157310 */ /* 0x000e220000301000 */
[----:B------:R2:W-:Y:S01]  /*7080*/  STL [R1+0x1fc], R6 ;  /* 0x0001fc0601007387 */ /* 0x0005e20000100800 */
[----:B-1----:R-:W-:-:S05]  /*7090*/  FADD R3, RZ, R12 ;  /* 0x0000000cff037221 */ /* 0x002fca0000000000 */
[----:B------:R2:W-:Y:S01]  /*70a0*/  STL.64 [R1+0x1f0], R2 ;  /* 0x0001f00201007387 */ /* 0x0005e20000100a00 */
[----:B0-----:R-:W-:-:S05]  /*70b0*/  FADD R0, R21, R0 ;  /* 0x0000000015007221 */ /* 0x001fca0000000000 */
[----:B------:R2:W-:Y:S02]  /*70c0*/  STL [R1+0x200], R0 ;  /* 0x0002000001007387 */ /* 0x0005e40000100800 */
.L_x_103:
[----:B------:R-:W-:Y:S05]  /*70d0*/  BSYNC.RECONVERGENT B1 ;  /* 0x0000000000017941 */ /* 0x000fea0003800200 */
.L_x_102:
[----:B--2---:R-:W2:Y:S01]  /*70e0*/  LDL R2, [R1+0x20c] ;  /* 0x00020c0001027983 */ /* 0x004ea20000100800 */
[----:B0-----:R-:W-:Y:S01]  /*70f0*/  IMAD.MOV.U32 R0, RZ, RZ, 0x3f800000 ;  /* 0x3f800000ff007424 */ /* 0x001fe200078e00ff */
[----:B------:R-:W-:Y:S02]  /*7100*/  BSSY.RECONVERGENT B1, `(.L_x_112) ;  /* 0x0000052000017945 */ /* 0x000fe40003800200 */
[----:B------:R0:W-:Y:S04]  /*7110*/  STL [R1+0x1ec], RZ ;  /* 0x0001ecff01007387 */ /* 0x0001e80000100800 */
[----:B------:R0:W-:Y:S04]  /*7120*/  STL [R1+0x1e0], R0 ;  /* 0x0001e00001007387 */ /* 0x0001e80000100800 */
[----:B------:R0:W-:Y:S04]  /*7130*/  STL [R1+0x1e4], RZ ;  /* 0x0001e4ff01007387 */ /* 0x0001e80000100800 */
[----:B------:R0:W-:Y:S04]  /*7140*/  STL [R1+0x1f8], RZ ;  /* 0x0001f8ff01007387 */ /* 0x0001e80000100800 */
[----:B------:R0:W-:Y:S01]  /*7150*/  STL [R1+0x1e8], RZ ;  /* 0x0001e8ff01007387 */ /* 0x0001e20000100800 */
[----:B--2---:R-:W-:-:S13]  /*7160*/  FSETP.NEU.AND P0, PT, R2, RZ, PT ;  /* 0x000000ff0200720b */ /* 0x004fda0003f0d000 */
[----:B0-----:R-:W-:Y:S05]  /*7170*/  @!P0 BRA `(.L_x_113) ;  /* 0x0000000000f08947 */ /* 0x001fea0003800000 */
[----:B------:R-:W0:Y:S01]  /*7180*/  F2F.F64.F32 R2, R2 ;  /* 0x0000000200027310 */ /* 0x000e220000201800 */
[----:B------:R-:W-:Y:S07]  /*7190*/  BSSY.RECONVERGENT B2, `(.L_x_114) ;  /* 0x0000012000027945 */ /* 0x000fee0003800200 */
[----:B0-----:R-:W0:Y:S01]  /*71a0*/  MUFU.RCP64H R7, R3 ;  /* 0x0000000300077308 */ /* 0x001e220000001800 */
[----:B------:R-:W-:-:S05]  /*71b0*/  VIADD R6, R3, 0x300402 ;  /* 0x0030040203067836 */ /* 0x000fca0000000000 */
[----:B------:R-:W-:Y:S01]  /*71c0*/  FSETP.GEU.AND P0, PT, |R6|, 5.8789094863358348022e-39, PT ;  /* 0x004004020600780b */ /* 0x000fe20003f0e200 */
[----:B0-----:R-:W-:-:S08]  /*71d0*/  DFMA R8, -R2, R6, 1 ;  /* 0x3ff000000208742b */ /* 0x001fd00000000106 */
[----:B------:R-:W-:-:S08]  /*71e0*/  DFMA R8, R8, R8, R8 ;  /* 0x000000080808722b */ /* 0x000fd00000000008 */
[----:B------:R-:W-:-:S08]  /*71f0*/  DFMA R8, R6, R8, R6 ;  /* 0x000000080608722b */ /* 0x000fd00000000006 */
[----:B------:R-:W-:-:S08]  /*7200*/  DFMA R10, -R2, R8, 1 ;  /* 0x3ff00000020a742b */ /* 0x000fd00000000108 */
[----:B------:R-:W-:Y:S01]  /*7210*/  DFMA R30, R8, R10, R8 ;  /* 0x0000000a081e722b */ /* 0x000fe20000000008 */
[----:B------:R-:W-:Y:S10]  /*7220*/  @P0 BRA `(.L_x_115) ;  /* 0x0000000000200947 */ /* 0x000ff40003800000 */
[----:B------:R-:W-:Y:S01]  /*7230*/  LOP3.LUT R0, R3, 0x7fffffff, RZ, 0xc0, !PT ;  /* 0x7fffffff03007812 */ /* 0x000fe200078ec0ff */
[----:B------:R-:W-:Y:S01]  /*7240*/  IMAD.MOV.U32 R73, RZ, RZ, R3 ;  /* 0x000000ffff497224 */ /* 0x000fe200078e0003 */
[----:B------:R-:W-:Y:S02]  /*7250*/  MOV R72, R2 ;  /* 0x0000000200487202 */ /* 0x000fe40000000f00 */
[----:B------:R-:W-:Y:S01]  /*7260*/  MOV R41, 0x7290 ;  /* 0x0000729000297802 */ /* 0x000fe20000000f00 */
[----:B------:R-:W-:-:S07]  /*7270*/  VIADD R35, R0, 0xfff00000 ;  /* 0xfff0000000237836 */ /* 0x000fce0000000000 */
[----:B------:R-:W-:Y:S05]  /*7280*/  CALL.REL.NOINC `($__internal_0_$__cuda_sm20_dblrcp_rn_slowpath_v3) ;  /* 0x0000006400607944 */ /* 0x000fea0003c00000 */
[----:B------:R-:W-:Y:S01]  /*7290*/  MOV R30, R80 ;  /* 0x00000050001e7202 */ /* 0x000fe20000000f00 */
[----:B------:R-:W-:-:S07]  /*72a0*/  IMAD.MOV.U32 R31, RZ, RZ, R81 ;  /* 0x000000ffff1f7224 */ /* 0x000fce00078e0051 */
.L_x_115:
[----:B------:R-:W-:Y:S05]  /*72b0*/  BSYNC.RECONVERGENT B2 ;  /* 0x0000000000027941 */ /* 0x000fea0003800200 */
.L_x_114:
[----:B------:R-:W2:Y:S04]  /*72c0*/  LDL R29, [R1+0xd0] ;  /* 0x0000d000011d7983 */ /* 0x000ea80000100800 */
[----:B------:R-:W3:Y:S04]  /*72d0*/  LDL R8, [R1+0xf8] ;  /* 0x0000f80001087983 */ /* 0x000ee80000100800 */
[----:B------:R-:W4:Y:S04]  /*72e0*/  LDL R14, [R1+0x120] ;  /* 0x00012000010e7983 */ /* 0x000f280000100800 */
[----:B------:R-:W5:Y:S04]  /*72f0*/  LDL R20, [R1+0x148] ;  /* 0x0001480001147983 */ /* 0x000f680000100800 */
[----:B------:R-:W5:Y:S04]  /*7300*/  LDL R22, [R1+0x170] ;  /* 0x0001700001167983 */ /* 0x000f680000100800 */
[----:B------:R-:W5:Y:S04]  /*7310*/  LDL R23, [R1+0x198] ;  /* 0x0001980001177983 */ /* 0x000f680000100800 */
[----:B------:R-:W5:Y:S04]  /*7320*/  LDL R3, [R1+0xa8] ;  /* 0x0000a80001037983 */ /* 0x000f680000100800 */
[----:B------:R-:W5:Y:S01]  /*7330*/  LDL R28, [R1+0x1c0] ;  /* 0x0001c000011c7983 */ /* 0x000f620000100800 */
[----:B--2---:R-:W0:Y:S08]  /*7340*/  F2F.F64.F32 R6, R29 ;  /* 0x0000001d00067310 */ /* 0x004e300000201800 */
[----:B---3--:R-:W1:Y:S01]  /*7350*/  F2F.F64.F32 R8, R8 ;  /* 0x0000000800087310 */ /* 0x008e620000201800 */
[----:B0-----:R-:W-:-:S07]  /*7360*/  DMUL R10, R6, R30 ;  /* 0x0000001e060a7228 */ /* 0x001fce0000000000 */
[----:B----4-:R-:W0:Y:S01]  /*7370*/  F2F.F64.F32 R14, R14 ;  /* 0x0000000e000e7310 */ /* 0x010e220000201800 */
[----:B-1----:R-:W-:-:S07]  /*7380*/  DMUL R12, R8, R30 ;  /* 0x0000001e080c7228 */ /* 0x002fce0000000000 */
[----:B-----5:R-:W1:Y:S01]  /*7390*/  F2F.F64.F32 R20, R20 ;  /* 0x0000001400147310 */ /* 0x020e620000201800 */
[----:B0-----:R-:W-:-:S07]  /*73a0*/  DMUL R6, R14, R30 ;  /* 0x0000001e0e067228 */ /* 0x001fce0000000000 */
[----:B------:R-:W0:Y:S01]  /*73b0*/  F2F.F64.F32 R32, R22 ;  /* 0x0000001600207310 */ /* 0x000e220000201800 */
[----:B-1----:R-:W-:-:S07]  /*73c0*/  DMUL R8, R20, R30 ;  /* 0x0000001e14087228 */ /* 0x002fce0000000000 */
[----:B------:R-:W1:Y:S01]  /*73d0*/  F2F.F64.F32 R36, R23 ;  /* 0x0000001700247310 */ /* 0x000e620000201800 */
[----:B0-----:R-:W-:-:S07]  /*73e0*/  DMUL R34, R32, R30 ;  /* 0x0000001e20227228 */ /* 0x001fce0000000000 */
[----:B------:R-:W0:Y:S01]  /*73f0*/  F2F.F64.F32 R14, R3 ;  /* 0x00000003000e7310 */ /* 0x000e220000201800 */
[----:B-1----:R-:W-:-:S07]  /*7400*/  DMUL R36, R36, R30 ;  /* 0x0000001e24247228 */ /* 0x002fce0000000000 */
[----:B------:R-:W1:Y:S01]  /*7410*/  F2F.F64.F32 R28, R28 ;  /* 0x0000001c001c7310 */ /* 0x000e620000201800 */
[----:B0-----:R-:W-:-:S07]  /*7420*/  DMUL R32, R14, R30 ;  /* 0x0000001e0e207228 */ /* 0x001fce0000000000 */
[----:B------:R-:W0:Y:S01]  /*7430*/  F2F.F32.F64 R0, R10 ;  /* 0x0000000a00007310 */ /* 0x000e220000301000 */
[----:B-1----:R-:W-:-:S07]  /*7440*/  DMUL R14, R28, R30 ;  /* 0x0000001e1c0e7228 */ /* 0x002fce0000000000 */
[----:B------:R-:W1:Y:S01]  /*7450*/  F2F.F32.F64 R2, R12 ;  /* 0x0000000c00027310 */ /* 0x000e620000301000 */
[----:B0-----:R2:W-:Y:S07]  /*7460*/  STL [R1+0xd0], R0 ;  /* 0x0000d00001007387 */ /* 0x0015ee0000100800 */
[----:B------:R-:W0:Y:S01]  /*7470*/  F2F.F32.F64 R6, R6 ;  /* 0x0000000600067310 */ /* 0x000e220000301000 */
[----:B-1----:R2:W-:Y:S07]  /*7480*/  STL [R1+0xf8], R2 ;  /* 0x0000f80201007387 */ /* 0x0025ee0000100800 */
        /* <DEDUP_REMOVED lines=8> */
[----:B------:R2:W1:Y:S01]  /*7510*/  F2F.F32.F64 R14, R14 ;  /* 0x0000000e000e7310 */ /* 0x0004620000301000 */
[----:B0-----:R-:W-:Y:S01]  /*7520*/  FADD R20, R20, 1 ;  /* 0x3f80000014147421 */ /* 0x001fe20000000000 */
[----:B------:R-:W-:Y:S06]  /*7530*/  BRA `(.L_x_116) ;  /* 0x0000000000387947 */ /* 0x000fec0003800000 */
.L_x_113:
[----:B------:R0:W-:Y:S01]  /*7540*/  STL [R1+0xd0], RZ ;  /* 0x0000d0ff01007387 */ /* 0x0001e20000100800 */
[----:B------:R-:W-:Y:S02]  /*7550*/  HFMA2 R8, -RZ, RZ, 0, 0 ;  /* 0x00000000ff087431 */ /* 0x000fe400000001ff */
[----:B------:R-:W-:Y:S01]  /*7560*/  IMAD.MOV.U32 R20, RZ, RZ, 0x3f800000 ;  /* 0x3f800000ff147424 */ /* 0x000fe200078e00ff */
[----:B------:R-:W-:Y:S01]  /*7570*/  MOV R14, RZ ;  /* 0x000000ff000e7202 */ /* 0x000fe20000000f00 */
[----:B------:R0:W-:Y:S01]  /*7580*/  STL [R1+0xf8], RZ ;  /* 0x0000f8ff01007387 */ /* 0x0001e20000100800 */
[----:B------:R-:W-:Y:S01]  /*7590*/  IMAD.MOV.U32 R12, RZ, RZ, RZ ;  /* 0x000000ffff0c7224 */ /* 0x000fe200078e00ff */
[----:B------:R-:W-:Y:S01]  /*75a0*/  MOV R0, RZ ;  /* 0x000000ff00007202 */ /* 0x000fe20000000f00 */
[----:B------:R-:W-:Y:S01]  /*75b0*/  IMAD.MOV.U32 R10, RZ, RZ, RZ ;  /* 0x000000ffff0a7224 */ /* 0x000fe200078e00ff */
[----:B------:R0:W-:Y:S01]  /*75c0*/  STL [R1+0x120], RZ ;  /* 0x000120ff01007387 */ /* 0x0001e20000100800 */
[----:B------:R-:W-:-:S02]  /*75d0*/  IMAD.MOV.U32 R6, RZ, RZ, RZ ;  /* 0x000000ffff067224 */ /* 0x000fc400078e00ff */
[----:B------:R-:W-:Y:S01]  /*75e0*/  IMAD.MOV.U32 R2, RZ, RZ, RZ ;  /* 0x000000ffff027224 */ /* 0x000fe200078e00ff */
[----:B------:R0:W-:Y:S04]  /*75f0*/  STL [R1+0x148], RZ ;  /* 0x000148ff01007387 */ /* 0x0001e80000100800 */
[----:B------:R0:W-:Y:S04]  /*7600*/  STL [R1+0x170], RZ ;  /* 0x000170ff01007387 */ /* 0x0001e80000100800 */
[----:B------:R0:W-:Y:S02]  /*7610*/  STL [R1+0x198], RZ ;  /* 0x000198ff01007387 */ /* 0x0001e40000100800 */
.L_x_116:
[----:B------:R-:W-:Y:S05]  /*7620*/  BSYNC.RECONVERGENT B1 ;  /* 0x0000000000017941 */ /* 0x000fea0003800200 */
.L_x_112:
[----:B------:R-:W3:Y:S01]  /*7630*/  LDL R22, [R1+0x208] ;  /* 0x0002080001167983 */ /* 0x000ee20000100800 */
[----:B------:R-:W-:Y:S03]  /*7640*/  BSSY.RECONVERGENT B1, `(.L_x_117) ;  /* 0x00000a1000017945 */ /* 0x000fe60003800200 */
[----:B-1----:R1:W-:Y:S04]  /*7650*/  STL [R1+0x1c0], R14 ;  /* 0x0001c00e01007387 */ /* 0x0023e80000100800 */
[----:B------:R1:W-:Y:S04]  /*7660*/  STL [R1+0xa8], R20 ;  /* 0x0000a81401007387 */ /* 0x0003e80000100800 */
[----:B------:R1:W-:Y:S01]  /*7670*/  STL [R1+0x80], RZ ;  /* 0x000080ff01007387 */ /* 0x0003e20000100800 */
[----:B---3--:R-:W-:-:S13]  /*7680*/  FSETP.NEU.AND P0, PT, R22, RZ, PT ;  /* 0x000000ff1600720b */ /* 0x008fda0003f0d000 */
[----:B-1----:R-:W-:Y:S05]  /*7690*/  @P0 BRA `(.L_x_118) ;  /* 0x0000000000480947 */ /* 0x002fea0003800000 */
[----:B------:R1:W-:Y:S01]  /*76a0*/  STL [R1+0xa4], RZ ;  /* 0x0000a4ff01007387 */ /* 0x0003e20000100800 */
[----:B------:R-:W-:Y:S02]  /*76b0*/  HFMA2 R42, -RZ, RZ, 0, 0 ;  /* 0x00000000ff2a7431 */ /* 0x000fe400000001ff */
[----:B------:R-:W-:Y:S02]  /*76c0*/  IMAD.MOV.U32 R44, RZ, RZ, 0x3f800000 ;  /* 0x3f800000ff2c7424 */ /* 0x000fe400078e00ff */
[----:B------:R-:W-:Y:S01]  /*76d0*/  HFMA2 R22, -RZ, RZ, 0, 0 ;  /* 0x00000000ff167431 */ /* 0x000fe200000001ff */
[----:B------:R1:W-:Y:S01]  /*76e0*/  STL [R1+0xcc], RZ ;  /* 0x0000ccff01007387 */ /* 0x0003e20000100800 */
[----:B------:R-:W-:Y:S01]  /*76f0*/  IMAD.MOV.U32 R46, RZ, RZ, RZ ;  /* 0x000000ffff2e7224 */ /* 0x000fe200078e00ff */
[----:B------:R-:W-:Y:S01]  /*7700*/  MOV R36, RZ ;  /* 0x000000ff00247202 */ /* 0x000fe20000000f00 */
[----:B------:R-:W-:Y:S01]  /*7710*/  IMAD.MOV.U32 R40, RZ, RZ, RZ ;  /* 0x000000ffff287224 */ /* 0x000fe200078e00ff */
[----:B------:R1:W-:Y:S01]  /*7720*/  STL [R1+0xf4], RZ ;  /* 0x0000f4ff01007387 */ /* 0x0003e20000100800 */
[----:B------:R-:W-:-:S02]  /*7730*/  IMAD.MOV.U32 R34, RZ, RZ, RZ ;  /* 0x000000ffff227224 */ /* 0x000fc400078e00ff */
[----:B------:R-:W-:Y:S01]  /*7740*/  IMAD.MOV.U32 R30, RZ, RZ, RZ ;  /* 0x000000ffff1e7224 */ /* 0x000fe200078e00ff */
[----:B------:R1:W-:Y:S01]  /*7750*/  STL [R1+0x11c], RZ ;  /* 0x00011cff01007387 */ /* 0x0003e20000100800 */
[----:B------:R-:W-:Y:S02]  /*7760*/  IMAD.MOV.U32 R32, RZ, RZ, RZ ;  /* 0x000000ffff207224 */ /* 0x000fe400078e00ff */
[----:B------:R-:W-:Y:S01]  /*7770*/  IMAD.MOV.U32 R28, RZ, RZ, RZ ;  /* 0x000000ffff1c7224 */ /* 0x000fe200078e00ff */
[----:B------:R1:W-:Y:S04]  /*7780*/  STL [R1+0x144], RZ ;  /* 0x000144ff01007387 */ /* 0x0003e80000100800 */
[----:B------:R1:W-:Y:S04]  /*7790*/  STL [R1+0x16c], RZ ;  /* 0x00016cff01007387 */ /* 0x0003e80000100800 */
[----:B------:R1:W-:Y:S01]  /*77a0*/  STL [R1+0x194], RZ ;  /* 0x000194ff01007387 */ /* 0x0003e20000100800 */
[----:B------:R-:W-:Y:S05]  /*77b0*/  BRA `(.L_x_119) ;  /* 0x0000000800247947 */ /* 0x000fea0003800000 */
.L_x_118:
[----:B------:R-:W1:Y:S01]  /*77c0*/  F2F.F64.F32 R22, R22 ;  /* 0x0000001600167310 */ /* 0x000e620000201800 */
[----:B------:R-:W-:Y:S07]  /*77d0*/  BSSY.RECONVERGENT B2, `(.L_x_120) ;  /* 0x0000010000027945 */ /* 0x000fee0003800200 */
[----:B-1----:R-:W1:Y:S01]  /*77e0*/  MUFU.RCP64H R29, R23 ;  /* 0x00000017001d7308 */ /* 0x002e620000001800 */
[----:B------:R-:W-:-:S05]  /*77f0*/  VIADD R28, R23, 0x300402 ;  /* 0x00300402171c7836 */ /* 0x000fca0000000000 */
[----:B------:R-:W-:Y:S01]  /*7800*/  FSETP.GEU.AND P0, PT, |R28|, 5.8789094863358348022e-39, PT ;  /* 0x004004021c00780b */ /* 0x000fe20003f0e200 */
[----:B-1----:R-:W-:-:S08]  /*7810*/  DFMA R30, -R22, R28, 1 ;  /* 0x3ff00000161e742b */ /* 0x002fd0000000011c */
        /* <DEDUP_REMOVED lines=10> */
[----:B0-2---:R-:W-:Y:S05]  /*78c0*/  CALL.REL.NOINC `($__internal_0_$__cuda_sm20_dblrcp_rn_slowpath_v3) ;  /* 0x0000005c00d07944 */ /* 0x005fea0003c00000 */
.L_x_121:
[----:B------:R-:W-:Y:S05]  /*78d0*/  BSYNC.RECONVERGENT B2 ;  /* 0x0000000000027941 */ /* 0x000fea0003800200 */
.L_x_120:
        /* <DEDUP_REMOVED lines=8> */
[----:B--2---:R-:W2:Y:S01]  /*7960*/  LDL R15, [R1+0x1bc] ;  /* 0x0001bc00010f7983 */ /* 0x004ea20000100800 */
[----:B------:R-:W-:Y:S08]  /*7970*/  F2F.F64.F32 R22, R20 ;  /* 0x0000001400167310 */ /* 0x000ff00000201800 */
[----:B------:R-:W-:Y:S08]  /*7980*/  F2F.F64.F32 R28, R0 ;  /* 0x00000000001c7310 */ /* 0x000ff00000201800 */
[----:B------:R-:W-:Y:S08]  /*7990*/  F2F.F64.F32 R30, R2 ;  /* 0x00000002001e7310 */ /* 0x000ff00000201800 */
[----:B------:R-:W-:Y:S01]  /*79a0*/  F2F.F64.F32 R32, R6 ;  /* 0x0000000600207310 */ /* 0x000fe20000201800 */
[----:B------:R-:W-:-:S07]  /*79b0*/  MOV R66, 0x1 ;  /* 0x0000000100427802 */ /* 0x000fce0000000f00 */
[----:B------:R-:W-:Y:S08]  /*79c0*/  F2F.F64.F32 R34, R8 ;  /* 0x0000000800227310 */ /* 0x000ff00000201800 */
[----:B------:R-:W-:Y:S08]  /*79d0*/  F2F.F64.F32 R36, R10 ;  /* 0x0000000a00247310 */ /* 0x000ff00000201800 */
[----:B------:R-:W-:Y:S08]  /*79e0*/  F2F.F64.F32 R40, R12 ;  /* 0x0000000c00287310 */ /* 0x000ff00000201800 */
[----:B------:R-:W-:Y:S01]  /*79f0*/  F2F.F64.F32 R44, R14 ;  /* 0x0000000e002c7310 */ /* 0x000fe20000201800 */
[----:B------:R-:W-:Y:S07]  /*7a00*/  BSSY.RECONVERGENT B2, `(.L_x_122) ;  /* 0x0000025000027945 */ /* 0x000fee0003800200 */
[----:B---3--:R-:W1:Y:S08]  /*7a10*/  F2F.F64.F32 R42, R42 ;  /* 0x0000002a002a7310 */ /* 0x008e700000201800 */
[----:B----4-:R-:W-:Y:S08]  /*7a20*/  F2F.F64.F32 R82, R21 ;  /* 0x0000001500527310 */ /* 0x010ff00000201800 */
[----:B-----5:R-:W3:Y:S01]  /*7a30*/  F2F.F64.F32 R38, R38 ;  /* 0x0000002600267310 */ /* 0x020ee20000201800 */
[----:B-1----:R-:W-:-:S07]  /*7a40*/  DFMA R22, R42, R22, RZ ;  /* 0x000000162a16722b */ /* 0x002fce00000000ff */
[----:B------:R-:W1:Y:S01]  /*7a50*/  F2F.F64.F32 R84, R3 ;  /* 0x0000000300547310 */ /* 0x000e620000201800 */
[----:B---3--:R-:W-:-:S07]  /*7a60*/  DFMA R22, R38, R28, R22 ;  /* 0x0000001c2616722b */ /* 0x008fce0000000016 */
[----:B------:R-:W3:Y:S08]  /*7a70*/  MUFU.RCP64H R67, R83 ;  /* 0x0000005300437308 */ /* 0x000ef00000001800 */
[----:B------:R-:W4:Y:S01]  /*7a80*/  F2F.F64.F32 R86, R7 ;  /* 0x0000000700567310 */ /* 0x000f220000201800 */
[----:B-1----:R-:W-:-:S07]  /*7a90*/  DFMA R22, R84, R30, R22 ;  /* 0x0000001e5416722b */ /* 0x002fce0000000016 */
[----:B------:R-:W1:Y:S01]  /*7aa0*/  F2F.F64.F32 R90, R9 ;  /* 0x00000009005a7310 */ /* 0x000e620000201800 */
[----:B---3--:R-:W-:Y:S02]  /*7ab0*/  DFMA R28, -R82, R66, 1 ;  /* 0x3ff00000521c742b */ /* 0x008fe40000000142 */
[----:B----4-:R-:W-:-:S05]  /*7ac0*/  DFMA R22, R86, R32, R22 ;  /* 0x000000205616722b */ /* 0x010fca0000000016 */
[----:B------:R-:W3:Y:S01]  /*7ad0*/  F2F.F64.F32 R92, R11 ;  /* 0x0000000b005c7310 */ /* 0x000ee20000201800 */
[----:B------:R-:W-:Y:S02]  /*7ae0*/  DFMA R28, R28, R28, R28 ;  /* 0x0000001c1c1c722b */ /* 0x000fe4000000001c */
[----:B-1----:R-:W-:-:S05]  /*7af0*/  DFMA R22, R90, R34, R22 ;  /* 0x000000225a16722b */ /* 0x002fca0000000016 */
[----:B------:R-:W1:Y:S01]  /*7b00*/  F2F.F64.F32 R94, R13 ;  /* 0x0000000d005e7310 */ /* 0x000e620000201800 */
[----:B------:R-:W-:Y:S02]  /*7b10*/  DFMA R28, R66, R28, R66 ;  /* 0x0000001c421c722b */ /* 0x000fe40000000042 */
[----:B---3--:R-:W-:-:S05]  /*7b20*/  DFMA R22, R92, R36, R22 ;  /* 0x000000245c16722b */ /* 0x008fca0000000016 */
[----:B--2---:R-:W2:Y:S01]  /*7b30*/  F2F.F64.F32 R88, R15 ;  /* 0x0000000f00587310 */ /* 0x004ea20000201800 */
[----:B------:R-:W-:Y:S02]  /*7b40*/  DFMA R30, -R82, R28, 1 ;  /* 0x3ff00000521e742b */ /* 0x000fe4000000011c */
[----:B-1----:R-:W-:-:S06]  /*7b50*/  DFMA R22, R94, R40, R22 ;  /* 0x000000285e16722b */ /* 0x002fcc0000000016 */
[----:B------:R-:W-:Y:S02]  /*7b60*/  DFMA R30, R28, R30, R28 ;  /* 0x0000001e1c1e722b */ /* 0x000fe4000000001c */
[----:B--2---:R-:W-:-:S08]  /*7b70*/  DFMA R70, R88, R44, R22 ;  /* 0x0000002c5846722b */ /* 0x004fd00000000016 */
[----:B------:R-:W-:-:S08]  /*7b80*/  DMUL R40, R70, R30 ;  /* 0x0000001e46287228 */ /* 0x000fd00000000000 */
[----:B------:R-:W-:-:S08]  /*7b90*/  DFMA R22, -R82, R40, R70 ;  /* 0x000000285216722b */ /* 0x000fd00000000146 */
[----:B------:R-:W-:Y:S01]  /*7ba0*/  DFMA R40, R30, R22, R40 ;  /* 0x000000161e28722b */ /* 0x000fe20000000028 */
[----:B------:R-:W-:-:S09]  /*7bb0*/  FSETP.GEU.AND P1, PT, |R71|, 6.5827683646048100446e-37, PT ;  /* 0x036000004700780b */ /* 0x000fd20003f2e200 */
[----:B------:R-:W-:-:S05]  /*7bc0*/  FFMA R3, RZ, R83, R41 ;  /* 0x00000053ff037223 */ /* 0x000fca0000000029 */
[----:B------:R-:W-:-:S13]  /*7bd0*/  FSETP.GT.AND P0, PT, |R3|, 1.469367938527859385e-39, PT ;  /* 0x001000000300780b */ /* 0x000fda0003f04200 */
[----:B------:R-:W-:Y:S05]  /*7be0*/  @P0 BRA P1, `(.L_x_123) ;  /* 0x0000000000180947 */ /* 0x000fea0000800000 */
[----:B------:R-:W-:Y:S01]  /*7bf0*/  IMAD.MOV.U32 R66, RZ, RZ, R82 ;  /* 0x000000ffff427224 */ /* 0x000fe200078e0052 */
[----:B------:R-:W-:Y:S01]  /*7c00*/  MOV R63, 0x7c30 ;  /* 0x00007c30003f7802 */ /* 0x000fe20000000f00 */
[----:B------:R-:W-:-:S07]  /*7c10*/  IMAD.MOV.U32 R67, RZ, RZ, R83 ;  /* 0x000000ffff437224 */ /* 0x000fce00078e0053 */
[----:B0-----:R-:W-:Y:S05]  /*7c20*/  CALL.REL.NOINC `($__internal_1_$__cuda_sm20_div_rn_f64_full) ;  /* 0x0000005c00a47944 */ /* 0x001fea0003c00000 */
[----:B------:R-:W-:Y:S01]  /*7c30*/  MOV R40, R68 ;  /* 0x0000004400287202 */ /* 0x000fe20000000f00 */
[----:B------:R-:W-:-:S07]  /*7c40*/  IMAD.MOV.U32 R41, RZ, RZ, R69 ;  /* 0x000000ffff297224 */ /* 0x000fce00078e0045 */
.L_x_123:
[----:B------:R-:W-:Y:S05]  /*7c50*/  BSYNC.RECONVERGENT B2 ;  /* 0x0000000000027941 */ /* 0x000fea0003800200 */
.L_x_122:
[-C--:B------:R-:W-:Y:S02]  /*7c60*/  DMUL R44, R40, R80.reuse ;  /* 0x00000050282c7228 */ /* 0x080fe40000000000 */
[-C--:B------:R-:W-:Y:S02]  /*7c70*/  DMUL R22, R38, R80.reuse ;  /* 0x0000005026167228 */ /* 0x080fe40000000000 */
[-C--:B------:R-:W-:Y:S02]  /*7c80*/  DMUL R28, R42, R80.reuse ;  /* 0x000000502a1c7228 */ /* 0x080fe40000000000 */
[----:B------:R-:W-:Y:S02]  /*7c90*/  DMUL R32, R84, R80 ;  /* 0x0000005054207228 */ /* 0x000fe40000000000 */
[----:B------:R-:W-:Y:S02]  /*7ca0*/  DMUL R38, R38, R44 ;  /* 0x0000002c26267228 */ /* 0x000fe40000000000 */
[----:B------:R-:W-:-:S02]  /*7cb0*/  DMUL R30, R86, R80 ;  /* 0x00000050561e7228 */ /* 0x000fc40000000000 */
[-C--:B------:R-:W-:Y:S01]  /*7cc0*/  DMUL R36, R90, R80.reuse ;  /* 0x000000505a247228 */ /* 0x080fe20000000000 */
[----:B------:R-:W1:Y:S01]  /*7cd0*/  F2F.F32.F64 R22, R22 ;  /* 0x0000001600167310 */ /* 0x000e620000301000 */
[-C--:B------:R-:W-:Y:S02]  /*7ce0*/  DMUL R34, R92, R80.reuse ;  /* 0x000000505c227228 */ /* 0x080fe40000000000 */
[----:B------:R-:W-:Y:S02]  /*7cf0*/  DMUL R40, R94, R80 ;  /* 0x000000505e287228 */ /* 0x000fe40000000000 */
[-C--:B------:R-:W-:Y:S02]  /*7d00*/  DMUL R42, R42, R44.reuse ;  /* 0x0000002c2a2a7228 */ /* 0x080fe40000000000 */
[-C--:B------:R-:W-:Y:S01]  /*7d10*/  DMUL R84, R84, R44.reuse ;  /* 0x0000002c54547228 */ /* 0x080fe20000000000 */
[----:B------:R2:W3:Y:S01]  /*7d20*/  F2F.F32.F64 R3, R38 ;  /* 0x0000002600037310 */ /* 0x0004e20000301000 */
[----:B------:R-:W-:-:S02]  /*7d30*/  DMUL R86, R86, R44 ;  /* 0x0000002c56567228 */ /* 0x000fc40000000000 */
[-C--:B------:R-:W-:Y:S02]  /*7d40*/  DMUL R90, R90, R44.reuse ;  /* 0x0000002c5a5a7228 */ /* 0x080fe40000000000 */
[-C--:B------:R-:W-:Y:S02]  /*7d50*/  DMUL R92, R92, R44.reuse ;  /* 0x0000002c5c5c7228 */ /* 0x080fe40000000000 */
[-C--:B------:R-:W-:Y:S01]  /*7d60*/  DMUL R94, R94, R44.reuse ;  /* 0x0000002c5e5e7228 */ /* 0x080fe20000000000 */
[----:B------:R-:W4:Y:S01]  /*7d70*/  F2F.F32.F64 R43, R42 ;  /* 0x0000002a002b7310 */ /* 0x000f220000301000 */
[----:B-1----:R1:W-:Y:S01]  /*7d80*/  STL [R1+0xcc], R22 ;  /* 0x0000cc1601007387 */ /* 0x0023e20000100800 */
[-C--:B--2---:R-:W-:Y:S02]  /*7d90*/  DMUL R38, R88, R44.reuse ;  /* 0x0000002c58267228 */ /* 0x084fe40000000000 */
[C---:B------:R-:W-:Y:S02]  /*7da0*/  DMUL R44, R82.reuse, R44 ;  /* 0x0000002c522c7228 */ /* 0x040fe40000000000 */
[----:B------:R-:W-:Y:S01]  /*7db0*/  DMUL R82, R82, R80 ;  /* 0x0000005052527228 */ /* 0x000fe20000000000 */
[----:B---3--:R-:W-:Y:S01]  /*7dc0*/  FADD R0, R0, R3 ;  /* 0x0000000300007221 */ /* 0x008fe20000000000 */
[----:B------:R-:W2:Y:S04]  /*7dd0*/  F2F.F32.F64 R85, R84 ;  /* 0x0000005400557310 */ /* 0x000ea80000301000 */
[----:B------:R1:W-:Y:S01]  /*7de0*/  STL [R1+0xd0], R0 ;  /* 0x0000d00001007387 */ /* 0x0003e20000100800 */
[----:B----4-:R-:W-:-:S03]  /*7df0*/  FADD R20, R20, R43 ;  /* 0x0000002b14147221 */ /* 0x010fc60000000000 */
[----:B------:R-:W3:Y:S02]  /*7e00*/  F2F.F32.F64 R87, R86 ;  /* 0x0000005600577310 */ /* 0x000ee40000301000 */
[----:B------:R1:W-:Y:S01]  /*7e10*/  STL [R1+0xa8], R20 ;  /* 0x0000a81401007387 */ /* 0x0003e20000100800 */
[----:B--2---:R-:W-:-:S05]  /*7e20*/  FADD R2, R2, R85 ;  /* 0x0000005502027221 */ /* 0x004fca0000000000 */
[----:B------:R-:W2:Y:S01]  /*7e30*/  F2F.F32.F64 R91, R90 ;  /* 0x0000005a005b7310 */ /* 0x000ea20000301000 */
[----:B------:R1:W-:Y:S01]  /*7e40*/  STL [R1+0xf8], R2 ;  /* 0x0000f80201007387 */ /* 0x0003e20000100800 */
[----:B---3--:R-:W-:-:S06]  /*7e50*/  FADD R6, R6, R87 ;  /* 0x0000005706067221 */ /* 0x008fcc0000000000 */
[----:B------:R-:W3:Y:S01]  /*7e60*/  F2F.F32.F64 R93, R92 ;  /* 0x0000005c005d7310 */ /* 0x000ee20000301000 */
[----:B------:R1:W-:Y:S01]  /*7e70*/  STL [R1+0x120], R6 ;  /* 0x0001200601007387 */ /* 0x0003e20000100800 */
[----:B--2---:R-:W-:-:S06]  /*7e80*/  FADD R8, R8, R91 ;  /* 0x0000005b08087221 */ /* 0x004fcc0000000000 */
        /* <DEDUP_REMOVED lines=10> */
[----:B------:R-:W-:Y:S01]  /*7f30*/  DMUL R38, R88, R80 ;  /* 0x0000005058267228 */ /* 0x000fe20000000000 */
[----:B------:R1:W-:Y:S01]  /*7f40*/  STL [R1+0x1c0], R14 ;  /* 0x0001c00e01007387 */ /* 0x0003e20000100800 */
[----:B--2---:R-:W-:-:S05]  /*7f50*/  FADD R42, RZ, R44 ;  /* 0x0000002cff2a7221 */ /* 0x004fca0000000000 */
[----:B------:R-:W2:Y:S01]  /*7f60*/  F2F.F32.F64 R32, R32 ;  /* 0x0000002000207310 */ /* 0x000ea20000301000 */
[----:B------:R1:W-:Y:S07]  /*7f70*/  STL [R1+0x80], R42 ;  /* 0x0000802a01007387 */ /* 0x0003ee0000100800 */
[----:B------:R-:W4:Y:S01]  /*7f80*/  F2F.F32.F64 R30, R30 ;  /* 0x0000001e001e7310 */ /* 0x000f220000301000 */
[----:B---3--:R1:W-:Y:S04]  /*7f90*/  STL [R1+0xa4], R28 ;  /* 0x0000a41c01007387 */ /* 0x0083e80000100800 */
[----:B--2---:R1:W-:Y:S03]  /*7fa0*/  STL [R1+0xf4], R32 ;  /* 0x0000f42001007387 */ /* 0x0043e60000100800 */
[----:B------:R-:W2:Y:S01]  /*7fb0*/  F2F.F32.F64 R36, R36 ;  /* 0x0000002400247310 */ /* 0x000ea20000301000 */
[----:B----4-:R1:W-:Y:S07]  /*7fc0*/  STL [R1+0x11c], R30 ;  /* 0x00011c1e01007387 */ /* 0x0103ee0000100800 */
[----:B------:R-:W3:Y:S01]  /*7fd0*/  F2F.F32.F64 R34, R34 ;  /* 0x0000002200227310 */ /* 0x000ee20000301000 */
[----:B--2---:R1:W-:Y:S07]  /*7fe0*/  STL [R1+0x144], R36 ;  /* 0x0001442401007387 */ /* 0x0043ee0000100800 */
[----:B------:R-:W2:Y:S01]  /*7ff0*/  F2F.F32.F64 R40, R40 ;  /* 0x0000002800287310 */ /* 0x000ea20000301000 */
[----:B---3--:R1:W-:Y:S07]  /*8000*/  STL [R1+0x16c], R34 ;  /* 0x00016c2201007387 */ /* 0x0083ee0000100800 */
[----:B------:R-:W3:Y:S01]  /*8010*/  F2F.F32.F64 R44, R82 ;  /* 0x00000052002c7310 */ /* 0x000ee20000301000 */
[----:B--2---:R1:W-:Y:S07]  /*8020*/  STL [R1+0x194], R40 ;  /* 0x0001942801007387 */ /* 0x0043ee0000100800 */
[----:B------:R1:W4:Y:S01]  /*8030*/  F2F.F32.F64 R46, R38 ;  /* 0x00000026002e7310 */ /* 0x0003220000301000 */
[----:B---3--:R-:W-:-:S07]  /*8040*/  FADD R44, R44, 1 ;  /* 0x3f8000002c2c7421 */ /* 0x008fce0000000000 */
.L_x_119:
[----:B------:R-:W-:Y:S05]  /*8050*/  BSYNC.RECONVERGENT B1 ;  /* 0x0000000000017941 */ /* 0x000fea0003800200 */
.L_x_117:
[----:B-1----:R-:W3:Y:S01]  /*8060*/  LDL R38, [R1+0x204] ;  /* 0x0002040001267983 */ /* 0x002ee20000100800 */
[----:B------:R-:W-:Y:S03]  /*8070*/  BSSY.RECONVERGENT B1, `(.L_x_124) ;  /* 0x00000f4000017945 */ /* 0x000fe60003800200 */
[----:B----4-:R1:W-:Y:S04]  /*8080*/  STL [R1+0x1bc], R46 ;  /* 0x0001bc2e01007387 */ /* 0x0103e80000100800 */
[----:B------:R1:W-:Y:S04]  /*8090*/  STL [R1+0x7c], R44 ;  /* 0x00007c2c01007387 */ /* 0x0003e80000100800 */
[----:B------:R1:W-:Y:S04]  /*80a0*/  STL [R1+0x54], RZ ;  /* 0x000054ff01007387 */ /* 0x0003e80000100800 */
[----:B------:R1:W-:Y:S01]  /*80b0*/  STL [R1+0x58], RZ ;  /* 0x000058ff01007387 */ /* 0x0003e20000100800 */
[----:B---3--:R-:W-:-:S13]  /*80c0*/  FSETP.NEU.AND P0, PT, R38, RZ, PT ;  /* 0x000000ff2600720b */ /* 0x008fda0003f0d000 */
[----:B-1----:R-:W-:Y:S05]  /*80d0*/  @P0 BRA `(.L_x_125) ;  /* 0x0000000000300947 */ /* 0x002fea0003800000 */
[----:B------:R1:W-:Y:S01]  /*80e0*/  STL [R1+0x50], RZ ;  /* 0x000050ff01007387 */ /* 0x0003e20000100800 */
[----:B--2---:R-:W-:Y:S01]  /*80f0*/  IMAD.MOV.U32 R2, RZ, RZ, 0x3f800000 ;  /* 0x3f800000ff027424 */ /* 0x004fe200078e00ff */
[----:B------:R-:W-:Y:S02]  /*8100*/  MOV R6, RZ ;  /* 0x000000ff00067202 */ /* 0x000fe40000000f00 */
[----:B------:R1:W-:Y:S04]  /*8110*/  STL [R1+0x78], RZ ;  /* 0x000078ff01007387 */ /* 0x0003e80000100800 */
[----:B------:R1:W-:Y:S04]  /*8120*/  STL [R1+0xa0], RZ ;  /* 0x0000a0ff01007387 */ /* 0x0003e80000100800 */
[----:B------:R1:W-:Y:S04]  /*8130*/  STL [R1+0xc8], RZ ;  /* 0x0000c8ff01007387 */ /* 0x0003e80000100800 */
[----:B------:R1:W-:Y:S04]  /*8140*/  STL [R1+0xf0], RZ ;  /* 0x0000f0ff01007387 */ /* 0x0003e80000100800 */
[----:B------:R1:W-:Y:S04]  /*8150*/  STL [R1+0x118], RZ ;  /* 0x000118ff01007387 */ /* 0x0003e80000100800 */
[----:B------:R1:W-:Y:S04]  /*8160*/  STL [R1+0x140], RZ ;  /* 0x000140ff01007387 */ /* 0x0003e80000100800 */
[----:B------:R1:W-:Y:S04]  /*8170*/  STL [R1+0x168], RZ ;  /* 0x000168ff01007387 */ /* 0x0003e80000100800 */
[----:B------:R1:W-:Y:S01]  /*8180*/  STL [R1+0x190], RZ ;  /* 0x000190ff01007387 */ /* 0x0003e20000100800 */
[----:B------:R-:W-:Y:S05]  /*8190*/  BRA `(.L_x_126) ;  /* 0x0000000c00847947 */ /* 0x000fea0003800000 */
.L_x_125:
        /* <DEDUP_REMOVED lines=17> */
[----:B------:R-:W-:Y:S01]  /*82b0*/  IMAD.MOV.U32 R84, RZ, RZ, R80 ;  /* 0x000000ffff547224 */ /* 0x000fe200078e0050 */
[----:B------:R-:W-:-:S07]  /*82c0*/  MOV R85, R81 ;  /* 0x0000005100557202 */ /* 0x000fce0000000f00 */
.L_x_128:
[----:B------:R-:W-:Y:S05]  /*82d0*/  BSYNC.RECONVERGENT B2 ;  /* 0x0000000000027941 */ /* 0x000fea0003800200 */
.L_x_127:
[----:B------:R-:W3:Y:S04]  /*82e0*/  LDL R38, [R1+0x78] ;  /* 0x0000780001267983 */ /* 0x000ee80000100800 */
[----:B------:R-:W4:Y:S04]  /*82f0*/  LDL R3, [R1+0xa0] ;  /* 0x0000a00001037983 */ /* 0x000f280000100800 */
[----:B------:R-:W5:Y:S04]  /*8300*/  LDL R29, [R1+0x50] ;  /* 0x00005000011d7983 */ /* 0x000f680000100800 */
[----:B------:R-:W5:Y:S04]  /*8310*/  LDL R7, [R1+0xc8] ;  /* 0x0000c80001077983 */ /* 0x000f680000100800 */
[----:B------:R-:W5:Y:S04]  /*8320*/  LDL R9, [R1+0xf0] ;  /* 0x0000f00001097983 */ /* 0x000f680000100800 */
[----:B------:R-:W5:Y:S04]  /*8330*/  LDL R11, [R1+0x118] ;  /* 0x00011800010b7983 */ /* 0x000f680000100800 */
[----:B------:R-:W5:Y:S04]  /*8340*/  LDL R13, [R1+0x140] ;  /* 0x00014000010d7983 */ /* 0x000f680000100800 */
[----:B--2---:R-:W2:Y:S04]  /*8350*/  LDL R15, [R1+0x168] ;  /* 0x00016800010f7983 */ /* 0x004ea80000100800 */
[----:B------:R-:W2:Y:S04]  /*8360*/  LDL R21, [R1+0x190] ;  /* 0x0001900001157983 */ /* 0x000ea80000100800 */
[----:B------:R-:W2:Y:S01]  /*8370*/  LDL R23, [R1+0x1b8] ;  /* 0x0001b80001177983 */ /* 0x000ea20000100800 */
[----:B------:R-:W-:Y:S08]  /*8380*/  F2F.F64.F32 R66, R44 ;  /* 0x0000002c00427310 */ /* 0x000ff00000201800 */
[----:B------:R-:W-:Y:S08]  /*8390*/  F2F.F64.F32 R68, R28 ;  /* 0x0000001c00447310 */ /* 0x000ff00000201800 */
[----:B------:R-:W-:Y:S08]  /*83a0*/  F2F.F64.F32 R70, R22 ;  /* 0x0000001600467310 */ /* 0x000ff00000201800 */
[----:B------:R-:W-:Y:S08]  /*83b0*/  F2F.F64.F32 R72, R32 ;  /* 0x0000002000487310 */ /* 0x000ff00000201800 */
[----:B------:R-:W-:Y:S08]  /*83c0*/  F2F.F64.F32 R74, R30 ;  /* 0x0000001e004a7310 */ /* 0x000ff00000201800 */
[----:B------:R-:W-:Y:S08]  /*83d0*/  F2F.F64.F32 R76, R36 ;  /* 0x00000024004c7310 */ /* 0x000ff00000201800 */
[----:B------:R-:W-:Y:S08]  /*83e0*/  F2F.F64.F32 R78, R34 ;  /* 0x00000022004e7310 */ /* 0x000ff00000201800 */
[----:B------:R-:W-:Y:S08]  /*83f0*/  F2F.F64.F32 R80, R40 ;  /* 0x0000002800507310 */ /* 0x000ff00000201800 */
[----:B------:R-:W-:Y:S01]  /*8400*/  F2F.F64.F32 R82, R46 ;  /* 0x0000002e00527310 */ /* 0x000fe20000201800 */
[----:B------:R-:W-:Y:S07]  /*8410*/  BSSY.RECONVERGENT B2, `(.L_x_129) ;  /* 0x000002a000027945 */ /* 0x000fee0003800200 */
[----:B---3--:R-:W1:Y:S08]  /*8420*/  F2F.F64.F32 R38, R38 ;  /* 0x0000002600267310 */ /* 0x008e700000201800 */
[----:B----4-:R-:W3:Y:S01]  /*8430*/  F2F.F64.F32 R88, R3 ;  /* 0x0000000300587310 */ /* 0x010ee20000201800 */
[----:B-1----:R-:W-:-:S07]  /*8440*/  DFMA R66, R38, R66, RZ ;  /* 0x000000422642722b */ /* 0x002fce00000000ff */
[----:B-----5:R-:W-:Y:S08]  /*8450*/  F2F.F64.F32 R86, R29 ;  /* 0x0000001d00567310 */ /* 0x020ff00000201800 */
[----:B------:R-:W1:Y:S01]  /*8460*/  F2F.F64.F32 R90, R7 ;  /* 0x00000007005a7310 */ /* 0x000e620000201800 */
[----:B---3--:R-:W-:-:S07]  /*8470*/  DFMA R66, R88, R68, R66 ;  /* 0x000000445842722b */ /* 0x008fce0000000042 */
[----:B------:R-:W3:Y:S01]  /*8480*/  F2F.F64.F32 R92, R9 ;  /* 0x00000009005c7310 */ /* 0x000ee20000201800 */
[----:B-1----:R-:W-:-:S07]  /*8490*/  DFMA R66, R90, R70, R66 ;  /* 0x000000465a42722b */ /* 0x002fce0000000042 */
[----:B------:R-:W1:Y:S08]  /*84a0*/  MUFU.RCP64H R69, R87 ;  /* 0x0000005700457308 */ /* 0x000e700000001800 */
[----:B------:R-:W4:Y:S01]  /*84b0*/  F2F.F64.F32 R94, R11 ;  /* 0x0000000b005e7310 */ /* 0x000f220000201800 */
[----:B---3--:R-:W-:Y:S01]  /*84c0*/  DFMA R66, R92, R72, R66 ;  /* 0x000000485c42722b */ /* 0x008fe20000000042 */
[----:B------:R-:W-:-:S06]  /*84d0*/  IMAD.MOV.U32 R68, RZ, RZ, 0x1 ;  /* 0x00000001ff447424 */ /* 0x000fcc00078e00ff */
[----:B------:R-:W3:Y:S01]  /*84e0*/  F2F.F64.F32 R98, R13 ;  /* 0x0000000d00627310 */ /* 0x000ee20000201800 */
[----:B-1----:R-:W-:Y:S02]  /*84f0*/  DFMA R70, -R86, R68, 1 ;  /* 0x3ff000005646742b */ /* 0x002fe40000000144 */
[----:B----4-:R-:W-:-:S05]  /*8500*/  DFMA R66, R94, R74, R66 ;  /* 0x0000004a5e42722b */ /* 0x010fca0000000042 */
[----:B--2---:R-:W1:Y:S01]  /*8510*/  F2F.F64.F32 R100, R15 ;  /* 0x0000000f00647310 */ /* 0x004e620000201800 */
[----:B------:R-:W-:Y:S02]  /*8520*/  DFMA R70, R70, R70, R70 ;  /* 0x000000464646722b */ /* 0x000fe40000000046 */
[----:B---3--:R-:W-:-:S05]  /*8530*/  DFMA R66, R98, R76, R66 ;  /* 0x0000004c6242722b */ /* 0x008fca0000000042 */
[----:B------:R-:W2:Y:S01]  /*8540*/  F2F.F64.F32 R102, R21 ;  /* 0x0000001500667310 */ /* 0x000ea20000201800 */
[----:B------:R-:W-:Y:S02]  /*8550*/  DFMA R70, R68, R70, R68 ;  /* 0x000000464446722b */ /* 0x000fe40000000044 */
[----:B-1----:R-:W-:-:S05]  /*8560*/  DFMA R66, R100, R78, R66 ;  /* 0x0000004e6442722b */ /* 0x002fca0000000042 */
[----:B------:R-:W1:Y:S01]  /*8570*/  F2F.F64.F32 R96, R23 ;  /* 0x0000001700607310 */ /* 0x000e620000201800 */
[----:B------:R-:W-:Y:S02]  /*8580*/  DFMA R68, -R86, R70, 1 ;  /* 0x3ff000005644742b */ /* 0x000fe40000000146 */
[----:B--2---:R-:W-:-:S06]  /*8590*/  DFMA R66, R102, R80, R66 ;  /* 0x000000506642722b */ /* 0x004fcc0000000042 */
[----:B------:R-:W-:Y:S02]  /*85a0*/  DFMA R68, R70, R68, R70 ;  /* 0x000000444644722b */ /* 0x000fe40000000046 */
[----:B-1----:R-:W-:-:S08]  /*85b0*/  DFMA R82, R96, R82, R66 ;  /* 0x000000526052722b */ /* 0x002fd00000000042 */
        /* <DEDUP_REMOVED lines=15> */
.L_x_130:
[----:B------:R-:W-:Y:S05]  /*86b0*/  BSYNC.RECONVERGENT B2 ;  /* 0x0000000000027941 */ /* 0x000fea0003800200 */
.L_x_129:
[----:B------:R-:W1:Y:S01]  /*86c0*/  F2F.F64.F32 R68, R42 ;  /* 0x0000002a00447310 */ /* 0x000e620000201800 */
[----:B------:R-:W-:Y:S01]  /*86d0*/  IMAD.MOV.U32 R76, RZ, RZ, 0x1 ;  /* 0x00000001ff4c7424 */ /* 0x000fe200078e00ff */
[----:B------:R-:W-:Y:S06]  /*86e0*/  BSSY.RECONVERGENT B2, `(.L_x_131) ;  /* 0x0000046000027945 */ /* 0x000fec0003800200 */
[----:B------:R-:W2:Y:S01]  /*86f0*/  F2F.F64.F32 R70, R20 ;  /* 0x0000001400467310 */ /* 0x000ea20000201800 */
[----:B-1----:R-:W-:-:S07]  /*8700*/  DFMA R68, R38, R68, RZ ;  /* 0x000000442644722b */ /* 0x002fce00000000ff */
[----:B------:R-:W1:Y:S01]  /*8710*/  F2F.F64.F32 R72, R0 ;  /* 0x0000000000487310 */ /* 0x000e620000201800 */
[----:B--2---:R-:W-:-:S07]  /*8720*/  DFMA R68, R88, R70, R68 ;  /* 0x000000465844722b */ /* 0x004fce0000000044 */
[----:B------:R-:W2:Y:S01]  /*8730*/  MUFU.RCP64H R77, R87 ;  /* 0x00000057004d7308 */ /* 0x000ea20000001800 */
[----:B-1----:R-:W-:-:S07]  /*8740*/  DFMA R68, R90, R72, R68 ;  /* 0x000000485a44722b */ /* 0x002fce0000000044 */
[----:B------:R-:W1:Y:S08]  /*8750*/  F2F.F64.F32 R70, R2 ;  /* 0x0000000200467310 */ /* 0x000e700000201800 */
[----:B------:R-:W3:Y:S01]  /*8760*/  F2F.F64.F32 R72, R6 ;  /* 0x0000000600487310 */ /* 0x000ee20000201800 */
[----:B--2---:R-:W-:Y:S02]  /*8770*/  DFMA R74, -R86, R76, 1 ;  /* 0x3ff00000564a742b */ /* 0x004fe4000000014c */
[----:B-1----:R-:W-:-:S05]  /*8780*/  DFMA R68, R92, R70, R68 ;  /* 0x000000465c44722b */ /* 0x002fca0000000044 */
[----:B------:R-:W1:Y:S01]  /*8790*/  F2F.F64.F32 R70, R8 ;  /* 0x0000000800467310 */ /* 0x000e620000201800 */
[----:B------:R-:W-:Y:S02]  /*87a0*/  DFMA R78, R74, R74, R74 ;  /* 0x0000004a4a4e722b */ /* 0x000fe4000000004a */
[----:B---3--:R-:W-:-:S05]  /*87b0*/  DFMA R68, R94, R72, R68 ;  /* 0x000000485e44722b */ /* 0x008fca0000000044 */
[----:B------:R-:W2:Y:S01]  /*87c0*/  F2F.F64.F32 R72, R10 ;  /* 0x0000000a00487310 */ /* 0x000ea20000201800 */
[----:B------:R-:W-:Y:S02]  /*87d0*/  DFMA R78, R76, R78, R76 ;  /* 0x0000004e4c4e722b */ /* 0x000fe4000000004c */
[----:B-1----:R-:W-:-:S05]  /*87e0*/  DFMA R68, R98, R70, R68 ;  /* 0x000000466244722b */ /* 0x002fca0000000044 */
[----:B------:R-:W1:Y:S01]  /*87f0*/  F2F.F64.F32 R74, R12 ;  /* 0x0000000c004a7310 */ /* 0x000e620000201800 */
[----:B------:R-:W-:Y:S02]  /*8800*/  DMUL R70, R66, R84 ;  /* 0x0000005442467228 */ /* 0x000fe40000000000 */
[----:B--2---:R-:W-:-:S05]  /*8810*/  DFMA R68, R100, R72, R68 ;  /* 0x000000486444722b */ /* 0x004fca0000000044 */
[----:B------:R-:W2:Y:S01]  /*8820*/  F2F.F64.F32 R76, R14 ;  /* 0x0000000e004c7310 */ /* 0x000ea20000201800 */
[----:B------:R-:W-:Y:S02]  /*8830*/  DFMA R72, -R86, R78, 1 ;  /* 0x3ff000005648742b */ /* 0x000fe4000000014e */
[----:B------:R-:W-:Y:S02]  /*8840*/  DMUL R66, R38, R70 ;  /* 0x0000004626427228 */ /* 0x000fe40000000000 */
[----:B-1----:R-:W-:-:S04]  /*8850*/  DFMA R68, R102, R74, R68 ;  /* 0x0000004a6644722b */ /* 0x002fc80000000044 */
[----:B------:R-:W-:Y:S01]  /*8860*/  DFMA R82, R78, R72, R78 ;  /* 0x000000484e52722b */ /* 0x000fe2000000004e */
[----:B------:R-:W1:Y:S01]  /*8870*/  F2F.F32.F64 R23, R66 ;  /* 0x0000004200177310 */ /* 0x000e620000301000 */
[-C--:B------:R-:W-:Y:S02]  /*8880*/  DMUL R72, R88, R70.reuse ;  /* 0x0000004658487228 */ /* 0x080fe40000000000 */
[----:B------:R-:W-:Y:S02]  /*8890*/  DMUL R74, R90, R70 ;  /* 0x000000465a4a7228 */ /* 0x000fe40000000000 */
[----:B--2---:R-:W-:Y:S02]  /*88a0*/  DFMA R104, R96, R76, R68 ;  /* 0x0000004c6068722b */ /* 0x004fe40000000044 */
[-C--:B------:R-:W-:Y:S01]  /*88b0*/  DMUL R76, R92, R70.reuse ;  /* 0x000000465c4c7228 */ /* 0x080fe20000000000 */
[----:B------:R2:W3:Y:S01]  /*88c0*/  F2F.F32.F64 R29, R72 ;  /* 0x00000048001d7310 */ /* 0x0004e20000301000 */
[----:B------:R-:W-:-:S04]  /*88d0*/  DMUL R78, R94, R70 ;  /* 0x000000465e4e7228 */ /* 0x000fc80000000000 */
[----:B------:R-:W-:Y:S02]  /*88e0*/  DMUL R68, R82, R104 ;  /* 0x0000006852447228 */ /* 0x000fe40000000000 */
[----:B------:R-:W-:Y:S01]  /*88f0*/  FSETP.GEU.AND P1, PT, |R105|, 6.5827683646048100446e-37, PT ;  /* 0x036000006900780b */ /* 0x000fe20003f2e200 */
[----:B------:R4:W5:Y:S01]  /*8900*/  F2F.F32.F64 R31, R74 ;  /* 0x0000004a001f7310 */ /* 0x0009620000301000 */
[----:B-1----:R-:W-:Y:S01]  /*8910*/  FADD R23, R23, R44 ;  /* 0x0000002c17177221 */ /* 0x002fe20000000000 */
[----:B--2---:R-:W-:-:S03]  /*8920*/  DMUL R72, R86, R70 ;  /* 0x0000004656487228 */ /* 0x004fc60000000000 */
[----:B------:R-:W-:Y:S01]  /*8930*/  DFMA R80, -R86, R68, R104 ;  /* 0x000000445650722b */ /* 0x000fe20000000168 */
[----:B---3--:R-:W-:Y:S02]  /*8940*/  FADD R29, R29, R28 ;  /* 0x0000001c1d1d7221 */ /* 0x008fe40000000000 */
[----:B------:R-:W1:Y:S01]  /*8950*/  F2F.F32.F64 R33, R76 ;  /* 0x0000004c00217310 */ /* 0x000e620000301000 */
[----:B----4-:R-:W-:-:S04]  /*8960*/  DMUL R74, R98, R70 ;  /* 0x00000046624a7228 */ /* 0x010fc80000000000 */
[----:B------:R-:W-:Y:S02]  /*8970*/  DFMA R68, R82, R80, R68 ;  /* 0x000000505244722b */ /* 0x000fe40000000044 */
[-C--:B------:R-:W-:Y:S01]  /*8980*/  DMUL R82, R96, R70.reuse ;  /* 0x0000004660527228 */ /* 0x080fe20000000000 */
[----:B------:R-:W-:Y:S01]  /*8990*/  F2F.F32.F64 R72, R72 ;  /* 0x0000004800487310 */ /* 0x000fe20000301000 */
[-C--:B------:R-:W-:Y:S01]  /*89a0*/  DMUL R80, R100, R70.reuse ;  /* 0x0000004664507228 */ /* 0x080fe20000000000 */
[----:B-----5:R-:W-:Y:S01]  /*89b0*/  FADD R31, R31, R22 ;  /* 0x000000161f1f7221 */ /* 0x020fe20000000000 */
[----:B------:R-:W-:-:S04]  /*89c0*/  DMUL R70, R102, R70 ;  /* 0x0000004666467228 */ /* 0x000fc80000000000 */
[----:B------:R-:W-:Y:S01]  /*89d0*/  FFMA R3, RZ, R87, R69 ;  /* 0x00000057ff037223 */ /* 0x000fe20000000045 */
[----:B------:R-:W2:Y:S01]  /*89e0*/  F2F.F32.F64 R35, R78 ;  /* 0x0000004e00237310 */ /* 0x000ea20000301000 */
[----:B-1----:R-:W-:-:S03]  /*89f0*/  FADD R33, R33, R32 ;  /* 0x0000002021217221 */ /* 0x002fc60000000000 */
[----:B------:R-:W-:-:S04]  /*8a00*/  FSETP.GT.AND P0, PT, |R3|, 1.469367938527859385e-39, PT ;  /* 0x001000000300780b */ /* 0x000fc80003f04200 */
[----:B------:R-:W1:Y:S01]  /*8a10*/  F2F.F32.F64 R83, R82 ;  /* 0x0000005200537310 */ /* 0x000e620000301000 */
[----:B--2---:R-:W-:-:S07]  /*8a20*/  FADD R35, R35, R30 ;  /* 0x0000001e23237221 */ /* 0x004fce0000000000 */
[----:B------:R-:W2:Y:S01]  /*8a30*/  F2F.F32.F64 R37, R74 ;  /* 0x0000004a00257310 */ /* 0x000ea20000301000 */
[----:B-1----:R-:W-:Y:S01]  /*8a40*/  FADD R66, R83, R46 ;  /* 0x0000002e53427221 */ /* 0x002fe20000000000 */
[----:B------:R-:W-:-:S06]  /*8a50*/  FADD R46, RZ, R72 ;  /* 0x00000048ff2e7221 */ /* 0x000fcc0000000000 */
[----:B------:R-:W1:Y:S01]  /*8a60*/  F2F.F32.F64 R41, R80 ;  /* 0x0000005000297310 */ /* 0x000e620000301000 */
[----:B------:R3:W-:Y:S01]  /*8a70*/  STL [R1+0x1bc], R66 ;  /* 0x0001bc4201007387 */ /* 0x0007e20000100800 */
[----:B--2---:R-:W-:-:S03]  /*8a80*/  FADD R37, R37, R36 ;  /* 0x0000002425257221 */ /* 0x004fc60000000000 */
[----:B------:R3:W-:Y:S03]  /*8a90*/  STL [R1+0x54], R46 ;  /* 0x0000542e01007387 */ /* 0x0007e60000100800 */
[----:B------:R-:W2:Y:S01]  /*8aa0*/  F2F.F32.F64 R45, R70 ;  /* 0x00000046002d7310 */ /* 0x000ea20000301000 */
[----:B-1----:R-:W-:Y:S01]  /*8ab0*/  FADD R41, R41, R34 ;  /* 0x0000002229297221 */ /* 0x002fe20000000000 */
[----:B--2---:R-:W-:Y:S01]  /*8ac0*/  FADD R45, R45, R40 ;  /* 0x000000282d2d7221 */ /* 0x004fe20000000000 */
[----:B---3--:R-:W-:Y:S06]  /*8ad0*/  @P0 BRA P1, `(.L_x_132) ;  /* 0x0000000000180947 */ /* 0x008fec0000800000 */
[----:B------:R-:W-:Y:S01]  /*8ae0*/  MOV R70, R104 ;  /* 0x0000006800467202 */ /* 0x000fe20000000f00 */
[----:B------:R-:W-:Y:S01]  /*8af0*/  IMAD.MOV.U32 R71, RZ, RZ, R105 ;  /* 0x000000ffff477224 */ /* 0x000fe200078e0069 */
[----:B------:R-:W-:Y:S01]  /*8b00*/  MOV R67, R87 ;  /* 0x0000005700437202 */ /* 0x000fe20000000f00 */
[----:B------:R-:W-:Y:S01]  /*8b10*/  IMAD.MOV.U32 R66, RZ, RZ, R86 ;  /* 0x000000ffff427224 */ /* 0x000fe200078e0056 */
[----:B------:R-:W-:-:S07]  /*8b20*/  MOV R63, 0x8b40 ;  /* 0x00008b40003f7802 */ /* 0x000fce0000000f00 */
[----:B0-----:R-:W-:Y:S05]  /*8b30*/  CALL.REL.NOINC `($__internal_1_$__cuda_sm20_div_rn_f64_full) ;  /* 0x0000004c00e07944 */ /* 0x001fea0003c00000 */
.L_x_132:
[----:B------:R-:W-:Y:S05]  /*8b40*/  BSYNC.RECONVERGENT B2 ;  /* 0x0000000000027941 */ /* 0x000fea0003800200 */
.L_x_131:
[----:B------:R-:W-:-:S08]  /*8b50*/  DMUL R68, R68, R84 ;  /* 0x0000005444447228 */ /* 0x000fd00000000000 */
[-C--:B------:R-:W-:Y:S02]  /*8b60*/  DMUL R66, R38, R68.reuse ;  /* 0x0000004426427228 */ /* 0x080fe40000000000 */
[----:B------:R-:W-:Y:S02]  /*8b70*/  DMUL R70, R88, R68 ;  /* 0x0000004458467228 */ /* 0x000fe40000000000 */
[----:B------:R-:W-:Y:S02]  /*8b80*/  DMUL R38, R38, R84 ;  /* 0x0000005426267228 */ /* 0x000fe40000000000 */
[----:B------:R1:W2:Y:S01]  /*8b90*/  F2F.F32.F64 R7, R66 ;  /* 0x0000004200077310 */ /* 0x0002a20000301000 */
[-C--:B------:R-:W-:Y:S02]  /*8ba0*/  DMUL R72, R90, R68.reuse ;  /* 0x000000445a487228 */ /* 0x080fe40000000000 */
[-C--:B------:R-:W-:Y:S02]  /*8bb0*/  DMUL R76, R94, R68.reuse ;  /* 0x000000445e4c7228 */ /* 0x080fe40000000000 */
[----:B------:R-:W-:-:S02]  /*8bc0*/  DMUL R78, R98, R68 ;  /* 0x00000044624e7228 */ /* 0x000fc40000000000 */
[----:B------:R-:W-:Y:S01]  /*8bd0*/  DMUL R88, R88, R84 ;  /* 0x0000005458587228 */ /* 0x000fe20000000000 */
[----:B------:R3:W4:Y:S01]  /*8be0*/  F2F.F32.F64 R9, R70 ;  /* 0x0000004600097310 */ /* 0x0007220000301000 */
[-C--:B------:R-:W-:Y:S02]  /*8bf0*/  DMUL R74, R92, R68.reuse ;  /* 0x000000445c4a7228 */ /* 0x080fe40000000000 */
[----:B-1----:R-:W-:Y:S02]  /*8c00*/  DMUL R66, R100, R68 ;  /* 0x0000004464427228 */ /* 0x002fe40000000000 */
[-C--:B------:R-:W-:Y:S02]  /*8c10*/  DMUL R90, R90, R84.reuse ;  /* 0x000000545a5a7228 */ /* 0x080fe40000000000 */
[-C--:B------:R-:W-:Y:S01]  /*8c20*/  DMUL R92, R92, R84.reuse ;  /* 0x000000545c5c7228 */ /* 0x080fe20000000000 */
[----:B------:R1:W5:Y:S01]  /*8c30*/  F2F.F32.F64 R22, R38 ;  /* 0x0000002600167310 */ /* 0x0003620000301000 */
[----:B------:R-:W-:Y:S01]  /*8c40*/  DMUL R94, R94, R84 ;  /* 0x000000545e5e7228 */ /* 0x000fe20000000000 */
[----:B--2---:R-:W-:Y:S01]  /*8c50*/  FADD R42, R7, R42 ;  /* 0x0000002a072a7221 */ /* 0x004fe20000000000 */
[----:B---3--:R-:W-:-:S02]  /*8c60*/  DMUL R70, R102, R68 ;  /* 0x0000004466467228 */ /* 0x008fc40000000000 */
[-C--:B------:R-:W-:Y:S02]  /*8c70*/  DMUL R98, R98, R84.reuse ;  /* 0x0000005462627228 */ /* 0x080fe40000000000 */
[-C--:B------:R-:W-:Y:S01]  /*8c80*/  DMUL R100, R100, R84.reuse ;  /* 0x0000005464647228 */ /* 0x080fe20000000000 */
[----:B------:R2:W3:Y:S01]  /*8c90*/  F2F.F32.F64 R11, R66 ;  /* 0x00000042000b7310 */ /* 0x0004e20000301000 */
[----:B------:R-:W-:Y:S01]  /*8ca0*/  DMUL R102, R102, R84 ;  /* 0x0000005466667228 */ /* 0x000fe20000000000 */
[----:B----4-:R-:W-:Y:S01]  /*8cb0*/  FADD R20, R9, R20 ;  /* 0x0000001409147221 */ /* 0x010fe20000000000 */
[-C--:B-1----:R-:W-:Y:S01]  /*8cc0*/  DMUL R38, R86, R68.reuse ;  /* 0x0000004456267228 */ /* 0x082fe20000000000 */
[----:B------:R-:W-:Y:S04]  /*8cd0*/  STL [R1+0x80], R42 ;  /* 0x0000802a01007387 */ /* 0x000fe80000100800 */
[----:B------:R-:W1:Y:S01]  /*8ce0*/  F2F.F32.F64 R28, R88 ;  /* 0x00000058001c7310 */ /* 0x000e620000301000 */
[----:B-----5:R-:W-:Y:S01]  /*8cf0*/  STL.64 [R1+0x78], R22 ;  /* 0x0000781601007387 */ /* 0x020fe20000100a00 */
[----:B--2---:R-:W-:-:S03]  /*8d00*/  DMUL R66, R96, R68 ;  /* 0x0000004460427228 */ /* 0x004fc60000000000 */
[----:B------:R-:W-:Y:S01]  /*8d10*/  STL [R1+0xa8], R20 ;  /* 0x0000a81401007387 */ /* 0x000fe20000100800 */
[----:B---3--:R-:W-:Y:S02]  /*8d20*/  FADD R10, R11, R10 ;  /* 0x0000000a0b0a7221 */ /* 0x008fe40000000000 */
[----:B------:R-:W2:Y:S03]  /*8d30*/  F2F.F32.F64 R73, R72 ;  /* 0x0000004800497310 */ /* 0x000ea60000301000 */
[----:B------:R-:W-:Y:S05]  /*8d40*/  STL [R1+0x170], R10 ;  /* 0x0001700a01007387 */ /* 0x000fea0000100800 */
[----:B------:R-:W3:Y:S01]  /*8d50*/  F2F.F32.F64 R77, R76 ;  /* 0x0000004c004d7310 */ /* 0x000ee20000301000 */
[----:B-1----:R1:W-:Y:S01]  /*8d60*/  STL.64 [R1+0xa0], R28 ;  /* 0x0000a01c01007387 */ /* 0x0023e20000100a00 */
[----:B--2---:R-:W-:-:S06]  /*8d70*/  FADD R0, R73, R0 ;  /* 0x0000000049007221 */ /* 0x004fcc0000000000 */
[----:B------:R-:W2:Y:S01]  /*8d80*/  F2F.F32.F64 R79, R78 ;  /* 0x0000004e004f7310 */ /* 0x000ea20000301000 */
[----:B------:R-:W-:Y:S01]  /*8d90*/  STL [R1+0xd0], R0 ;  /* 0x0000d00001007387 */ /* 0x000fe20000100800 */
[----:B-1----:R-:W-:Y:S01]  /*8da0*/  DMUL R28, R86, R84 ;  /* 0x00000054561c7228 */ /* 0x002fe20000000000 */
[----:B---3--:R-:W-:-:S05]  /*8db0*/  FADD R22, R77, R6 ;  /* 0x000000064d167221 */ /* 0x008fca0000000000 */
[----:B------:R-:W1:Y:S01]  /*8dc0*/  F2F.F32.F64 R71, R70 ;  /* 0x0000004600477310 */ /* 0x000e620000301000 */
[----:B------:R-:W-:Y:S01]  /*8dd0*/  DMUL R6, R96, R84 ;  /* 0x0000005460067228 */ /* 0x000fe20000000000 */
[----:B------:R-:W-:Y:S01]  /*8de0*/  STL [R1+0x120], R22 ;  /* 0x0001201601007387 */ /* 0x000fe20000100800 */
[----:B--2---:R-:W-:-:S05]  /*8df0*/  FADD R8, R79, R8 ;  /* 0x000000084f087221 */ /* 0x004fca0000000000 */
[----:B------:R-:W2:Y:S01]  /*8e00*/  F2F.F32.F64 R3, R66 ;  /* 0x0000004200037310 */ /* 0x000ea20000301000 */
[----:B------:R-:W-:Y:S01]  /*8e10*/  STL [R1+0x148], R8 ;  /* 0x0001480801007387 */ /* 0x000fe20000100800 */
[----:B-1----:R-:W-:-:S06]  /*8e20*/  FADD R12, R71, R12 ;  /* 0x0000000c470c7221 */ /* 0x002fcc0000000000 */
[----:B------:R-:W1:Y:S01]  /*8e30*/  F2F.F32.F64 R38, R38 ;  /* 0x0000002600267310 */ /* 0x000e620000301000 */
[----:B------:R-:W-:Y:S01]  /*8e40*/  STL [R1+0x198], R12 ;  /* 0x0001980c01007387 */ /* 0x000fe20000100800 */
[----:B--2---:R-:W-:-:S06]  /*8e50*/  FADD R14, R3, R14 ;  /* 0x0000000e030e7221 */ /* 0x004fcc0000000000 */
[----:B------:R-:W2:Y:S01]  /*8e60*/  F2F.F32.F64 R30, R90 ;  /* 0x0000005a001e7310 */ /* 0x000ea20000301000 */
[----:B------:R-:W-:Y:S01]  /*8e70*/  STL [R1+0x1c0], R14 ;  /* 0x0001c00e01007387 */ /* 0x000fe20000100800 */
[----:B-1----:R-:W-:-:S06]  /*8e80*/  FADD R38, RZ, R38 ;  /* 0x00000026ff267221 */ /* 0x002fcc0000000000 */
[----:B------:R-:W1:Y:S01]  /*8e90*/  F2F.F32.F64 R32, R92 ;  /* 0x0000005c00207310 */ /* 0x000e620000301000 */
[----:B------:R-:W-:Y:S07]  /*8ea0*/  STL [R1+0x58], R38 ;  /* 0x0000582601007387 */ /* 0x000fee0000100800 */
[----:B------:R-:W3:Y:S01]  /*8eb0*/  F2F.F32.F64 R34, R94 ;  /* 0x0000005e00227310 */ /* 0x000ee20000301000 */
[----:B--2---:R-:W-:Y:S04]  /*8ec0*/  STL.64 [R1+0xc8], R30 ;  /* 0x0000c81e01007387 */ /* 0x004fe80000100a00 */
[----:B-1----:R-:W-:Y:S03]  /*8ed0*/  STL.64 [R1+0xf0], R32 ;  /* 0x0000f02001007387 */ /* 0x002fe60000100a00 */
[----:B------:R-:W1:Y:S01]  /*8ee0*/  F2F.F32.F64 R36, R98 ;  /* 0x0000006200247310 */ /* 0x000e620000301000 */
[----:B---3--:R-:W-:Y:S07]  /*8ef0*/  STL.64 [R1+0x118], R34 ;  /* 0x0001182201007387 */ /* 0x008fee0000100a00 */
[----:B------:R-:W2:Y:S01]  /*8f00*/  F2F.F32.F64 R40, R100 ;  /* 0x0000006400287310 */ /* 0x000ea20000301000 */
[----:B-1----:R-:W-:Y:S07]  /*8f10*/  STL.64 [R1+0x140], R36 ;  /* 0x0001402401007387 */ /* 0x002fee0000100a00 */
[----:B------:R-:W1:Y:S01]  /*8f20*/  F2F.F32.F64 R44, R102 ;  /* 0x00000066002c7310 */ /* 0x000e620000301000 */
[----:B--2---:R-:W-:Y:S07]  /*8f30*/  STL.64 [R1+0x168], R40 ;  /* 0x0001682801007387 */ /* 0x004fee0000100a00 */
[----:B------:R-:W2:Y:S01]  /*8f40*/  F2F.F32.F64 R75, R74 ;  /* 0x0000004a004b7310 */ /* 0x000ea20000301000 */
[----:B-1----:R-:W-:Y:S07]  /*8f50*/  STL.64 [R1+0x190], R44 ;  /* 0x0001902c01007387 */ /* 0x002fee0000100a00 */
[----:B------:R-:W1:Y:S01]  /*8f60*/  F2F.F32.F64 R28, R28 ;  /* 0x0000001c001c7310 */ /* 0x000e620000301000 */
[----:B--2---:R-:W-:-:S07]  /*8f70*/  FADD R2, R75, R2 ;  /* 0x000000024b027221 */ /* 0x004fce0000000000 */
[----:B------:R2:W3:Y:S01]  /*8f80*/  F2F.F32.F64 R6, R6 ;  /* 0x0000000600067310 */ /* 0x0004e20000301000 */
[----:B------:R1:W-:Y:S02]  /*8f90*/  STL [R1+0xf8], R2 ;  /* 0x0000f80201007387 */ /* 0x0003e40000100800 */
[----:B-12---:R-:W-:-:S07]  /*8fa0*/  FADD R2, R28, 1 ;  /* 0x3f8000001c027421 */ /* 0x006fce0000000000 */
.L_x_126:
[----:B------:R-:W-:Y:S05]  /*8fb0*/  BSYNC.RECONVERGENT B1 ;  /* 0x0000000000017941 */ /* 0x000fea0003800200 */
.L_x_124:
[----:B---3--:R2:W-:Y:S01]  /*8fc0*/  STL [R1+0x1b8], R6 ;  /* 0x0001b80601007387 */ /* 0x0085e20000100800 */
[----:B------:R-:W-:Y:S01]  /*8fd0*/  BSSY.RECONVERGENT B2, `(.L_x_133) ;  /* 0x0000444000027945 */ /* 0x000fe20003800200 */
[----:B------:R-:W-:Y:S01]  /*8fe0*/  IMAD.MOV.U32 R3, RZ, RZ, 0x2 ;  /* 0x00000002ff037424 */ /* 0x000fe200078e00ff */
[----:B------:R-:W-:Y:S01]  /*8ff0*/  MOV R0, 0x1 ;  /* 0x0000000100007802 */ /* 0x000fe20000000f00 */
[----:B------:R2:W-:Y:S01]  /*9000*/  STL [R1+0x50], R2 ;  /* 0x0000500201007387 */ /* 0x0005e20000100800 */
[----:B------:R-:W-:-:S07]  /*9010*/  IMAD.MOV.U32 R7, RZ, RZ, 0x3 ;  /* 0x00000003ff077424 */ /* 0x000fce00078e00ff */
.L_x_206:
[----:B------:R-:W-:Y:S01]  /*9020*/  R2UR UR4, R48 ;  /* 0x00000000300472ca */ /* 0x000fe200000e0000 */
[----:B---3--:R-:W-:Y:S01]  /*9030*/  IMAD.WIDE R12, R7, 0x8, R4 ;  /* 0x00000008070c7825 */ /* 0x008fe200078e0204 */
[----:B------:R-:W-:-:S13]  /*9040*/  R2UR UR5, R49 ;  /* 0x00000000310572ca */ /* 0x000fda00000e0000 */
[----:B------:R3:W5:Y:S01]  /*9050*/  LD.E.64 R10, desc[UR4][R12.64+-0x8] ;  /* 0xfffff8040c0a7980 */ /* 0x000762000c101b00 */
[----:B------:R-:W-:Y:S01]  /*9060*/  BSSY.RECONVERGENT B1, `(.L_x_134) ;  /* 0x0000435000017945 */ /* 0x000fe20003800200 */
[----:B--2---:R-:W-:Y:S01]  /*9070*/  IMAD.MOV.U32 R2, RZ, RZ, R3 ;  /* 0x000000ffff027224 */ /* 0x004fe200078e0003 */
[----:B------:R-:W-:Y:S01]  /*9080*/  IADD3 R3, PT, PT, R3, -0x1, RZ ;  /* 0xffffffff03037810 */ /* 0x000fe20007ffe0ff */
[----:B------:R-:W-:-:S07]  /*9090*/  IMAD.MOV.U32 R6, RZ, RZ, RZ ;  /* 0x000000ffff067224 */ /* 0x000fce00078e00ff */
.L_x_204:
[----:B----45:R-:W-:Y:S01]  /*90a0*/  DADD R8, R64, |R10| ;  /* 0x0000000040087229 */ /* 0x030fe2000000040a */
[----:B------:R-:W-:Y:S01]  /*90b0*/  BSSY.RECONVERGENT B3, `(.L_x_135) ;  /* 0x0000154000037945 */ /* 0x000fe20003800200 */
[----:B------:R-:W-:Y:S02]  /*90c0*/  IMAD R14, R2, 0x4, R54 ;  /* 0x00000004020e7824 */ /* 0x000fe400078e0236 */
[----:B------:R-:W-:-:S04]  /*90d0*/  IMAD.MOV.U32 R15, RZ, RZ, R2 ;  /* 0x000000ffff0f7224 */ /* 0x000fc800078e0002 */
[----:B------:R-:W-:-:S14]  /*90e0*/  DSETP.NEU.AND P0, PT, R8, R64, PT ;  /* 0x000000400800722a */ /* 0x000fdc0003f0d000 */
[----:B--2---:R-:W-:Y:S05]  /*90f0*/  @!P0 BRA `(.L_x_136) ;  /* 0x00000014003c8947 */ /* 0x004fea0003800000 */
[----:B------:R-:W2:Y:S01]  /*9100*/  LDL R20, [R14+-0x4] ;  /* 0xfffffc000e147983 */ /* 0x000ea20000100800 */
[----:B------:R-:W-:Y:S01]  /*9110*/  ISETP.GT.AND P0, PT, R2, RZ, PT ;  /* 0x000000ff0200720c */ /* 0x000fe20003f04270 */
[----:B------:R-:W-:Y:S01]  /*9120*/  BSSY.RELIABLE B0, `(.L_x_137) ;  /* 0x000002e000007945 */ /* 0x000fe20003800100 */
[----:B--2---:R-:W2:Y:S02]  /*9130*/  F2F.F64.F32 R8, |R20| ;  /* 0x4000001400087310 */ /* 0x004ea40000201800 */
[----:B--2---:R-:W-:-:S09]  /*9140*/  DADD R8, R64, R8 ;  /* 0x0000000040087229 */ /* 0x004fd20000000008 */
[C-C-:B------:R-:W-:Y:S02]  /*9150*/  DSETP.NEU.AND P0, PT, R8.reuse, R64.reuse, P0 ;  /* 0x000000400800722a */ /* 0x140fe4000070d000 */
[----:B------:R-:W-:-:S06]  /*9160*/  DSETP.NEU.AND P1, PT, R8, R64, PT ;  /* 0x000000400800722a */ /* 0x000fcc0003f2d000 */
[----:B------:R-:W-:Y:S02]  /*9170*/  SEL R21, R3, 0xffffffff, !P1 ;  /* 0xffffffff03157807 */ /* 0x000fe40004800000 */
[----:B------:R-:W-:-:S04]  /*9180*/  SEL R15, R2, 0xffffffff, !P1 ;  /* 0xffffffff020f7807 */ /* 0x000fc80004800000 */
[----:B------:R-:W-:Y:S05]  /*9190*/  @!P0 BRA `(.L_x_138) ;  /* 0x00000000008c8947 */ /* 0x000fea0003800000 */
[----:B------:R-:W-:Y:S01]  /*91a0*/  R2UR UR4, R48 ;  /* 0x00000000300472ca */ /* 0x000fe200000e0000 */
[----:B------:R-:W-:Y:S01]  /*91b0*/  IMAD.WIDE.U32 R8, R3, 0x8, R4 ;  /* 0x0000000803087825 */ /* 0x000fe200078e0004 */
[----:B------:R-:W-:-:S13]  /*91c0*/  R2UR UR5, R49 ;  /* 0x00000000310572ca */ /* 0x000fda00000e0000 */
[----:B------:R-:W2:Y:S01]  /*91d0*/  LD.E.64 R8, desc[UR4][R8.64] ;  /* 0x0000000408087980 */ /* 0x000ea2000c101b00 */
[----:B------:R-:W-:Y:S01]  /*91e0*/  MOV R15, R3 ;  /* 0x00000003000f7202 */ /* 0x000fe20000000f00 */
[----:B--2---:R-:W-:-:S08]  /*91f0*/  DADD R20, R64, |R8| ;  /* 0x0000000040147229 */ /* 0x004fd00000000408 */
[----:B------:R-:W-:-:S14]  /*9200*/  DSETP.NEU.AND P0, PT, R20, R64, PT ;  /* 0x000000401400722a */ /* 0x000fdc0003f0d000 */
[----:B------:R-:W-:Y:S05]  /*9210*/  @!P0 BREAK.RELIABLE B0 ;  /* 0x0000000000008942 */ /* 0x000fea0003800100 */
[----:B------:R-:W-:Y:S05]  /*9220*/  @!P0 BRA `(.L_x_136) ;  /* 0x0000001000f08947 */ /* 0x000fea0003800000 */
[----:B------:R-:W2:Y:S01]  /*9230*/  LDL R20, [R14+-0x8] ;  /* 0xfffff8000e147983 */ /* 0x000ea20000100800 */
[----:B------:R-:W-:Y:S01]  /*9240*/  VIADD R23, R2, 0xfffffffe ;  /* 0xfffffffe02177836 */ /* 0x000fe20000000000 */
[----:B--2---:R-:W2:Y:S02]  /*9250*/  F2F.F64.F32 R8, |R20| ;  /* 0x4000001400087310 */ /* 0x004ea40000201800 */
[----:B--2---:R-:W-:-:S08]  /*9260*/  DADD R8, R64, R8 ;  /* 0x0000000040087229 */ /* 0x004fd00000000008 */
[----:B------:R-:W-:-:S06]  /*9270*/  DSETP.NEU.AND P1, PT, R8, R64, PT ;  /* 0x000000400800722a */ /* 0x000fcc0003f2d000 */
[----:B------:R-:W-:Y:S02]  /*9280*/  ISETP.EQ.OR P0, PT, R2, 0x1, !P1 ;  /* 0x000000010200780c */ /* 0x000fe40004f02670 */
[----:B------:R-:W-:Y:S02]  /*9290*/  SEL R21, R23, 0xffffffff, !P1 ;  /* 0xffffffff17157807 */ /* 0x000fe40004800000 */
[----:B------:R-:W-:-:S09]  /*92a0*/  SEL R15, R3, 0xffffffff, !P1 ;  /* 0xffffffff030f7807 */ /* 0x000fd20004800000 */
[----:B------:R-:W-:Y:S05]  /*92b0*/  @P0 BRA `(.L_x_138) ;  /* 0x0000000000440947 */ /* 0x000fea0003800000 */
[----:B------:R-:W-:Y:S01]  /*92c0*/  R2UR UR4, R48 ;  /* 0x00000000300472ca */ /* 0x000fe200000e0000 */
[----:B------:R-:W-:Y:S01]  /*92d0*/  IMAD.WIDE.U32 R8, R23, 0x8, R4 ;  /* 0x0000000817087825 */ /* 0x000fe200078e0004 */
[----:B------:R-:W-:-:S13]  /*92e0*/  R2UR UR5, R49 ;  /* 0x00000000310572ca */ /* 0x000fda00000e0000 */
[----:B------:R-:W2:Y:S01]  /*92f0*/  LD.E.64 R8, desc[UR4][R8.64] ;  /* 0x0000000408087980 */ /* 0x000ea2000c101b00 */
[----:B------:R-:W-:Y:S01]  /*9300*/  IMAD.MOV.U32 R15, RZ, RZ, R23 ;  /* 0x000000ffff0f7224 */ /* 0x000fe200078e0017 */
[----:B--2---:R-:W-:-:S08]  /*9310*/  DADD R20, R64, |R8| ;  /* 0x0000000040147229 */ /* 0x004fd00000000408 */
[----:B------:R-:W-:-:S14]  /*9320*/  DSETP.NEU.AND P0, PT, R20, R64, PT ;  /* 0x000000401400722a */ /* 0x000fdc0003f0d000 */
[----:B------:R-:W-:Y:S05]  /*9330*/  @!P0 BREAK.RELIABLE B0 ;  /* 0x0000000000008942 */ /* 0x000fea0003800100 */
[----:B------:R-:W-:Y:S05]  /*9340*/  @!P0 BRA `(.L_x_136) ;  /* 0x0000001000a88947 */ /* 0x000fea0003800000 */
[----:B------:R-:W2:Y:S01]  /*9350*/  LDL R20, [R14+-0xc] ;  /* 0xfffff4000e147983 */ /* 0x000ea20000100800 */
[----:B------:R-:W-:Y:S01]  /*9360*/  IADD3 R21, PT, PT, R2, -0x3, RZ ;  /* 0xfffffffd02157810 */ /* 0x000fe20007ffe0ff */
[----:B------:R-:W-:Y:S01]  /*9370*/  IMAD.MOV.U32 R15, RZ, RZ, R23 ;  /* 0x000000ffff0f7224 */ /* 0x000fe200078e0017 */
[----:B--2---:R-:W2:Y:S02]  /*9380*/  F2F.F64.F32 R8, |R20| ;  /* 0x4000001400087310 */ /* 0x004ea40000201800 */
[----:B--2---:R-:W-:-:S08]  /*9390*/  DADD R8, R64, R8 ;  /* 0x0000000040087229 */ /* 0x004fd00000000008 */
[----:B------:R-:W-:-:S14]  /*93a0*/  DSETP.NEU.AND P0, PT, R8, R64, PT ;  /* 0x000000400800722a */ /* 0x000fdc0003f0d000 */
[----:B------:R-:W-:Y:S01]  /*93b0*/  @P0 IMAD.MOV.U32 R21, RZ, RZ, -0x1 ;  /* 0xffffffffff150424 */ /* 0x000fe200078e00ff */
[----:B------:R-:W-:-:S07]  /*93c0*/  @P0 MOV R15, 0xffffffff ;  /* 0xffffffff000f0802 */ /* 0x000fce0000000f00 */
.L_x_138:
[----:B------:R-:W-:-:S13]  /*93d0*/  ISETP.GE.AND P0, PT, R15, R7, PT ;  /* 0x000000070f00720c */ /* 0x000fda0003f06270 */
[----:B------:R-:W-:Y:S05]  /*93e0*/  @P0 BREAK.RELIABLE B0 ;  /* 0x0000000000000942 */ /* 0x000fea0003800100 */
[----:B------:R-:W-:Y:S05]  /*93f0*/  @P0 BRA `(.L_x_136) ;  /* 0x00000010007c0947 */ /* 0x000fea0003800000 */
[----:B------:R-:W-:Y:S05]  /*9400*/  BSYNC.RELIABLE B0 ;  /* 0x0000000000007941 */ /* 0x000fea0003800100 */
.L_x_137:
[----:B------:R-:W-:Y:S01]  /*9410*/  IMAD.MOV.U32 R23, RZ, RZ, R15 ;  /* 0x000000ffff177224 */ /* 0x000fe200078e000f */
[----:B------:R-:W-:Y:S01]  /*9420*/  MOV R9, 0x3ff00000 ;  /* 0x3ff0000000097802 */ /* 0x000fe20000000f00 */
[----:B------:R-:W-:-:S07]  /*9430*/  IMAD.MOV.U32 R8, RZ, RZ, 0x0 ;  /* 0x00000000ff087424 */ /* 0x000fce00078e00ff */
.L_x_154:
[----:B------:R-:W-:Y:S01]  /*9440*/  R2UR UR4, R48 ;  /* 0x00000000300472ca */ /* 0x000fe200000e0000 */
[----:B------:R-:W-:Y:S01]  /*9450*/  IMAD.WIDE R30, R23, 0x8, R4 ;  /* 0x00000008171e7825 */ /* 0x000fe200078e0204 */
[----:B------:R-:W-:-:S13]  /*9460*/  R2UR UR5, R49 ;  /* 0x00000000310572ca */ /* 0x000fda00000e0000 */
[----:B--2---:R-:W2:Y:S01]  /*9470*/  LD.E.64 R28, desc[UR4][R30.64] ;  /* 0x000000041e1c7980 */ /* 0x004ea2000c101b00 */
[----:B------:R-:W-:Y:S01]  /*9480*/  BSSY.RECONVERGENT B4, `(.L_x_139) ;  /* 0x0000113000047945 */ /* 0x000fe20003800200 */
[----:B--2---:R-:W-:-:S08]  /*9490*/  DMUL R28, R8, R28 ;  /* 0x0000001c081c7228 */ /* 0x004fd00000000000 */
[----:B------:R-:W-:-:S08]  /*94a0*/  DADD R32, R64, |R28| ;  /* 0x0000000040207229 */ /* 0x000fd0000000041c */
[----:B------:R-:W-:-:S14]  /*94b0*/  DSETP.NEU.AND P0, PT, R32, R64, PT ;  /* 0x000000402000722a */ /* 0x000fdc0003f0d000 */
[----:B------:R-:W-:Y:S05]  /*94c0*/  @!P0 BRA `(.L_x_140) ;  /* 0x0000001000388947 */ /* 0x000fea0003800000 */
[----:B------:R-:W-:-:S05]  /*94d0*/  IMAD R20, R23, 0x4, R54 ;  /* 0x0000000417147824 */ /* 0x000fca00078e0236 */
[----:B------:R-:W2:Y:S01]  /*94e0*/  LDL R8, [R20] ;  /* 0x0000000014087983 */ /* 0x000ea20000100800 */
[----:B------:R-:W-:Y:S01]  /*94f0*/  BSSY.RECONVERGENT B5, `(.L_x_141) ;  /* 0x000007a000057945 */ /* 0x000fe20003800200 */
[----:B--2---:R-:W2:Y:S02]  /*9500*/  F2F.F64.F32 R30, R8 ;  /* 0x00000008001e7310 */ /* 0x004ea40000201800 */
[----:B--2---:R-:W-:-:S14]  /*9510*/  DSETP.GT.AND P0, PT, |R28|, |R30|, PT ;  /* 0x4000001e1c00722a */ /* 0x004fdc0003f04200 */
[----:B------:R-:W-:Y:S05]  /*9520*/  @!P0 BRA `(.L_x_142) ;  /* 0x0000000000e88947 */ /* 0x000fea0003800000 */
[----:B------:R-:W-:Y:S01]  /*9530*/  DADD R36, -RZ, |R28| ;  /* 0x00000000ff247229 */ /* 0x000fe2000000051c */
[----:B------:R-:W-:Y:S01]  /*9540*/  IMAD.MOV.U32 R8, RZ, RZ, 0x1 ;  /* 0x00000001ff087424 */ /* 0x000fe200078e00ff */
[----:B------:R-:W-:Y:S01]  /*9550*/  DADD R70, -RZ, |R30| ;  /* 0x00000000ff467229 */ /* 0x000fe2000000051e */
[----:B------:R-:W-:Y:S03]  /*9560*/  BSSY.RECONVERGENT B7, `(.L_x_143) ;  /* 0x0000014000077945 */ /* 0x000fe60003800200 */
[----:B------:R-:W2:Y:S06]  /*9570*/  MUFU.RCP64H R9, R37 ;  /* 0x0000002500097308 */ /* 0x000eac0000001800 */
[----:B------:R-:W-:Y:S01]  /*9580*/  FSETP.GEU.AND P1, PT, |R71|, 6.5827683646048100446e-37, PT ;  /* 0x036000004700780b */ /* 0x000fe20003f2e200 */
[----:B--2---:R-:W-:-:S08]  /*9590*/  DFMA R32, -|R28|, R8, 1 ;  /* 0x3ff000001c20742b */ /* 0x004fd00000000308 */
[----:B------:R-:W-:-:S08]  /*95a0*/  DFMA R32, R32, R32, R32 ;  /* 0x000000202020722b */ /* 0x000fd00000000020 */
[----:B------:R-:W-:-:S08]  /*95b0*/  DFMA R32, R8, R32, R8 ;  /* 0x000000200820722b */ /* 0x000fd00000000008 */
[----:B------:R-:W-:-:S08]  /*95c0*/  DFMA R8, -|R28|, R32, 1 ;  /* 0x3ff000001c08742b */ /* 0x000fd00000000320 */
[----:B------:R-:W-:-:S08]  /*95d0*/  DFMA R8, R32, R8, R32 ;  /* 0x000000082008722b */ /* 0x000fd00000000020 */
[----:B------:R-:W-:-:S08]  /*95e0*/  DMUL R32, |R30|, R8 ;  /* 0x000000081e207228 */ /* 0x000fd00000000200 */
[----:B------:R-:W-:-:S08]  /*95f0*/  DFMA R34, -|R28|, R32, |R30| ;  /* 0x000000201c22722b */ /* 0x000fd0000000071e */
[----:B------:R-:W-:-:S10]  /*9600*/  DFMA R8, R8, R34, R32 ;  /* 0x000000220808722b */ /* 0x000fd40000000020 */
[----:B------:R-:W-:-:S05]  /*9610*/  FFMA R22, RZ, R37, R9 ;  /* 0x00000025ff167223 */ /* 0x000fca0000000009 */
[----:B------:R-:W-:-:S13]  /*9620*/  FSETP.GT.AND P0, PT, |R22|, 1.469367938527859385e-39, PT ;  /* 0x001000001600780b */ /* 0x000fda0003f04200 */
[----:B------:R-:W-:Y:S05]  /*9630*/  @P0 BRA P1, `(.L_x_144) ;  /* 0x0000000000180947 */ /* 0x000fea0000800000 */
[----:B------:R-:W-:Y:S01]  /*9640*/  MOV R66, R36 ;  /* 0x0000002400427202 */ /* 0x000fe20000000f00 */
[----:B------:R-:W-:Y:S01]  /*9650*/  IMAD.MOV.U32 R67, RZ, RZ, R37 ;  /* 0x000000ffff437224 */ /* 0x000fe200078e0025 */
[----:B------:R-:W-:-:S07]  /*9660*/  MOV R63, 0x9680 ;  /* 0x00009680003f7802 */ /* 0x000fce0000000f00 */
[----:B01-3--:R-:W-:Y:S05]  /*9670*/  CALL.REL.NOINC `($__internal_1_$__cuda_sm20_div_rn_f64_full) ;  /* 0x0000004400107944 */ /* 0x00bfea0003c00000 */
[----:B------:R-:W-:Y:S01]  /*9680*/  IMAD.MOV.U32 R8, RZ, RZ, R68 ;  /* 0x000000ffff087224 */ /* 0x000fe200078e0044 */
[----:B------:R-:W-:-:S07]  /*9690*/  MOV R9, R69 ;  /* 0x0000004500097202 */ /* 0x000fce0000000f00 */
.L_x_144:
[----:B------:R-:W-:Y:S05]  /*96a0*/  BSYNC.RECONVERGENT B7 ;  /* 0x0000000000077941 */ /* 0x000fea0003800200 */
.L_x_143:
[----:B------:R-:W-:Y:S01]  /*96b0*/  DFMA R36, R8, R8, 1 ;  /* 0x3ff000000824742b */ /* 0x000fe20000000008 */
[----:B------:R-:W-:Y:S01]  /*96c0*/  IMAD.MOV.U32 R34, RZ, RZ, 0x0 ;  /* 0x00000000ff227424 */ /* 0x000fe200078e00ff */
[----:B------:R-:W-:Y:S01]  /*96d0*/  MOV R35, 0x3fd80000 ;  /* 0x3fd8000000237802 */ /* 0x000fe20000000f00 */
[----:B------:R-:W-:Y:S03]  /*96e0*/  BSSY.RECONVERGENT B7, `(.L_x_145) ;  /* 0x000001c000077945 */ /* 0x000fe60003800200 */
[----:B------:R-:W2:Y:S04]  /*96f0*/  MUFU.RSQ64H R9, R37 ;  /* 0x0000002500097308 */ /* 0x000ea80000001c00 */
[----:B------:R-:W-:-:S05]  /*9700*/  VIADD R8, R37, 0xfcb00000 ;  /* 0xfcb0000025087836 */ /* 0x000fca0000000000 */
[----:B------:R-:W-:Y:S01]  /*9710*/  ISETP.GE.U32.AND P0, PT, R8, 0x7ca00000, PT ;  /* 0x7ca000000800780c */ /* 0x000fe20003f06070 */
[----:B--2---:R-:W-:-:S08]  /*9720*/  DMUL R32, R8, R8 ;  /* 0x0000000808207228 */ /* 0x004fd00000000000 */
[----:B------:R-:W-:-:S08]  /*9730*/  DFMA R32, R36, -R32, 1 ;  /* 0x3ff000002420742b */ /* 0x000fd00000000820 */
[----:B------:R-:W-:Y:S02]  /*9740*/  DFMA R34, R32, R34, 0.5 ;  /* 0x3fe000002022742b */ /* 0x000fe40000000022 */
[----:B------:R-:W-:-:S08]  /*9750*/  DMUL R32, R8, R32 ;  /* 0x0000002008207228 */ /* 0x000fd00000000000 */
[----:B------:R-:W-:-:S08]  /*9760*/  DFMA R38, R34, R32, R8 ;  /* 0x000000202226722b */ /* 0x000fd00000000008 */
[----:B------:R-:W-:Y:S02]  /*9770*/  DMUL R40, R36, R38 ;  /* 0x0000002624287228 */ /* 0x000fe40000000000 */
[----:B------:R-:W-:Y:S02]  /*9780*/  VIADD R35, R39, 0xfff00000 ;  /* 0xfff0000027237836 */ /* 0x000fe40000000000 */
[----:B------:R-:W-:-:S04]  /*9790*/  IMAD.MOV.U32 R34, RZ, RZ, R38 ;  /* 0x000000ffff227224 */ /* 0x000fc800078e0026 */
[----:B------:R-:W-:-:S08]  /*97a0*/  DFMA R42, R40, -R40, R36 ;  /* 0x80000028282a722b */ /* 0x000fd00000000024 */
[----:B------:R-:W-:Y:S01]  /*97b0*/  DFMA R32, R42, R34, R40 ;  /* 0x000000222a20722b */ /* 0x000fe20000000028 */
[----:B------:R-:W-:Y:S10]  /*97c0*/  @!P0 BRA `(.L_x_146) ;  /* 0x0000000000348947 */ /* 0x000ff40003800000 */
        /* <DEDUP_REMOVED lines=10> */
[----:B01-3--:R-:W-:Y:S05]  /*9870*/  CALL.REL.NOINC `($__internal_2_$__cuda_sm20_dsqrt_rn_f64_mediumpath_v1) ;  /* 0x0000004800087944 */ /* 0x00bfea0003c00000 */
[----:B------:R-:W-:Y:S01]  /*9880*/  MOV R32, R42 ;  /* 0x0000002a00207202 */ /* 0x000fe20000000f00 */
[----:B------:R-:W-:-:S07]  /*9890*/  IMAD.MOV.U32 R33, RZ, RZ, R43 ;  /* 0x000000ffff217224 */ /* 0x000fce00078e002b */
.L_x_146:
[----:B------:R-:W-:Y:S05]  /*98a0*/  BSYNC.RECONVERGENT B7 ;  /* 0x0000000000077941 */ /* 0x000fea0003800200 */
.L_x_145:
[----:B------:R-:W-:Y:S01]  /*98b0*/  DMUL R32, |R28|, R32 ;  /* 0x000000201c207228 */ /* 0x000fe20000000200 */
[----:B------:R-:W-:Y:S10]  /*98c0*/  BRA `(.L_x_147) ;  /* 0x0000000000f07947 */ /* 0x000ff40003800000 */
.L_x_142:
[----:B------:R-:W-:Y:S02]  /*98d0*/  FSETP.NE.AND P0, PT, R8, RZ, PT ;  /* 0x000000ff0800720b */ /* 0x000fe40003f05000 */
[----:B------:R-:W-:-:S11]  /*98e0*/  CS2R R32, SRZ ;  /* 0x0000000000207805 */ /* 0x000fd6000001ff00 */
        /* <DEDUP_REMOVED lines=24> */
.L_x_149:
[----:B------:R-:W-:Y:S05]  /*9a70*/  BSYNC.RECONVERGENT B7 ;  /* 0x0000000000077941 */ /* 0x000fea0003800200 */
.L_x_148:
        /* <DEDUP_REMOVED lines=31> */
.L_x_151:
[----:B------:R-:W-:Y:S05]  /*9c70*/  BSYNC.RECONVERGENT B7 ;  /* 0x0000000000077941 */ /* 0x000fea0003800200 */
.L_x_150:
[----:B------:R-:W-:-:S11]  /*9c80*/  DMUL R32, |R30|, R32 ;  /* 0x000000201e207228 */ /* 0x000fd60000000200 */
.L_x_147:
[----:B------:R-:W-:Y:S05]  /*9c90*/  BSYNC.RECONVERGENT B5 ;  /* 0x0000000000057941 */ /* 0x000fea0003800200 */
.L_x_141:
[----:B------:R-:W2:Y:S01]  /*9ca0*/  MUFU.RCP64H R9, R33 ;  /* 0x0000002100097308 */ /* 0x000ea20000001800 */
[----:B------:R-:W-:Y:S01]  /*9cb0*/  VIADD R8, R33, 0x300402 ;  /* 0x0030040221087836 */ /* 0x000fe20000000000 */
[----:B------:R-:W-:Y:S04]  /*9cc0*/  BSSY.RECONVERGENT B5, `(.L_x_152) ;  /* 0x0000012000057945 */ /* 0x000fe80003800200 */
[----:B------:R-:W-:Y:S02]  /*9cd0*/  FSETP.GEU.AND P0, PT, |R8|, 5.8789094863358348022e-39, PT ;  /* 0x004004020800780b */ /* 0x000fe40003f0e200 */
[----:B------:R-:W4:Y:S01]  /*9ce0*/  F2F.F32.F64 R39, R32 ;  /* 0x0000002000277310 */ /* 0x000f220000301000 */
[----:B--2---:R-:W-:Y:S01]  /*9cf0*/  DFMA R34, R8, -R32, 1 ;  /* 0x3ff000000822742b */ /* 0x004fe20000000820 */
[----:B----4-:R2:W-:Y:S07]  /*9d00*/  STL [R20], R39 ;  /* 0x0000002714007387 */ /* 0x0105ee0000100800 */
[----:B------:R-:W-:-:S08]  /*9d10*/  DFMA R34, R34, R34, R34 ;  /* 0x000000222222722b */ /* 0x000fd00000000022 */
[----:B------:R-:W-:-:S08]  /*9d20*/  DFMA R34, R8, R34, R8 ;  /* 0x000000220822722b */ /* 0x000fd00000000008 */
[----:B------:R-:W-:-:S08]  /*9d30*/  DFMA R36, R34, -R32, 1 ;  /* 0x3ff000002224742b */ /* 0x000fd00000000820 */
[----:B------:R-:W-:Y:S01]  /*9d40*/  DFMA R34, R34, R36, R34 ;  /* 0x000000242222722b */ /* 0x000fe20000000022 */
[----:B--2---:R-:W-:Y:S10]  /*9d50*/  @P0 BRA `(.L_x_153) ;  /* 0x0000000000200947 */ /* 0x004ff40003800000 */
[----:B------:R-:W-:Y:S01]  /*9d60*/  LOP3.LUT R8, R33, 0x7fffffff, RZ, 0xc0, !PT ;  /* 0x7fffffff21087812 */ /* 0x000fe200078ec0ff */
[----:B------:R-:W-:Y:S01]  /*9d70*/  IMAD.MOV.U32 R73, RZ, RZ, R33 ;  /* 0x000000ffff497224 */ /* 0x000fe200078e0021 */
[----:B------:R-:W-:Y:S02]  /*9d80*/  MOV R72, R32 ;  /* 0x0000002000487202 */ /* 0x000fe40000000f00 */
[----:B------:R-:W-:Y:S01]  /*9d90*/  MOV R41, 0x9dc0 ;  /* 0x00009dc000297802 */ /* 0x000fe20000000f00 */
[----:B------:R-:W-:-:S07]  /*9da0*/  VIADD R35, R8, 0xfff00000 ;  /* 0xfff0000008237836 */ /* 0x000fce0000000000 */
[----:B01-3--:R-:W-:Y:S05]  /*9db0*/  CALL.REL.NOINC `($__internal_0_$__cuda_sm20_dblrcp_rn_slowpath_v3) ;  /* 0x0000003800947944 */ /* 0x00bfea0003c00000 */
[----:B------:R-:W-:Y:S01]  /*9dc0*/  MOV R34, R80 ;  /* 0x0000005000227202 */ /* 0x000fe20000000f00 */
[----:B------:R-:W-:-:S07]  /*9dd0*/  IMAD.MOV.U32 R35, RZ, RZ, R81 ;  /* 0x000000ffff237224 */ /* 0x000fce00078e0051 */
.L_x_153:
[----:B------:R-:W-:Y:S05]  /*9de0*/  BSYNC.RECONVERGENT B5 ;  /* 0x0000000000057941 */ /* 0x000fea0003800200 */
.L_x_152:
[----:B------:R-:W-:Y:S01]  /*9df0*/  IMAD R42, R23, 0x4, R56 ;  /* 0x00000004172a7824 */ /* 0x000fe200078e0238 */
[----:B------:R-:W-:-:S04]  /*9e00*/  LEA R20, R21, R56, 0x2 ;  /* 0x0000003815147211 */ /* 0x000fc800078e10ff */
[----:B------:R-:W2:Y:S04]  /*9e10*/  LDL R32, [R42] ;  /* 0x000000002a207983 */ /* 0x000ea80000100800 */
[----:B------:R-:W4:Y:S01]  /*9e20*/  LDL R22, [R20] ;  /* 0x0000000014167983 */ /* 0x000f220000100800 */
[-C--:B------:R-:W-:Y:S02]  /*9e30*/  DMUL R8, R28, -R34.reuse ;  /* 0x800000221c087228 */ /* 0x080fe40000000000 */
[----:B------:R-:W-:Y:S01]  /*9e40*/  DMUL R30, R30, R34 ;  /* 0x000000221e1e7228 */ /* 0x000fe20000000000 */
[----:B--2---:R-:W2:Y:S08]  /*9e50*/  F2F.F64.F32 R32, R32 ;  /* 0x0000002000207310 */ /* 0x004eb00000201800 */
[----:B----4-:R-:W4:Y:S01]  /*9e60*/  F2F.F64.F32 R28, R22 ;  /* 0x00000016001c7310 */ /* 0x010f220000201800 */
[----:B--2---:R-:W-:-:S02]  /*9e70*/  DMUL R34, R8, R32 ;  /* 0x0000002008227228 */ /* 0x004fc40000000000 */
[----:B----4-:R-:W-:-:S06]  /*9e80*/  DMUL R36, R8, R28 ;  /* 0x0000001c08247228 */ /* 0x010fcc0000000000 */
[C---:B------:R-:W-:Y:S02]  /*9e90*/  DFMA R34, R30.reuse, R28, R34 ;  /* 0x0000001c1e22722b */ /* 0x040fe40000000022 */
[----:B------:R-:W-:-:S08]  /*9ea0*/  DFMA R36, R30, R32, -R36 ;  /* 0x000000201e24722b */ /* 0x000fd00000000824 */
[----:B------:R-:W2:Y:S08]  /*9eb0*/  F2F.F32.F64 R35, R34 ;  /* 0x0000002200237310 */ /* 0x000eb00000301000 */
[----:B------:R-:W4:Y:S01]  /*9ec0*/  F2F.F32.F64 R37, R36 ;  /* 0x0000002400257310 */ /* 0x000f220000301000 */
[----:B--2---:R2:W-:Y:S04]  /*9ed0*/  STL [R20], R35 ;  /* 0x0000002314007387 */ /* 0x0045e80000100800 */
[----:B------:R-:W5:Y:S04]  /*9ee0*/  LDL R32, [R42+0x28] ;  /* 0x000028002a207983 */ /* 0x000f680000100800 */
[----:B----4-:R4:W-:Y:S04]  /*9ef0*/  STL [R42], R37 ;  /* 0x000000252a007387 */ /* 0x0109e80000100800 */
[----:B------:R-:W3:Y:S01]  /*9f00*/  LDL R28, [R20+0x28] ;  /* 0x00002800141c7983 */ /* 0x000ee20000100800 */
[----:B-----5:R-:W5:Y:S08]  /*9f10*/  F2F.F64.F32 R32, R32 ;  /* 0x0000002000207310 */ /* 0x020f700000201800 */
[----:B---3--:R-:W3:Y:S01]  /*9f20*/  F2F.F64.F32 R28, R28 ;  /* 0x0000001c001c7310 */ /* 0x008ee20000201800 */
[----:B-----5:R-:W-:-:S02]  /*9f30*/  DMUL R38, R8, R32 ;  /* 0x0000002008267228 */ /* 0x020fc40000000000 */
[----:B---3--:R-:W-:-:S06]  /*9f40*/  DMUL R40, R8, R28 ;  /* 0x0000001c08287228 */ /* 0x008fcc0000000000 */
[C---:B------:R-:W-:Y:S02]  /*9f50*/  DFMA R38, R30.reuse, R28, R38 ;  /* 0x0000001c1e26722b */ /* 0x040fe40000000026 */
[----:B------:R-:W-:-:S08]  /*9f60*/  DFMA R40, R30, R32, -R40 ;  /* 0x000000201e28722b */ /* 0x000fd00000000828 */
[----:B------:R-:W3:Y:S08]  /*9f70*/  F2F.F32.F64 R39, R38 ;  /* 0x0000002600277310 */ /* 0x000ef00000301000 */
[----:B------:R-:W5:Y:S01]  /*9f80*/  F2F.F32.F64 R41, R40 ;  /* 0x0000002800297310 */ /* 0x000f620000301000 */
[----:B---3--:R3:W-:Y:S04]  /*9f90*/  STL [R20+0x28], R39 ;  /* 0x0000282714007387 */ /* 0x0087e80000100800 */
[----:B------:R-:W2:Y:S04]  /*9fa0*/  LDL R33, [R42+0x50] ;  /* 0x000050002a217983 */ /* 0x000ea80000100800 */
[----:B-----5:R5:W-:Y:S04]  /*9fb0*/  STL [R42+0x28], R41 ;  /* 0x000028292a007387 */ /* 0x020be80000100800 */
[----:B------:R-:W4:Y:S01]  /*9fc0*/  LDL R29, [R20+0x50] ;  /* 0x00005000141d7983 */ /* 0x000f220000100800 */
        /* <DEDUP_REMOVED lines=8> */
[----:B--2---:R2:W-:Y:S04]  /*a050*/  STL [R20+0x50], R35 ;  /* 0x0000502314007387 */ /* 0x0045e80000100800 */
[----:B------:R-:W3:Y:S04]  /*a060*/  LDL R32, [R42+0x78] ;  /* 0x000078002a207983 */ /* 0x000ee80000100800 */
[----:B----4-:R4:W-:Y:S04]  /*a070*/  STL [R42+0x50], R37 ;  /* 0x000050252a007387 */ /* 0x0109e80000100800 */
[----:B------:R-:W5:Y:S01]  /*a080*/  LDL R28, [R20+0x78] ;  /* 0x00007800141c7983 */ /* 0x000f620000100800 */
[----:B---3--:R-:W3:Y:S08]  /*a090*/  F2F.F64.F32 R32, R32 ;  /* 0x0000002000207310 */ /* 0x008ef00000201800 */
[----:B-----5:R-:W5:Y:S01]  /*a0a0*/  F2F.F64.F32 R28, R28 ;  /* 0x0000001c001c7310 */ /* 0x020f620000201800 */
[----:B---3--:R-:W-:-:S02]  /*a0b0*/  DMUL R38, R8, R32 ;  /* 0x0000002008267228 */ /* 0x008fc40000000000 */
[----:B-----5:R-:W-:-:S06]  /*a0c0*/  DMUL R40, R8, R28 ;  /* 0x0000001c08287228 */ /* 0x020fcc0000000000 */
        /* <DEDUP_REMOVED lines=67> */
[----:B------:R-:W4:Y:S01]  /*a500*/  LDL R28, [R20+0x168] ;  /* 0x00016800141c7983 */ /* 0x000f220000100800 */
[----:B---3--:R-:W3:Y:S08]  /*a510*/  F2F.F64.F32 R32, R32 ;  /* 0x0000002000207310 */ /* 0x008ef00000201800 */
[----:B----4-:R-:W5:Y:S01]  /*a520*/  F2F.F64.F32 R28, R28 ;  /* 0x0000001c001c7310 */ /* 0x010f620000201800 */
[----:B---3--:R-:W-:-:S02]  /*a530*/  DMUL R38, R8, R32 ;  /* 0x0000002008267228 */ /* 0x008fc40000000000 */
[----:B-----5:R-:W-:-:S06]  /*a540*/  DMUL R40, R8, R28 ;  /* 0x0000001c08287228 */ /* 0x020fcc0000000000 */
[C---:B------:R-:W-:Y:S02]  /*a550*/  DFMA R38, R30.reuse, R28, R38 ;  /* 0x0000001c1e26722b */ /* 0x040fe40000000026 */
[----:B------:R-:W-:-:S08]  /*a560*/  DFMA R40, R30, R32, -R40 ;  /* 0x000000201e28722b */ /* 0x000fd00000000828 */
[----:B------:R-:W3:Y:S08]  /*a570*/  F2F.F32.F64 R39, R38 ;  /* 0x0000002600277310 */ /* 0x000ef00000301000 */
[----:B------:R-:W4:Y:S01]  /*a580*/  F2F.F32.F64 R41, R40 ;  /* 0x0000002800297310 */ /* 0x000f220000301000 */
[----:B---3--:R2:W-:Y:S04]  /*a590*/  STL [R20+0x168], R39 ;  /* 0x0001682714007387 */ /* 0x0085e80000100800 */
[----:B----4-:R2:W-:Y:S02]  /*a5a0*/  STL [R42+0x168], R41 ;  /* 0x000168292a007387 */ /* 0x0105e40000100800 */
.L_x_140:
[----:B------:R-:W-:Y:S05]  /*a5b0*/  BSYNC.RECONVERGENT B4 ;  /* 0x0000000000047941 */ /* 0x000fea0003800200 */
.L_x_139:
[----:B------:R-:W-:-:S05]  /*a5c0*/  VIADD R23, R23, 0x1 ;  /* 0x0000000117177836 */ /* 0x000fca0000000000 */
[----:B------:R-:W-:-:S13]  /*a5d0*/  ISETP.NE.AND P0, PT, R23, R7, PT ;  /* 0x000000071700720c */ /* 0x000fda0003f05270 */
[----:B------:R-:W-:Y:S05]  /*a5e0*/  @P0 BRA `(.L_x_154) ;  /* 0xffffffec00940947 */ /* 0x000fea000383ffff */
.L_x_136:
[----:B------:R-:W-:Y:S05]  /*a5f0*/  BSYNC.RECONVERGENT B3 ;  /* 0x0000000000037941 */ /* 0x000fea0003800200 */
.L_x_135:
[----:B------:R4:W5:Y:S01]  /*a600*/  LDL R30, [R14] ;  /* 0x000000000e1e7983 */ /* 0x0009620000100800 */
[----:B------:R-:W-:-:S13]  /*a610*/  ISETP.NE.AND P0, PT, R15, R2, PT ;  /* 0x000000020f00720c */ /* 0x000fda0003f05270 */
[----:B----4-:R-:W-:Y:S05]  /*a620*/  @!P0 BRA `(.L_x_155) ;  /* 0x0000002c00288947 */ /* 0x010fea0003800000 */
[----:B------:R-:W4:Y:S01]  /*a630*/  LDL R22, [R14+-0x4] ;  /* 0xfffffc000e167983 */ /* 0x000f220000100800 */
[----:B------:R-:W-:Y:S02]  /*a640*/  R2UR UR4, R48 ;  /* 0x00000000300472ca */ /* 0x000fe400000e0000 */
[----:B------:R-:W-:-:S13]  /*a650*/  R2UR UR5, R49 ;  /* 0x00000000310572ca */ /* 0x000fda00000e0000 */
[----:B------:R-:W3:Y:S01]  /*a660*/  LD.E.64 R8, desc[UR4][R12.64+-0x10] ;  /* 0xfffff0040c087980 */ /* 0x000ee2000c101b00 */
[----:B------:R-:W-:-:S06]  /*a670*/  IMAD R29, R15, 0x4, R54 ;  /* 0x000000040f1d7824 */ /* 0x000fcc00078e0236 */
[----:B------:R-:W3:Y:S01]  /*a680*/  LDL R29, [R29] ;  /* 0x000000001d1d7983 */ /* 0x000ee20000100800 */
[----:B--2---:R-:W-:Y:S01]  /*a690*/  DADD R20, R10, R10 ;  /* 0x000000000a147229 */ /* 0x004fe2000000000a */
[----:B------:R-:W-:Y:S01]  /*a6a0*/  MOV R32, 0x1 ;  /* 0x0000000100207802 */ /* 0x000fe20000000f00 */
[----:B-----5:R-:W-:Y:S01]  /*a6b0*/  F2F.F64.F32 R30, R30 ;  /* 0x0000001e001e7310 */ /* 0x020fe20000201800 */
[----:B------:R-:W-:Y:S07]  /*a6c0*/  BSSY.RECONVERGENT B3, `(.L_x_156) ;  /* 0x000001d000037945 */ /* 0x000fee0003800200 */
[----:B----4-:R-:W2:Y:S02]  /*a6d0*/  F2F.F64.F32 R22, R22 ;  /* 0x0000001600167310 */ /* 0x010ea40000201800 */
[----:B--2---:R-:W-:-:S06]  /*a6e0*/  DMUL R38, R22, R20 ;  /* 0x0000001416267228 */ /* 0x004fcc0000000000 */
[----:B------:R-:W2:Y:S02]  /*a6f0*/  MUFU.RCP64H R33, R39 ;  /* 0x0000002700217308 */ /* 0x000ea40000001800 */
[----:B--2---:R-:W-:-:S08]  /*a700*/  DFMA R20, -R38, R32, 1 ;  /* 0x3ff000002614742b */ /* 0x004fd00000000120 */
[----:B------:R-:W-:Y:S02]  /*a710*/  DFMA R34, R20, R20, R20 ;  /* 0x000000141422722b */ /* 0x000fe40000000014 */
[C-C-:B---3--:R-:W-:Y:S02]  /*a720*/  DADD R20, R8.reuse, -R10.reuse ;  /* 0x0000000008147229 */ /* 0x148fe4000000080a */
[----:B------:R-:W-:-:S04]  /*a730*/  DADD R8, R8, R10 ;  /* 0x0000000008087229 */ /* 0x000fc8000000000a */
[----:B------:R-:W-:-:S04]  /*a740*/  DFMA R34, R32, R34, R32 ;  /* 0x000000222022722b */ /* 0x000fc80000000020 */
[----:B------:R-:W-:Y:S02]  /*a750*/  DMUL R32, R20, R8 ;  /* 0x0000000814207228 */ /* 0x000fe40000000000 */
[C-C-:B------:R-:W-:Y:S02]  /*a760*/  DADD R8, -R30.reuse, R22.reuse ;  /* 0x000000001e087229 */ /* 0x140fe40000000116 */
[----:B------:R-:W-:Y:S02]  /*a770*/  DADD R20, R30, R22 ;  /* 0x000000001e147229 */ /* 0x000fe40000000016 */
[----:B------:R-:W-:-:S06]  /*a780*/  DFMA R36, -R38, R34, 1 ;  /* 0x3ff000002624742b */ /* 0x000fcc0000000122 */
[----:B------:R-:W-:Y:S02]  /*a790*/  DFMA R70, R8, R20, R32 ;  /* 0x000000140846722b */ /* 0x000fe40000000020 */
[----:B------:R-:W-:-:S08]  /*a7a0*/  DFMA R36, R34, R36, R34 ;  /* 0x000000242224722b */ /* 0x000fd00000000022 */
[----:B------:R-:W-:Y:S01]  /*a7b0*/  DMUL R8, R70, R36 ;  /* 0x0000002446087228 */ /* 0x000fe20000000000 */
[----:B------:R-:W-:-:S07]  /*a7c0*/  FSETP.GEU.AND P1, PT, |R71|, 6.5827683646048100446e-37, PT ;  /* 0x036000004700780b */ /* 0x000fce0003f2e200 */
[----:B------:R-:W-:-:S08]  /*a7d0*/  DFMA R20, -R38, R8, R70 ;  /* 0x000000082614722b */ /* 0x000fd00000000146 */
[----:B------:R-:W-:Y:S02]  /*a7e0*/  DFMA R8, R36, R20, R8 ;  /* 0x000000142408722b */ /* 0x000fe40000000008 */
[----:B------:R2:W3:Y:S08]  /*a7f0*/  F2F.F64.F32 R20, R29 ;  /* 0x0000001d00147310 */ /* 0x0004f00000201800 */
[----:B------:R-:W-:-:S05]  /*a800*/  FFMA R28, RZ, R39, R9 ;  /* 0x00000027ff1c7223 */ /* 0x000fca0000000009 */
[----:B------:R-:W-:-:S13]  /*a810*/  FSETP.GT.AND P0, PT, |R28|, 1.469367938527859385e-39, PT ;  /* 0x001000001c00780b */ /* 0x000fda0003f04200 */
[----:B--23--:R-:W-:Y:S05]  /*a820*/  @P0 BRA P1, `(.L_x_157) ;  /* 0x0000000000180947 */ /* 0x00cfea0000800000 */
[----:B------:R-:W-:Y:S01]  /*a830*/  IMAD.MOV.U32 R66, RZ, RZ, R38 ;  /* 0x000000ffff427224 */ /* 0x000fe200078e0026 */
[----:B------:R-:W-:Y:S01]  /*a840*/  MOV R63, 0xa870 ;  /* 0x0000a870003f7802 */ /* 0x000fe20000000f00 */
[----:B------:R-:W-:-:S07]  /*a850*/  IMAD.MOV.U32 R67, RZ, RZ, R39 ;  /* 0x000000ffff437224 */ /* 0x000fce00078e0027 */
[----:B01----:R-:W-:Y:S05]  /*a860*/  CALL.REL.NOINC `($__internal_1_$__cuda_sm20_div_rn_f64_full) ;  /* 0x0000003000947944 */ /* 0x003fea0003c00000 */
[----:B------:R-:W-:Y:S01]  /*a870*/  MOV R8, R68 ;  /* 0x0000004400087202 */ /* 0x000fe20000000f00 */
[----:B------:R-:W-:-:S07]  /*a880*/  IMAD.MOV.U32 R9, RZ, RZ, R69 ;  /* 0x000000ffff097224 */ /* 0x000fce00078e0045 */
.L_x_157:
[----:B------:R-:W-:Y:S05]  /*a890*/  BSYNC.RECONVERGENT B3 ;  /* 0x0000000000037941 */ /* 0x000fea0003800200 */
.L_x_156:
[----:B------:R-:W-:Y:S01]  /*a8a0*/  DSETP.GT.AND P0, PT, |R8|, 1, PT ;  /* 0x3ff000000800742a */ /* 0x000fe20003f04200 */
[----:B------:R-:W-:-:S13]  /*a8b0*/  BSSY.RECONVERGENT B3, `(.L_x_158) ;  /* 0x0000058000037945 */ /* 0x000fda0003800200 */
[----:B------:R-:W-:Y:S05]  /*a8c0*/  @!P0 BRA `(.L_x_159) ;  /* 0x0000000000d88947 */ /* 0x000fea0003800000 */
[----:B------:R-:W-:Y:S01]  /*a8d0*/  DADD R38, -RZ, |R8| ;  /* 0x00000000ff267229 */ /* 0x000fe20000000508 */
[----:B------:R-:W-:Y:S05]  /*a8e0*/  BSSY.RECONVERGENT B4, `(.L_x_160) ;  /* 0x0000012000047945 */ /* 0x000fea0003800200 */
[----:B------:R-:W2:Y:S04]  /*a8f0*/  MUFU.RCP64H R33, R39 ;  /* 0x0000002700217308 */ /* 0x000ea80000001800 */
[----:B------:R-:W-:-:S05]  /*a900*/  VIADD R32, R39, 0x300402 ;  /* 0x0030040227207836 */ /* 0x000fca0000000000 */
[----:B------:R-:W-:Y:S01]  /*a910*/  FSETP.GEU.AND P0, PT, |R32|, 5.8789094863358348022e-39, PT ;  /* 0x004004022000780b */ /* 0x000fe20003f0e200 */
[----:B--2---:R-:W-:-:S08]  /*a920*/  DFMA R34, R32, -|R8|, 1 ;  /* 0x3ff000002022742b */ /* 0x004fd00000000c08 */
[----:B------:R-:W-:-:S08]  /*a930*/  DFMA R34, R34, R34, R34 ;  /* 0x000000222222722b */ /* 0x000fd00000000022 */
[----:B------:R-:W-:-:S08]  /*a940*/  DFMA R34, R32, R34, R32 ;  /* 0x000000222022722b */ /* 0x000fd00000000020 */
[----:B------:R-:W-:-:S08]  /*a950*/  DFMA R36, R34, -|R8|, 1 ;  /* 0x3ff000002224742b */ /* 0x000fd00000000c08 */
[----:B------:R-:W-:Y:S01]  /*a960*/  DFMA R34, R34, R36, R34 ;  /* 0x000000242222722b */ /* 0x000fe20000000022 */
[----:B------:R-:W-:Y:S10]  /*a970*/  @P0 BRA `(.L_x_161) ;  /* 0x0000000000200947 */ /* 0x000ff40003800000 */
[----:B------:R-:W-:Y:S01]  /*a980*/  LOP3.LUT R28, R39, 0x7fffffff, RZ, 0xc0, !PT ;  /* 0x7fffffff271c7812 */ /* 0x000fe200078ec0ff */
[----:B------:R-:W-:Y:S01]  /*a990*/  IMAD.MOV.U32 R73, RZ, RZ, R39 ;  /* 0x000000ffff497224 */ /* 0x000fe200078e0027 */
[----:B------:R-:W-:Y:S02]  /*a9a0*/  MOV R72, R38 ;  /* 0x0000002600487202 */ /* 0x000fe40000000f00 */
[----:B------:R-:W-:Y:S01]  /*a9b0*/  MOV R41, 0xa9e0 ;  /* 0x0000a9e000297802 */ /* 0x000fe20000000f00 */
[----:B------:R-:W-:-:S07]  /*a9c0*/  VIADD R35, R28, 0xfff00000 ;  /* 0xfff000001c237836 */ /* 0x000fce0000000000 */
[----:B01----:R-:W-:Y:S05]  /*a9d0*/  CALL.REL.NOINC `($__internal_0_$__cuda_sm20_dblrcp_rn_slowpath_v3) ;  /* 0x0000002c008c7944 */ /* 0x003fea0003c00000 */
[----:B------:R-:W-:Y:S01]  /*a9e0*/  MOV R34, R80 ;  /* 0x0000005000227202 */ /* 0x000fe20000000f00 */
[----:B------:R-:W-:-:S07]  /*a9f0*/  IMAD.MOV.U32 R35, RZ, RZ, R81 ;  /* 0x000000ffff237224 */ /* 0x000fce00078e0051 */
.L_x_161:
[----:B------:R-:W-:Y:S05]  /*aa00*/  BSYNC.RECONVERGENT B4 ;  /* 0x0000000000047941 */ /* 0x000fea0003800200 */
.L_x_160:
[----:B------:R-:W-:Y:S01]  /*aa10*/  DFMA R38, R34, R34, 1 ;  /* 0x3ff000002226742b */ /* 0x000fe20000000022 */
[----:B------:R-:W-:Y:S01]  /*aa20*/  MOV R36, 0x0 ;  /* 0x0000000000247802 */ /* 0x000fe20000000f00 */
[----:B------:R-:W-:Y:S01]  /*aa30*/  IMAD.MOV.U32 R37, RZ, RZ, 0x3fd80000 ;  /* 0x3fd80000ff257424 */ /* 0x000fe200078e00ff */
        /* <DEDUP_REMOVED lines=25> */
[----:B01----:R-:W-:Y:S05]  /*abd0*/  CALL.REL.NOINC `($__internal_2_$__cuda_sm20_dsqrt_rn_f64_mediumpath_v1) ;  /* 0x0000003400307944 */ /* 0x003fea0003c00000 */
[----:B------:R-:W-:Y:S02]  /*abe0*/  IMAD.MOV.U32 R34, RZ, RZ, R42 ;  /* 0x000000ffff227224 */ /* 0x000fe400078e002a */
[----:B------:R-:W-:-:S07]  /*abf0*/  IMAD.MOV.U32 R35, RZ, RZ, R43 ;  /* 0x000000ffff237224 */ /* 0x000fce00078e002b */
.L_x_163:
[----:B------:R-:W-:Y:S05]  /*ac00*/  BSYNC.RECONVERGENT B4 ;  /* 0x0000000000047941 */ /* 0x000fea0003800200 */
.L_x_162:
[----:B------:R-:W-:Y:S01]  /*ac10*/  DMUL R34, R34, |R8| ;  /* 0x4000000822227228 */ /* 0x000fe20000000000 */
[----:B------:R-:W-:Y:S10]  /*ac20*/  BRA `(.L_x_164) ;  /* 0x0000000000807947 */ /* 0x000ff40003800000 */
.L_x_159:
[----:B------:R-:W-:Y:S01]  /*ac30*/  DFMA R38, R8, R8, 1 ;  /* 0x3ff000000826742b */ /* 0x000fe20000000008 */
[----:B------:R-:W-:Y:S01]  /*ac40*/  IMAD.MOV.U32 R36, RZ, RZ, 0x0 ;  /* 0x00000000ff247424 */ /* 0x000fe200078e00ff */
[----:B------:R-:W-:Y:S01]  /*ac50*/  BSSY.RECONVERGENT B4, `(.L_x_164) ;  /* 0x000001d000047945 */ /* 0x000fe20003800200 */
[----:B------:R-:W-:-:S03]  /*ac60*/  IMAD.MOV.U32 R37, RZ, RZ, 0x3fd80000 ;  /* 0x3fd80000ff257424 */ /* 0x000fc600078e00ff */
[----:B------:R-:W2:Y:S04]  /*ac70*/  MUFU.RSQ64H R33, R39 ;  /* 0x0000002700217308 */ /* 0x000ea80000001c00 */
[----:B------:R-:W-:-:S04]  /*ac80*/  IADD3 R32, PT, PT, R39, -0x3500000, RZ ;  /* 0xfcb0000027207810 */ /* 0x000fc80007ffe0ff */
[----:B------:R-:W-:Y:S02]  /*ac90*/  ISETP.GE.U32.AND P0, PT, R32, 0x7ca00000, PT ;  /* 0x7ca000002000780c */ /* 0x000fe40003f06070 */
[----:B--2---:R-:W-:-:S08]  /*aca0*/  DMUL R34, R32, R32 ;  /* 0x0000002020227228 */ /* 0x004fd00000000000 */
[----:B------:R-:W-:-:S08]  /*acb0*/  DFMA R34, R38, -R34, 1 ;  /* 0x3ff000002622742b */ /* 0x000fd00000000822 */
        /* <DEDUP_REMOVED lines=20> */
[----:B------:R-:W-:Y:S01]  /*ae00*/  IMAD.MOV.U32 R34, RZ, RZ, R42 ;  /* 0x000000ffff227224 */ /* 0x000fe200078e002a */
[----:B------:R-:W-:-:S07]  /*ae10*/  MOV R35, R43 ;  /* 0x0000002b00237202 */ /* 0x000fce0000000f00 */
.L_x_165:
[----:B------:R-:W-:Y:S05]  /*ae20*/  BSYNC.RECONVERGENT B4 ;  /* 0x0000000000047941 */ /* 0x000fea0003800200 */
.L_x_164:
[----:B------:R-:W-:Y:S05]  /*ae30*/  BSYNC.RECONVERGENT B3 ;  /* 0x0000000000037941 */ /* 0x000fea0003800200 */
.L_x_158:
[--C-:B------:R-:W-:Y:S01]  /*ae40*/  DADD R32, -RZ, -|R34|.reuse ;  /* 0x00000000ff207229 */ /* 0x100fe20000000d22 */
[----:B------:R-:W-:Y:S01]  /*ae50*/  FSETP.GEU.AND P1, PT, |R23|, 6.5827683646048100446e-37, PT ;  /* 0x036000001700780b */ /* 0x000fe20003f2e200 */
[----:B------:R-:W-:Y:S01]  /*ae60*/  DADD R34, -RZ, |R34| ;  /* 0x00000000ff227229 */ /* 0x000fe20000000522 */
[----:B------:R-:W-:Y:S01]  /*ae70*/  BSSY.RECONVERGENT B3, `(.L_x_166) ;  /* 0x000001c000037945 */ /* 0x000fe20003800200 */
[----:B------:R-:W-:-:S08]  /*ae80*/  DSETP.GE.AND P0, PT, R8, RZ, PT ;  /* 0x000000ff0800722a */ /* 0x000fd00003f06000 */
[----:B------:R-:W-:Y:S02]  /*ae90*/  FSEL R32, R32, R34, !P0 ;  /* 0x0000002220207208 */ /* 0x000fe40004000000 */
[----:B------:R-:W-:-:S06]  /*aea0*/  FSEL R33, R33, R35, !P0 ;  /* 0x0000002321217208 */ /* 0x000fcc0004000000 */
[----:B------:R-:W-:Y:S01]  /*aeb0*/  DADD R36, R8, R32 ;  /* 0x0000000008247229 */ /* 0x000fe20000000020 */
[----:B------:R-:W-:-:S05]  /*aec0*/  IMAD.MOV.U32 R8, RZ, RZ, 0x1 ;  /* 0x00000001ff087424 */ /* 0x000fca00078e00ff */
[----:B------:R-:W2:Y:S02]  /*aed0*/  MUFU.RCP64H R9, R37 ;  /* 0x0000002500097308 */ /* 0x000ea40000001800 */
[----:B--2---:R-:W-:-:S08]  /*aee0*/  DFMA R32, -R36, R8, 1 ;  /* 0x3ff000002420742b */ /* 0x004fd00000000108 */
[----:B------:R-:W-:-:S08]  /*aef0*/  DFMA R32, R32, R32, R32 ;  /* 0x000000202020722b */ /* 0x000fd00000000020 */
[----:B------:R-:W-:-:S08]  /*af00*/  DFMA R32, R8, R32, R8 ;  /* 0x000000200820722b */ /* 0x000fd00000000008 */
[----:B------:R-:W-:-:S08]  /*af10*/  DFMA R8, -R36, R32, 1 ;  /* 0x3ff000002408742b */ /* 0x000fd00000000120 */
[----:B------:R-:W-:-:S08]  /*af20*/  DFMA R8, R32, R8, R32 ;  /* 0x000000082008722b */ /* 0x000fd00000000020 */
[----:B------:R-:W-:-:S08]  /*af30*/  DMUL R32, R22, R8 ;  /* 0x0000000816207228 */ /* 0x000fd00000000000 */
[----:B------:R-:W-:-:S08]  /*af40*/  DFMA R34, -R36, R32, R22 ;  /* 0x000000202422722b */ /* 0x000fd00000000116 */
[----:B------:R-:W-:Y:S02]  /*af50*/  DFMA R8, R8, R34, R32 ;  /* 0x000000220808722b */ /* 0x000fe40000000020 */
[C-C-:B------:R-:W-:Y:S02]  /*af60*/  DADD R32, -R30.reuse, R20.reuse ;  /* 0x000000001e207229 */ /* 0x140fe40000000114 */
[----:B------:R-:W-:-:S06]  /*af70*/  DADD R34, R30, R20 ;  /* 0x000000001e227229 */ /* 0x000fcc0000000014 */
        /* <DEDUP_REMOVED lines=8> */
[----:B01----:R-:W-:Y:S05]  /*b000*/  CALL.REL.NOINC `($__internal_1_$__cuda_sm20_div_rn_f64_full) ;  /* 0x0000002800ac7944 */ /* 0x003fea0003c00000 */
[----:B------:R-:W-:Y:S01]  /*b010*/  MOV R8, R68 ;  /* 0x0000004400087202 */ /* 0x000fe20000000f00 */
[----:B------:R-:W-:-:S07]  /*b020*/  IMAD.MOV.U32 R9, RZ, RZ, R69 ;  /* 0x000000ffff097224 */ /* 0x000fce00078e0045 */
.L_x_167:
[----:B------:R-:W-:Y:S05]  /*b030*/  BSYNC.RECONVERGENT B3 ;  /* 0x0000000000037941 */ /* 0x000fea0003800200 */
.L_x_166:
[----:B------:R-:W2:Y:S01]  /*b040*/  MUFU.RCP64H R23, R21 ;  /* 0x0000001500177308 */ /* 0x000ea20000001800 */
[----:B------:R-:W-:Y:S01]  /*b050*/  IMAD.MOV.U32 R22, RZ, RZ, 0x1 ;  /* 0x00000001ff167424 */ /* 0x000fe200078e00ff */
[----:B------:R-:W-:Y:S01]  /*b060*/  DADD R8, R8, -R10 ;  /* 0x0000000008087229 */ /* 0x000fe2000000080a */
[----:B------:R-:W-:Y:S07]  /*b070*/  BSSY.RECONVERGENT B3, `(.L_x_168) ;  /* 0x0000015000037945 */ /* 0x000fee0003800200 */
[----:B------:R-:W-:-:S02]  /*b080*/  DMUL R8, R8, R10 ;  /* 0x0000000a08087228 */ /* 0x000fc40000000000 */
[----:B--2---:R-:W-:-:S06]  /*b090*/  DFMA R30, -R20, R22, 1 ;  /* 0x3ff00000141e742b */ /* 0x004fcc0000000116 */
[----:B------:R-:W-:Y:S02]  /*b0a0*/  DFMA R70, R32, R34, R8 ;  /* 0x000000222046722b */ /* 0x000fe40000000008 */
[----:B------:R-:W-:-:S08]  /*b0b0*/  DFMA R30, R30, R30, R30 ;  /* 0x0000001e1e1e722b */ /* 0x000fd0000000001e */
[----:B------:R-:W-:Y:S01]  /*b0c0*/  FSETP.GEU.AND P1, PT, |R71|, 6.5827683646048100446e-37, PT ;  /* 0x036000004700780b */ /* 0x000fe20003f2e200 */
        /* <DEDUP_REMOVED lines=11> */
[----:B------:R-:W-:-:S07]  /*b180*/  MOV R63, 0xb1a0 ;  /* 0x0000b1a0003f7802 */ /* 0x000fce0000000f00 */
[----:B01----:R-:W-:Y:S05]  /*b190*/  CALL.REL.NOINC `($__internal_1_$__cuda_sm20_div_rn_f64_full) ;  /* 0x0000002800487944 */ /* 0x003fea0003c00000 */
[----:B------:R-:W-:Y:S01]  /*b1a0*/  IMAD.MOV.U32 R8, RZ, RZ, R68 ;  /* 0x000000ffff087224 */ /* 0x000fe200078e0044 */
[----:B------:R-:W-:-:S07]  /*b1b0*/  MOV R9, R69 ;  /* 0x0000004500097202 */ /* 0x000fce0000000f00 */
.L_x_169:
[----:B------:R-:W-:Y:S05]  /*b1c0*/  BSYNC.RECONVERGENT B3 ;  /* 0x0000000000037941 */ /* 0x000fea0003800200 */
.L_x_168:
[----:B------:R-:W-:Y:S01]  /*b1d0*/  VIADD R10, R7, 0xfffffffe ;  /* 0xfffffffe070a7836 */ /* 0x000fe20000000000 */
[----:B------:R-:W-:Y:S01]  /*b1e0*/  BSSY.RECONVERGENT B4, `(.L_x_170) ;  /* 0x0000202000047945 */ /* 0x000fe20003800200 */
[----:B------:R-:W-:-:S03]  /*b1f0*/  MOV R11, R9 ;  /* 0x00000009000b7202 */ /* 0x000fc60000000f00 */
[----:B------:R-:W-:Y:S01]  /*b200*/  ISETP.GT.AND P0, PT, R15, R10, PT ;  /* 0x0000000a0f00720c */ /* 0x000fe20003f04270 */
[----:B------:R-:W-:-:S12]  /*b210*/  IMAD.MOV.U32 R10, RZ, RZ, R8 ;  /* 0x000000ffff0a7224 */ /* 0x000fd800078e0008 */
[----:B------:R-:W-:Y:S05]  /*b220*/  @P0 BRA `(.L_x_171) ;  /* 0x0000001c00f40947 */ /* 0x000fea0003800000 */
[----:B------:R-:W-:Y:S01]  /*b230*/  HFMA2 R35, -RZ, RZ, 1.984375, 0 ;  /* 0x3ff00000ff237431 */ /* 0x000fe200000001ff */
[----:B------:R-:W-:Y:S01]  /*b240*/  BSSY.RECONVERGENT B3, `(.L_x_172) ;  /* 0x00001fa000037945 */ /* 0x000fe20003800200 */
[----:B------:R-:W-:Y:S01]  /*b250*/  VIMNMX R22, PT, PT, R15, R0, !PT ;  /* 0x000000000f167248 */ /* 0x000fe20007fe0100 */
[----:B------:R-:W-:Y:S02]  /*b260*/  IMAD.MOV.U32 R23, RZ, RZ, R15 ;  /* 0x000000ffff177224 */ /* 0x000fe400078e000f */
[----:B------:R-:W-:Y:S02]  /*b270*/  IMAD.MOV.U32 R34, RZ, RZ, 0x0 ;  /* 0x00000000ff227424 */ /* 0x000fe400078e00ff */
[----:B------:R-:W-:Y:S02]  /*b280*/  IMAD.MOV.U32 R30, RZ, RZ, 0x0 ;  /* 0x00000000ff1e7424 */ /* 0x000fe400078e00ff */
[----:B------:R-:W-:-:S07]  /*b290*/  IMAD.MOV.U32 R31, RZ, RZ, 0x3ff00000 ;  /* 0x3ff00000ff1f7424 */ /* 0x000fce00078e00ff */
.L_x_203:
[----:B------:R-:W-:Y:S01]  /*b2a0*/  R2UR UR4, R48 ;  /* 0x00000000300472ca */ /* 0x000fe200000e0000 */
[----:B------:R-:W-:Y:S01]  /*b2b0*/  IMAD.WIDE R36, R23, 0x8, R4 ;  /* 0x0000000817247825 */ /* 0x000fe200078e0204 */
[----:B------:R-:W-:-:S13]  /*b2c0*/  R2UR UR5, R49 ;  /* 0x00000000310572ca */ /* 0x000fda00000e0000 */
[----:B------:R-:W2:Y:S01]  /*b2d0*/  LD.E.64 R32, desc[UR4][R36.64+0x8] ;  /* 0x0000080424207980 */ /* 0x000ea2000c101b00 */
[----:B------:R-:W-:-:S06]  /*b2e0*/  LEA R28, R23, R54, 0x2 ;  /* 0x00000036171c7211 */ /* 0x000fcc00078e10ff */
[----:B------:R-:W5:Y:S01]  /*b2f0*/  LDL R28, [R28+0x4] ;  /* 0x000004001c1c7983 */ /* 0x000f620000100800 */
[----:B------:R-:W-:Y:S01]  /*b300*/  BSSY.RECONVERGENT B5, `(.L_x_173) ;  /* 0x0000073000057945 */ /* 0x000fe20003800200 */
[----:B------:R-:W-:Y:S02]  /*b310*/  DADD R42, -RZ, |R10| ;  /* 0x00000000ff2a7229 */ /* 0x000fe4000000050a */
[----:B--2---:R-:W-:-:S08]  /*b320*/  DMUL R34, R32, R34 ;  /* 0x0000002220227228 */ /* 0x004fd00000000000 */
[----:B------:R-:W-:-:S14]  /*b330*/  DSETP.GT.AND P0, PT, |R10|, |R34|, PT ;  /* 0x400000220a00722a */ /* 0x000fdc0003f04200 */
[----:B------:R-:W-:Y:S05]  /*b340*/  @!P0 BRA `(.L_x_174) ;  /* 0x0000000000d48947 */ /* 0x000fea0003800000 */
[----:B------:R-:W2:Y:S01]  /*b350*/  MUFU.RCP64H R9, R43 ;  /* 0x0000002b00097308 */ /* 0x000ea20000001800 */
[----:B------:R-:W-:Y:S01]  /*b360*/  IMAD.MOV.U32 R8, RZ, RZ, 0x1 ;  /* 0x00000001ff087424 */ /* 0x000fe200078e00ff */
[----:B------:R-:W-:Y:S01]  /*b370*/  DADD R70, -RZ, |R34| ;  /* 0x00000000ff467229 */ /* 0x000fe20000000522 */
[----:B------:R-:W-:Y:S09]  /*b380*/  BSSY.RECONVERGENT B7, `(.L_x_175) ;  /* 0x0000013000077945 */ /* 0x000ff20003800200 */
[----:B------:R-:W-:Y:S01]  /*b390*/  FSETP.GEU.AND P1, PT, |R71|, 6.5827683646048100446e-37, PT ;  /* 0x036000004700780b */ /* 0x000fe20003f2e200 */
[----:B--2---:R-:W-:-:S08]  /*b3a0*/  DFMA R38, R8, -|R10|, 1 ;  /* 0x3ff000000826742b */ /* 0x004fd00000000c0a */
[----:B------:R-:W-:-:S08]  /*b3b0*/  DFMA R38, R38, R38, R38 ;  /* 0x000000262626722b */ /* 0x000fd00000000026 */
[----:B------:R-:W-:-:S08]  /*b3c0*/  DFMA R38, R8, R38, R8 ;  /* 0x000000260826722b */ /* 0x000fd00000000008 */
[----:B------:R-:W-:-:S08]  /*b3d0*/  DFMA R8, R38, -|R10|, 1 ;  /* 0x3ff000002608742b */ /* 0x000fd00000000c0a */
[----:B------:R-:W-:-:S08]  /*b3e0*/  DFMA R8, R38, R8, R38 ;  /* 0x000000082608722b */ /* 0x000fd00000000026 */
[----:B------:R-:W-:-:S08]  /*b3f0*/  DMUL R38, |R34|, R8 ;  /* 0x0000000822267228 */ /* 0x000fd00000000200 */
[----:B------:R-:W-:-:S08]  /*b400*/  DFMA R40, R38, -|R10|, |R34| ;  /* 0xc000000a2628722b */ /* 0x000fd00000000422 */
[----:B------:R-:W-:-:S10]  /*b410*/  DFMA R8, R8, R40, R38 ;  /* 0x000000280808722b */ /* 0x000fd40000000026 */
[----:B------:R-:W-:-:S05]  /*b420*/  FFMA R29, RZ, R43, R9 ;  /* 0x0000002bff1d7223 */ /* 0x000fca0000000009 */
[----:B------:R-:W-:-:S13]  /*b430*/  FSETP.GT.AND P0, PT, |R29|, 1.469367938527859385e-39, PT ;  /* 0x001000001d00780b */ /* 0x000fda0003f04200 */
[----:B------:R-:W-:Y:S05]  /*b440*/  @P0 BRA P1, `(.L_x_176) ;  /* 0x0000000000180947 */ /* 0x000fea0000800000 */
[----:B------:R-:W-:Y:S01]  /*b450*/  IMAD.MOV.U32 R66, RZ, RZ, R42 ;  /* 0x000000ffff427224 */ /* 0x000fe200078e002a */
[----:B------:R-:W-:Y:S02]  /*b460*/  MOV R67, R43 ;  /* 0x0000002b00437202 */ /* 0x000fe40000000f00 */
[----:B------:R-:W-:-:S07]  /*b470*/  MOV R63, 0xb490 ;  /* 0x0000b490003f7802 */ /* 0x000fce0000000f00 */
[----:B01---5:R-:W-:Y:S05]  /*b480*/  CALL.REL.NOINC `($__internal_1_$__cuda_sm20_div_rn_f64_full) ;  /* 0x00000024008c7944 */ /* 0x023fea0003c00000 */
[----:B------:R-:W-:Y:S02]  /*b490*/  IMAD.MOV.U32 R8, RZ, RZ, R68 ;  /* 0x000000ffff087224 */ /* 0x000fe400078e0044 */
[----:B------:R-:W-:-:S07]  /*b4a0*/  IMAD.MOV.U32 R9, RZ, RZ, R69 ;  /* 0x000000ffff097224 */ /* 0x000fce00078e0045 */
.L_x_176:
[----:B------:R-:W-:Y:S05]  /*b4b0*/  BSYNC.RECONVERGENT B7 ;  /* 0x0000000000077941 */ /* 0x000fea0003800200 */
.L_x_175:
        /* <DEDUP_REMOVED lines=23> */
[----:B------:R-:W-:-:S07]  /*b630*/  MOV R71, 0xb650 ;  /* 0x0000b65000477802 */ /* 0x000fce0000000f00 */
[----:B01---5:R-:W-:Y:S05]  /*b640*/  CALL.REL.NOINC `($__internal_2_$__cuda_sm20_dsqrt_rn_f64_mediumpath_v1) ;  /* 0x0000002800947944 */ /* 0x023fea0003c00000 */
[----:B------:R-:W-:Y:S02]  /*b650*/  IMAD.MOV.U32 R38, RZ, RZ, R42 ;  /* 0x000000ffff267224 */ /* 0x000fe400078e002a */
[----:B------:R-:W-:-:S07]  /*b660*/  IMAD.MOV.U32 R39, RZ, RZ, R43 ;  /* 0x000000ffff277224 */ /* 0x000fce00078e002b */
.L_x_178:
[----:B------:R-:W-:Y:S05]  /*b670*/  BSYNC.RECONVERGENT B7 ;  /* 0x0000000000077941 */ /* 0x000fea0003800200 */
.L_x_177:
[----:B------:R-:W-:Y:S01]  /*b680*/  DMUL R38, R38, |R10| ;  /* 0x4000000a26267228 */ /* 0x000fe20000000000 */
[----:B------:R-:W-:Y:S10]  /*b690*/  BRA `(.L_x_179) ;  /* 0x0000000000e47947 */ /* 0x000ff40003800000 */
.L_x_174:
[----:B------:R-:W-:Y:S01]  /*b6a0*/  DSETP.NE.AND P0, PT, R34, RZ, PT ;  /* 0x000000ff2200722a */ /* 0x000fe20003f05000 */
[----:B------:R-:W-:-:S13]  /*b6b0*/  CS2R R38, SRZ ;  /* 0x0000000000267805 */ /* 0x000fda000001ff00 */
[----:B------:R-:W-:Y:S05]  /*b6c0*/  @!P0 BRA `(.L_x_179) ;  /* 0x0000000000d88947 */ /* 0x000fea0003800000 */
[----:B------:R-:W-:Y:S01]  /*b6d0*/  DADD R44, -RZ, |R34| ;  /* 0x00000000ff2c7229 */ /* 0x000fe20000000522 */
[----:B------:R-:W-:Y:S01]  /*b6e0*/  MOV R8, 0x1 ;  /* 0x0000000100087802 */ /* 0x000fe20000000f00 */
[----:B------:R-:W-:Y:S01]  /*b6f0*/  BSSY.RECONVERGENT B7, `(.L_x_180) ;  /* 0x0000016000077945 */ /* 0x000fe20003800200 */
[----:B------:R-:W-:-:S03]  /*b700*/  FSETP.GEU.AND P1, PT, |R43|, 6.5827683646048100446e-37, PT ;  /* 0x036000002b00780b */ /* 0x000fc60003f2e200 */
[----:B------:R-:W2:Y:S02]  /*b710*/  MUFU.RCP64H R9, R45 ;  /* 0x0000002d00097308 */ /* 0x000ea40000001800 */
[----:B--2---:R-:W-:-:S08]  /*b720*/  DFMA R38, -|R34|, R8, 1 ;  /* 0x3ff000002226742b */ /* 0x004fd00000000308 */
[----:B------:R-:W-:-:S08]  /*b730*/  DFMA R38, R38, R38, R38 ;  /* 0x000000262626722b */ /* 0x000fd00000000026 */
[----:B------:R-:W-:-:S08]  /*b740*/  DFMA R38, R8, R38, R8 ;  /* 0x000000260826722b */ /* 0x000fd00000000008 */
[----:B------:R-:W-:-:S08]  /*b750*/  DFMA R8, -|R34|, R38, 1 ;  /* 0x3ff000002208742b */ /* 0x000fd00000000326 */
[----:B------:R-:W-:-:S08]  /*b760*/  DFMA R8, R38, R8, R38 ;  /* 0x000000082608722b */ /* 0x000fd00000000026 */
[----:B------:R-:W-:-:S08]  /*b770*/  DMUL R38, R8, |R10| ;  /* 0x4000000a08267228 */ /* 0x000fd00000000000 */
[----:B------:R-:W-:-:S08]  /*b780*/  DFMA R40, -|R34|, R38, |R10| ;  /* 0x000000262228722b */ /* 0x000fd0000000070a */
        /* <DEDUP_REMOVED lines=9> */
[----:B01---5:R-:W-:Y:S05]  /*b820*/  CALL.REL.NOINC `($__internal_1_$__cuda_sm20_div_rn_f64_full) ;  /* 0x0000002000a47944 */ /* 0x023fea0003c00000 */
[----:B------:R-:W-:Y:S01]  /*b830*/  IMAD.MOV.U32 R8, RZ, RZ, R68 ;  /* 0x000000ffff087224 */ /* 0x000fe200078e0044 */
[----:B------:R-:W-:-:S07]  /*b840*/  MOV R9, R69 ;  /* 0x0000004500097202 */ /* 0x000fce0000000f00 */
.L_x_181:
[----:B------:R-:W-:Y:S05]  /*b850*/  BSYNC.RECONVERGENT B7 ;  /* 0x0000000000077941 */ /* 0x000fea0003800200 */
.L_x_180:
        /* <DEDUP_REMOVED lines=18> */
[----:B------:R-:W-:Y:S01]  /*b980*/  MOV R70, R44 ;  /* 0x0000002c00467202 */ /* 0x000fe20000000f00 */
[----:B------:R-:W-:Y:S01]  /*b990*/  IMAD.MOV.U32 R46, RZ, RZ, R42 ;  /* 0x000000ffff2e7224 */ /* 0x000fe200078e002a */
[----:B------:R-:W-:Y:S01]  /*b9a0*/  MOV R40, R8 ;  /* 0x0000000800287202 */ /* 0x000fe20000000f00 */
[----:B------:R-:W-:Y:S01]  /*b9b0*/  IMAD.MOV.U32 R63, RZ, RZ, R43 ;  /* 0x000000ffff3f7224 */ /* 0x000fe200078e002b */
[----:B------:R-:W-:Y:S01]  /*b9c0*/  MOV R71, 0xb9f0 ;  /* 0x0000b9f000477802 */ /* 0x000fe20000000f00 */
[----:B------:R-:W-:-:S07]  /*b9d0*/  IMAD.MOV.U32 R45, RZ, RZ, R41 ;  /* 0x000000ffff2d7224 */ /* 0x000fce00078e0029 */
[----:B01---5:R-:W-:Y:S05]  /*b9e0*/  CALL.REL.NOINC `($__internal_2_$__cuda_sm20_dsqrt_rn_f64_mediumpath_v1) ;  /* 0x0000002400ac7944 */ /* 0x023fea0003c00000 */
[----:B------:R-:W-:Y:S01]  /*b9f0*/  IMAD.MOV.U32 R38, RZ, RZ, R42 ;  /* 0x000000ffff267224 */ /* 0x000fe200078e002a */
[----:B------:R-:W-:-:S07]  /*ba00*/  MOV R39, R43 ;  /* 0x0000002b00277202 */ /* 0x000fce0000000f00 */
.L_x_183:
[----:B------:R-:W-:Y:S05]  /*ba10*/  BSYNC.RECONVERGENT B7 ;  /* 0x0000000000077941 */ /* 0x000fea0003800200 */
.L_x_182:
[----:B------:R-:W-:-:S11]  /*ba20*/  DMUL R38, |R34|, R38 ;  /* 0x0000002622267228 */ /* 0x000fd60000000200 */
.L_x_179:
[----:B------:R-:W-:Y:S05]  /*ba30*/  BSYNC.RECONVERGENT B5 ;  /* 0x0000000000057941 */ /* 0x000fea0003800200 */
.L_x_173:
[----:B------:R-:W2:Y:S01]  /*ba40*/  MUFU.RCP64H R9, R39 ;  /* 0x0000002700097308 */ /* 0x000ea20000001800 */
[----:B------:R-:W-:Y:S01]  /*ba50*/  IMAD.MOV.U32 R8, RZ, RZ, 0x1 ;  /* 0x00000001ff087424 */ /* 0x000fe200078e00ff */
[----:B------:R-:W-:Y:S01]  /*ba60*/  R2UR UR4, R48 ;  /* 0x00000000300472ca */ /* 0x000fe200000e0000 */
[----:B------:R-:W-:Y:S01]  /*ba70*/  BSSY.RECONVERGENT B5, `(.L_x_184) ;  /* 0x0000019000057945 */ /* 0x000fe20003800200 */
[----:B------:R-:W-:Y:S01]  /*ba80*/  R2UR UR5, R49 ;  /* 0x00000000310572ca */ /* 0x000fe200000e0000 */
[----:B------:R-:W-:Y:S01]  /*ba90*/  DMUL R32, R32, R30 ;  /* 0x0000001e20207228 */ /* 0x000fe20000000000 */
[----:B------:R-:W-:Y:S02]  /*baa0*/  FSETP.GEU.AND P1, PT, |R11|, 6.5827683646048100446e-37, PT ;  /* 0x036000000b00780b */ /* 0x000fe40003f2e200 */
[----:B-----5:R-:W3:Y:S01]  /*bab0*/  F2F.F64.F32 R28, R28 ;  /* 0x0000001c001c7310 */ /* 0x020ee20000201800 */
[----:B--2---:R-:W-:-:S08]  /*bac0*/  DFMA R40, R8, -R38, 1 ;  /* 0x3ff000000828742b */ /* 0x004fd00000000826 */
[----:B------:R2:W-:Y:S01]  /*bad0*/  ST.E.64 desc[UR4][R36.64], R38 ;  /* 0x0000002624007985 */ /* 0x0005e2000c101b04 */
        /* <DEDUP_REMOVED lines=9> */
[----:B--23--:R-:W-:Y:S05]  /*bb70*/  @P0 BRA P1, `(.L_x_185) ;  /* 0x0000000000200947 */ /* 0x00cfea0000800000 */
        /* <DEDUP_REMOVED lines=8> */
.L_x_185:
[----:B------:R-:W-:Y:S05]  /*bc00*/  BSYNC.RECONVERGENT B5 ;  /* 0x0000000000057941 */ /* 0x000fea0003800200 */
.L_x_184:
[----:B------:R-:W2:Y:S01]  /*bc10*/  MUFU.RCP64H R11, R39 ;  /* 0x00000027000b7308 */ /* 0x000ea20000001800 */
[----:B------:R-:W-:Y:S01]  /*bc20*/  IMAD.MOV.U32 R10, RZ, RZ, 0x1 ;  /* 0x00000001ff0a7424 */ /* 0x000fe200078e00ff */
[----:B------:R-:W-:Y:S01]  /*bc30*/  FSETP.GEU.AND P1, PT, |R35|, 6.5827683646048100446e-37, PT ;  /* 0x036000002300780b */ /* 0x000fe20003f2e200 */
[----:B------:R-:W-:Y:S04]  /*bc40*/  BSSY.RECONVERGENT B5, `(.L_x_186) ;  /* 0x0000014000057945 */ /* 0x000fe80003800200 */
[----:B--2---:R-:W-:-:S08]  /*bc50*/  DFMA R30, R10, -R38, 1 ;  /* 0x3ff000000a1e742b */ /* 0x004fd00000000826 */
        /* <DEDUP_REMOVED lines=15> */
[----:B01----:R-:W-:Y:S05]  /*bd50*/  CALL.REL.NOINC `($__internal_1_$__cuda_sm20_div_rn_f64_full) ;  /* 0x0000001c00587944 */ /* 0x003fea0003c00000 */
[----:B------:R-:W-:Y:S02]  /*bd60*/  IMAD.MOV.U32 R10, RZ, RZ, R68 ;  /* 0x000000ffff0a7224 */ /* 0x000fe400078e0044 */
[----:B------:R-:W-:-:S07]  /*bd70*/  IMAD.MOV.U32 R11, RZ, RZ, R69 ;  /* 0x000000ffff0b7224 */ /* 0x000fce00078e0045 */
.L_x_187:
[----:B------:R-:W-:Y:S05]  /*bd80*/  BSYNC.RECONVERGENT B5 ;  /* 0x0000000000057941 */ /* 0x000fea0003800200 */
.L_x_186:
[----:B------:R-:W-:-:S05]  /*bd90*/  LEA R69, R23, R1, 0x2 ;  /* 0x0000000117457211 */ /* 0x000fca00078e10ff */
[----:B------:R-:W2:Y:S04]  /*bda0*/  LDL R34, [R69+0x1e4] ;  /* 0x0001e40045227983 */ /* 0x000ea80000100800 */
[----:B------:R-:W3:Y:S04]  /*bdb0*/  LDL R42, [R69+0x1e0] ;  /* 0x0001e000452a7983 */ /* 0x000ee80000100800 */
[----:B------:R-:W4:Y:S04]  /*bdc0*/  LDL R40, [R69+0x1f0] ;  /* 0x0001f00045287983 */ /* 0x000f280000100800 */
[----:B------:R-:W5:Y:S04]  /*bdd0*/  LDL R38, [R69+0x1ec] ;  /* 0x0001ec0045267983 */ /* 0x000f680000100800 */
[----:B------:R-:W5:Y:S04]  /*bde0*/  LDL R66, [R69+0x1fc] ;  /* 0x0001fc0045427983 */ /* 0x000f680000100800 */
[----:B------:R-:W5:Y:S01]  /*bdf0*/  LDL R63, [R69+0x1f8] ;  /* 0x0001f800453f7983 */ /* 0x000f620000100800 */
[----:B------:R-:W-:Y:S01]  /*be00*/  BSSY.RECONVERGENT B5, `(.L_x_188) ;  /* 0x000009e000057945 */ /* 0x000fe20003800200 */
[----:B--2---:R-:W2:Y:S08]  /*be10*/  F2F.F64.F32 R34, R34 ;  /* 0x0000002200227310 */ /* 0x004eb00000201800 */
[----:B---3--:R-:W3:Y:S01]  /*be20*/  F2F.F64.F32 R30, R42 ;  /* 0x0000002a001e7310 */ /* 0x008ee20000201800 */
[----:B--2---:R-:W-:-:S07]  /*be30*/  DMUL R36, R34, R10 ;  /* 0x0000000a22247228 */ /* 0x004fce0000000000 */
[----:B----4-:R-:W2:Y:S01]  /*be40*/  F2F.F64.F32 R40, R40 ;  /* 0x0000002800287310 */ /* 0x010ea20000201800 */
[----:B---3--:R-:W-:-:S07]  /*be50*/  DFMA R36, R30, R8, R36 ;  /* 0x000000081e24722b */ /* 0x008fce0000000024 */
[----:B-----5:R-:W3:Y:S01]  /*be60*/  F2F.F64.F32 R38, R38 ;  /* 0x0000002600267310 */ /* 0x020ee20000201800 */
[----:B------:R-:W-:-:S07]  /*be70*/  DMUL R30, R30, R10 ;  /* 0x0000000a1e1e7228 */ /* 0x000fce0000000000 */
[----:B------:R-:W-:Y:S01]  /*be80*/  F2F.F64.F32 R66, R66 ;  /* 0x0000004200427310 */ /* 0x000fe20000201800 */
[----:B------:R-:W-:Y:S02]  /*be90*/  DFMA R30, R34, R8, -R30 ;  /* 0x00000008221e722b */ /* 0x000fe4000000081e */
[-C--:B--2---:R-:W-:Y:S02]  /*bea0*/  DMUL R34, R40, R10.reuse ;  /* 0x0000000a28227228 */ /* 0x084fe40000000000 */
[----:B---3--:R-:W-:-:S03]  /*beb0*/  DMUL R42, R38, R10 ;  /* 0x0000000a262a7228 */ /* 0x008fc60000000000 */
[----:B------:R-:W2:Y:S03]  /*bec0*/  F2F.F64.F32 R44, R63 ;  /* 0x0000003f002c7310 */ /* 0x000ea60000201800 */
[-C--:B------:R-:W-:Y:S02]  /*bed0*/  DFMA R34, R38, R8.reuse, R34 ;  /* 0x000000082622722b */ /* 0x080fe40000000022 */
[----:B------:R-:W-:-:S03]  /*bee0*/  DFMA R42, R40, R8, -R42 ;  /* 0x00000008282a722b */ /* 0x000fc6000000082a */
[----:B------:R3:W4:Y:S01]  /*bef0*/  F2F.F32.F64 R46, R36 ;  /* 0x00000024002e7310 */ /* 0x0007220000301000 */
[----:B--2---:R-:W-:-:S07]  /*bf00*/  DMUL R38, R44, R10 ;  /* 0x0000000a2c267228 */ /* 0x004fce0000000000 */
[----:B------:R-:W2:Y:S01]  /*bf10*/  F2F.F32.F64 R30, R30 ;  /* 0x0000001e001e7310 */ /* 0x000ea20000301000 */
[C---:B---3--:R-:W-:Y:S02]  /*bf20*/  DMUL R36, R66.reuse, R10 ;  /* 0x0000000a42247228 */ /* 0x048fe40000000000 */
[----:B------:R-:W-:-:S05]  /*bf30*/  DFMA R66, R66, R8, -R38 ;  /* 0x000000084242722b */ /* 0x000fca0000000826 */
[----:B------:R3:W5:Y:S01]  /*bf40*/  F2F.F32.F64 R40, R34 ;  /* 0x0000002200287310 */ /* 0x0007620000301000 */
[----:B------:R-:W-:Y:S01]  /*bf50*/  DMUL R38, R32, R10 ;  /* 0x0000000a20267228 */ /* 0x000fe20000000000 */
[----:B----4-:R4:W-:Y:S01]  /*bf60*/  STL [R69+0x1e0], R46 ;  /* 0x0001e02e45007387 */ /* 0x0109e20000100800 */
[----:B------:R-:W-:Y:S02]  /*bf70*/  DFMA R44, R44, R8, R36 ;  /* 0x000000082c2c722b */ /* 0x000fe40000000024 */
[----:B------:R-:W-:Y:S01]  /*bf80*/  DMUL R36, R28, R10 ;  /* 0x0000000a1c247228 */ /* 0x000fe20000000000 */
[----:B--2---:R4:W-:Y:S02]  /*bf90*/  STL [R69+0x1e4], R30 ;  /* 0x0001e41e45007387 */ /* 0x0049e40000100800 */
[----:B------:R-:W2:Y:S01]  /*bfa0*/  F2F.F32.F64 R42, R42 ;  /* 0x0000002a002a7310 */ /* 0x000ea20000301000 */
[-C--:B------:R-:W-:Y:S01]  /*bfb0*/  DFMA R38, R8, R20.reuse, R38 ;  /* 0x000000140826722b */ /* 0x080fe20000000026 */
[----:B---3--:R-:W-:Y:S01]  /*bfc0*/  IMAD.MOV.U32 R34, RZ, RZ, R10 ;  /* 0x000000ffff227224 */ /* 0x008fe200078e000a */
[----:B------:R-:W-:Y:S01]  /*bfd0*/  DMUL R20, R10, R20 ;  /* 0x000000140a147228 */ /* 0x000fe20000000000 */
[----:B------:R-:W-:Y:S01]  /*bfe0*/  IMAD.MOV.U32 R35, RZ, RZ, R11 ;  /* 0x000000ffff237224 */ /* 0x000fe200078e000b */
[----:B-----5:R4:W-:Y:S03]  /*bff0*/  STL [R69+0x1ec], R40 ;  /* 0x0001ec2845007387 */ /* 0x0209e60000100800 */
[----:B------:R-:W3:Y:S01]  /*c000*/  F2F.F32.F64 R44, R44 ;  /* 0x0000002c002c7310 */ /* 0x000ee20000301000 */
[----:B------:R-:W-:-:S02]  /*c010*/  DSETP.GT.AND P0, PT, |R38|, |R36|, PT ;  /* 0x400000242600722a */ /* 0x000fc40003f04200 */
[----:B------:R-:W-:Y:S01]  /*c020*/  DFMA R32, R32, R8, -R20 ;  /* 0x000000082020722b */ /* 0x000fe20000000814 */
[----:B--2---:R4:W-:Y:S04]  /*c030*/  STL [R69+0x1f0], R42 ;  /* 0x0001f02a45007387 */ /* 0x0049e80000100800 */
[----:B------:R-:W2:Y:S01]  /*c040*/  F2F.F32.F64 R66, R66 ;  /* 0x0000004200427310 */ /* 0x000ea20000301000 */
[----:B---3--:R4:W-:Y:S04]  /*c050*/  STL [R69+0x1f8], R44 ;  /* 0x0001f82c45007387 */ /* 0x0089e80000100800 */
[----:B--2---:R4:W-:Y:S02]  /*c060*/  STL [R69+0x1fc], R66 ;  /* 0x0001fc4245007387 */ /* 0x0049e40000100800 */
[----:B------:R-:W-:Y:S05]  /*c070*/  @!P0 BRA `(.L_x_189) ;  /* 0x0000000000e88947 */ /* 0x000fea0003800000 */
[----:B----4-:R-:W-:Y:S01]  /*c080*/  DADD R40, -RZ, |R38| ;  /* 0x00000000ff287229 */ /* 0x010fe20000000526 */
[----:B------:R-:W-:Y:S01]  /*c090*/  MOV R10, 0x1 ;  /* 0x00000001000a7802 */ /* 0x000fe20000000f00 */
        /* <DEDUP_REMOVED lines=15> */
[----:B------:R-:W-:Y:S01]  /*c190*/  IMAD.MOV.U32 R66, RZ, RZ, R40 ;  /* 0x000000ffff427224 */ /* 0x000fe200078e0028 */
[----:B------:R-:W-:Y:S01]  /*c1a0*/  MOV R63, 0xc1d0 ;  /* 0x0000c1d0003f7802 */ /* 0x000fe20000000f00 */
[----:B------:R-:W-:-:S07]  /*c1b0*/  IMAD.MOV.U32 R67, RZ, RZ, R41 ;  /* 0x000000ffff437224 */ /* 0x000fce00078e0029 */
[----:B01----:R-:W-:Y:S05]  /*c1c0*/  CALL.REL.NOINC `($__internal_1_$__cuda_sm20_div_rn_f64_full) ;  /* 0x00000018003c7944 */ /* 0x003fea0003c00000 */
[----:B------:R-:W-:Y:S01]  /*c1d0*/  MOV R10, R68 ;  /* 0x00000044000a7202 */ /* 0x000fe20000000f00 */
[----:B------:R-:W-:-:S07]  /*c1e0*/  IMAD.MOV.U32 R11, RZ, RZ, R69 ;  /* 0x000000ffff0b7224 */ /* 0x000fce00078e0045 */
.L_x_191:
[----:B------:R-:W-:Y:S05]  /*c1f0*/  BSYNC.RECONVERGENT B7 ;  /* 0x0000000000077941 */ /* 0x000fea0003800200 */
.L_x_190:
        /* <DEDUP_REMOVED lines=21> */
[----:B------:R-:W-:Y:S01]  /*c350*/  MOV R71, 0xc3d0 ;  /* 0x0000c3d000477802 */ /* 0x000fe20000000f00 */
[----:B------:R-:W-:Y:S01]  /*c360*/  IMAD.MOV.U32 R68, RZ, RZ, R66 ;  /* 0x000000ffff447224 */ /* 0x000fe200078e0042 */
[----:B------:R-:W-:Y:S01]  /*c370*/  MOV R66, R44 ;  /* 0x0000002c00427202 */ /* 0x000fe20000000f00 */
[----:B------:R-:W-:Y:S01]  /*c380*/  IMAD.MOV.U32 R67, RZ, RZ, R45 ;  /* 0x000000ffff437224 */ /* 0x000fe200078e002d */
[----:B------:R-:W-:Y:S01]  /*c390*/  MOV R45, R31 ;  /* 0x0000001f002d7202 */ /* 0x000fe20000000f00 */
[----:B------:R-:W-:Y:S02]  /*c3a0*/  IMAD.MOV.U32 R70, RZ, RZ, R42 ;  /* 0x000000ffff467224 */ /* 0x000fe400078e002a */
[----:B------:R-:W-:-:S07]  /*c3b0*/  IMAD.MOV.U32 R40, RZ, RZ, R10 ;  /* 0x000000ffff287224 */ /* 0x000fce00078e000a */
[----:B01----:R-:W-:Y:S05]  /*c3c0*/  CALL.REL.NOINC `($__internal_2_$__cuda_sm20_dsqrt_rn_f64_mediumpath_v1) ;  /* 0x0000001c00347944 */ /* 0x003fea0003c00000 */
[----:B------:R-:W-:Y:S02]  /*c3d0*/  IMAD.MOV.U32 R20, RZ, RZ, R42 ;  /* 0x000000ffff147224 */ /* 0x000fe400078e002a */
[----:B------:R-:W-:-:S07]  /*c3e0*/  IMAD.MOV.U32 R21, RZ, RZ, R43 ;  /* 0x000000ffff157224 */ /* 0x000fce00078e002b */
.L_x_193:
[----:B------:R-:W-:Y:S05]  /*c3f0*/  BSYNC.RECONVERGENT B7 ;  /* 0x0000000000077941 */ /* 0x000fea0003800200 */
.L_x_192:
[----:B------:R-:W-:Y:S01]  /*c400*/  DMUL R20, |R38|, R20 ;  /* 0x0000001426147228 */ /* 0x000fe20000000200 */
[----:B------:R-:W-:Y:S10]  /*c410*/  BRA `(.L_x_194) ;  /* 0x0000000000f07947 */ /* 0x000ff40003800000 */
.L_x_189:
[----:B------:R-:W-:Y:S01]  /*c420*/  DSETP.NE.AND P0, PT, R36, RZ, PT ;  /* 0x000000ff2400722a */ /* 0x000fe20003f05000 */
[----:B------:R-:W-:-:S13]  /*c430*/  CS2R R20, SRZ ;  /* 0x0000000000147805 */ /* 0x000fda000001ff00 */
        /* <DEDUP_REMOVED lines=24> */
.L_x_196:
[----:B------:R-:W-:Y:S05]  /*c5c0*/  BSYNC.RECONVERGENT B7 ;  /* 0x0000000000077941 */ /* 0x000fea0003800200 */
.L_x_195:
        /* <DEDUP_REMOVED lines=31> */
.L_x_198:
[----:B------:R-:W-:Y:S05]  /*c7c0*/  BSYNC.RECONVERGENT B7 ;  /* 0x0000000000077941 */ /* 0x000fea0003800200 */
.L_x_197:
[----:B------:R-:W-:-:S11]  /*c7d0*/  DMUL R20, |R36|, R20 ;  /* 0x0000001424147228 */ /* 0x000fd60000000200 */
.L_x_194:
[----:B------:R-:W-:Y:S05]  /*c7e0*/  BSYNC.RECONVERGENT B5 ;  /* 0x0000000000057941 */ /* 0x000fea0003800200 */
.L_x_188:
[----:B------:R-:W2:Y:S01]  /*c7f0*/  F2F.F32.F64 R10, R20 ;  /* 0x00000014000a7310 */ /* 0x000ea20000301000 */
[----:B------:R-:W-:Y:S01]  /*c800*/  LEA R11, R23, R1, 0x2 ;  /* 0x00000001170b7211 */ /* 0x000fe200078e10ff */
[----:B------:R-:W-:Y:S01]  /*c810*/  DSETP.NEU.AND P0, PT, R20, RZ, PT ;  /* 0x000000ff1400722a */ /* 0x000fe20003f0d000 */
[----:B------:R-:W-:Y:S01]  /*c820*/  BSSY.RECONVERGENT B5, `(.L_x_199) ;  /* 0x000001a000057945 */ /* 0x000fe20003800200 */
[----:B----4-:R-:W-:Y:S02]  /*c830*/  IMAD.MOV.U32 R30, RZ, RZ, R8 ;  /* 0x000000ffff1e7224 */ /* 0x010fe400078e0008 */
[----:B------:R-:W-:Y:S01]  /*c840*/  IMAD.MOV.U32 R31, RZ, RZ, R9 ;  /* 0x000000ffff1f7224 */ /* 0x000fe200078e0009 */
[----:B--2---:R2:W-:Y:S09]  /*c850*/  STL [R11+0x204], R10 ;  /* 0x0002040a0b007387 */ /* 0x0045f20000100800 */
[----:B------:R-:W-:Y:S05]  /*c860*/  @!P0 BRA `(.L_x_200) ;  /* 0x0000000000548947 */ /* 0x000fea0003800000 */
[----:B--2---:R-:W2:Y:S01]  /*c870*/  MUFU.RCP64H R11, R21 ;  /* 0x00000015000b7308 */ /* 0x004ea20000001800 */
[----:B------:R-:W-:Y:S01]  /*c880*/  IADD3 R10, PT, PT, R21, 0x300402, RZ ;  /* 0x00300402150a7810 */ /* 0x000fe20007ffe0ff */
[----:B------:R-:W-:Y:S03]  /*c890*/  BSSY.RECONVERGENT B7, `(.L_x_201) ;  /* 0x0000010000077945 */ /* 0x000fe60003800200 */
[----:B------:R-:W-:Y:S02]  /*c8a0*/  FSETP.GEU.AND P0, PT, |R10|, 5.8789094863358348022e-39, PT ;  /* 0x004004020a00780b */ /* 0x000fe40003f0e200 */
[----:B--2---:R-:W-:-:S08]  /*c8b0*/  DFMA R30, R10, -R20, 1 ;  /* 0x3ff000000a1e742b */ /* 0x004fd00000000814 */
[----:B------:R-:W-:-:S08]  /*c8c0*/  DFMA R30, R30, R30, R30 ;  /* 0x0000001e1e1e722b */ /* 0x000fd0000000001e */
[----:B------:R-:W-:-:S08]  /*c8d0*/  DFMA R30, R10, R30, R10 ;  /* 0x0000001e0a1e722b */ /* 0x000fd0000000000a */
[----:B------:R-:W-:-:S08]  /*c8e0*/  DFMA R34, R30, -R20, 1 ;  /* 0x3ff000001e22742b */ /* 0x000fd00000000814 */
[----:B------:R-:W-:Y:S01]  /*c8f0*/  DFMA R34, R30, R34, R30 ;  /* 0x000000221e22722b */ /* 0x000fe2000000001e */
[----:B------:R-:W-:Y:S10]  /*c900*/  @P0 BRA `(.L_x_202) ;  /* 0x0000000000200947 */ /* 0x000ff40003800000 */
[----:B------:R-:W-:Y:S01]  /*c910*/  LOP3.LUT R10, R21, 0x7fffffff, RZ, 0xc0, !PT ;  /* 0x7fffffff150a7812 */ /* 0x000fe200078ec0ff */
[----:B------:R-:W-:Y:S01]  /*c920*/  IMAD.MOV.U32 R72, RZ, RZ, R20 ;  /* 0x000000ffff487224 */ /* 0x000fe200078e0014 */
[----:B------:R-:W-:Y:S01]  /*c930*/  MOV R41, 0xc970 ;  /* 0x0000c97000297802 */ /* 0x000fe20000000f00 */
[----:B------:R-:W-:Y:S01]  /*c940*/  IMAD.MOV.U32 R73, RZ, RZ, R21 ;  /* 0x000000ffff497224 */ /* 0x000fe200078e0015 */
[----:B------:R-:W-:-:S07]  /*c950*/  IADD3 R35, PT, PT, R10, -0x100000, RZ ;  /* 0xfff000000a237810 */ /* 0x000fce0007ffe0ff */
[----:B01----:R-:W-:Y:S05]  /*c960*/  CALL.REL.NOINC `($__internal_0_$__cuda_sm20_dblrcp_rn_slowpath_v3) ;  /* 0x0000000c00a87944 */ /* 0x003fea0003c00000 */
[----:B------:R-:W-:Y:S02]  /*c970*/  IMAD.MOV.U32 R34, RZ, RZ, R80 ;  /* 0x000000ffff227224 */ /* 0x000fe400078e0050 */
[----:B------:R-:W-:-:S07]  /*c980*/  IMAD.MOV.U32 R35, RZ, RZ, R81 ;  /* 0x000000ffff237224 */ /* 0x000fce00078e0051 */
.L_x_202:
[----:B------:R-:W-:Y:S05]  /*c990*/  BSYNC.RECONVERGENT B7 ;  /* 0x0000000000077941 */ /* 0x000fea0003800200 */
.L_x_201:
[-C--:B------:R-:W-:Y:S02]  /*c9a0*/  DMUL R30, R38, R34.reuse ;  /* 0x00000022261e7228 */ /* 0x080fe40000000000 */
[----:B------:R-:W-:-:S11]  /*c9b0*/  DMUL R34, R36, R34 ;  /* 0x0000002224227228 */ /* 0x000fd60000000000 */
.L_x_200:
[----:B------:R-:W-:Y:S05]  /*c9c0*/  BSYNC.RECONVERGENT B5 ;  /* 0x0000000000057941 */ /* 0x000fea0003800200 */
.L_x_199:
[----:B------:R-:W-:-:S05]  /*c9d0*/  LEA R89, R23, R1, 0x2 ;  /* 0x0000000117597211 */ /* 0x000fca00078e10ff */
        /* <DEDUP_REMOVED lines=20> */
[C---:B------:R-:W-:Y:S01]  /*cb20*/  ISETP.NE.AND P0, PT, R23.reuse, R22, PT ;  /* 0x000000161700720c */ /* 0x040fe20003f05270 */
[----:B------:R-:W-:Y:S01]  /*cb30*/  VIADD R23, R23, 0x1 ;  /* 0x0000000117177836 */ /* 0x000fe20000000000 */
[----:B--2---:R-:W2:Y:S08]  /*cb40*/  F2F.F64.F32 R10, R44 ;  /* 0x0000002c000a7310 */ /* 0x004eb00000201800 */
[----:B---3--:R-:W3:Y:S08]  /*cb50*/  F2F.F64.F32 R20, R20 ;  /* 0x0000001400147310 */ /* 0x008ef00000201800 */
[----:B----4-:R-:W4:Y:S01]  /*cb60*/  F2F.F64.F32 R40, R40 ;  /* 0x0000002800287310 */ /* 0x010f220000201800 */
[----:B--2---:R-:W-:-:S07]  /*cb70*/  DMUL R38, R34, R10 ;  /* 0x0000000a22267228 */ /* 0x004fce0000000000 */
[----:B-----5:R-:W2:Y:S01]  /*cb80*/  F2F.F64.F32 R42, R42 ;  /* 0x0000002a002a7310 */ /* 0x020ea20000201800 */
[-C--:B---3--:R-:W-:Y:S02]  /*cb90*/  DMUL R36, R34, R20.reuse ;  /* 0x0000001422247228 */ /* 0x088fe40000000000 */
[----:B------:R-:W-:Y:S02]  /*cba0*/  DFMA R38, R30, R20, -R38 ;  /* 0x000000141e26722b */ /* 0x000fe40000000826 */
[----:B----4-:R-:W-:-:S04]  /*cbb0*/  DMUL R20, R34, R40 ;  /* 0x0000002822147228 */ /* 0x010fc80000000000 */
[----:B------:R-:W-:Y:S01]  /*cbc0*/  DFMA R36, R30, R10, R36 ;  /* 0x0000000a1e24722b */ /* 0x000fe20000000024 */
[----:B------:R-:W-:Y:S01]  /*cbd0*/  F2F.F64.F32 R66, R66 ;  /* 0x0000004200427310 */ /* 0x000fe20000201800 */
[-C--:B--2---:R-:W-:Y:S02]  /*cbe0*/  DMUL R10, R34, R42.reuse ;  /* 0x0000002a220a7228 */ /* 0x084fe40000000000 */
[----:B------:R-:W-:-:S05]  /*cbf0*/  DFMA R20, R30, R42, -R20 ;  /* 0x0000002a1e14722b */ /* 0x000fca0000000814 */
[----:B------:R-:W2:Y:S01]  /*cc00*/  F2F.F64.F32 R42, R71 ;  /* 0x00000047002a7310 */ /* 0x000ea20000201800 */
[----:B------:R-:W-:-:S07]  /*cc10*/  DFMA R10, R30, R40, R10 ;  /* 0x000000281e0a722b */ /* 0x000fce000000000a */
[----:B------:R-:W3:Y:S08]  /*cc20*/  F2F.F64.F32 R40, R70 ;  /* 0x0000004600287310 */ /* 0x000ef00000201800 */
[----:B------:R-:W4:Y:S08]  /*cc30*/  F2F.F64.F32 R44, R74 ;  /* 0x0000004a002c7310 */ /* 0x000f300000201800 */
[----:B------:R2:W-:Y:S08]  /*cc40*/  F2F.F32.F64 R46, R36 ;  /* 0x00000024002e7310 */ /* 0x0005f00000301000 */
[----:B------:R5:W-:Y:S01]  /*cc50*/  F2F.F32.F64 R68, R10 ;  /* 0x0000000a00447310 */ /* 0x000be20000301000 */
[----:B--2---:R-:W-:-:S02]  /*cc60*/  DMUL R36, R34, R42 ;  /* 0x0000002a22247228 */ /* 0x004fc40000000000 */
[----:B-----5:R-:W-:-:S06]  /*cc70*/  DMUL R10, R34, R66 ;  /* 0x00000042220a7228 */ /* 0x020fcc0000000000 */
[-C--:B---3--:R-:W-:Y:S02]  /*cc80*/  DFMA R36, R30, R40.reuse, R36 ;  /* 0x000000281e24722b */ /* 0x088fe40000000024 */
[----:B------:R-:W-:Y:S02]  /*cc90*/  DMUL R40, R34, R40 ;  /* 0x0000002822287228 */ /* 0x000fe40000000000 */
[-C--:B----4-:R-:W-:Y:S02]  /*cca0*/  DFMA R10, R30, R44.reuse, R10 ;  /* 0x0000002c1e0a722b */ /* 0x090fe4000000000a */
[----:B------:R-:W-:Y:S01]  /*ccb0*/  DMUL R44, R34, R44 ;  /* 0x0000002c222c7228 */ /* 0x000fe20000000000 */
[----:B------:R-:W-:Y:S03]  /*ccc0*/  F2F.F32.F64 R63, R38 ;  /* 0x00000026003f7310 */ /* 0x000fe60000301000 */
[----:B------:R-:W-:-:S04]  /*ccd0*/  DFMA R40, R30, R42, -R40 ;  /* 0x0000002a1e28722b */ /* 0x000fc80000000828 */
[----:B------:R-:W-:Y:S01]  /*cce0*/  DFMA R44, R30, R66, -R44 ;  /* 0x000000421e2c722b */ /* 0x000fe2000000082c */
[----:B------:R-:W2:Y:S08]  /*ccf0*/  F2F.F64.F32 R38, R76 ;  /* 0x0000004c00267310 */ /* 0x000eb00000201800 */
[----:B------:R-:W3:Y:S08]  /*cd00*/  F2F.F64.F32 R66, R78 ;  /* 0x0000004e00427310 */ /* 0x000ef00000201800 */
[----:B------:R-:W-:Y:S08]  /*cd10*/  F2F.F32.F64 R69, R20 ;  /* 0x0000001400457310 */ /* 0x000ff00000301000 */
[----:B------:R-:W-:Y:S08]  /*cd20*/  F2F.F32.F64 R73, R40 ;  /* 0x0000002800497310 */ /* 0x000ff00000301000 */
[----:B------:R-:W4:Y:S08]  /*cd30*/  F2F.F64.F32 R20, R75 ;  /* 0x0000004b00147310 */ /* 0x000f300000201800 */
[----:B------:R-:W5:Y:S08]  /*cd40*/  F2F.F64.F32 R40, R77 ;  /* 0x0000004d00287310 */ /* 0x000f700000201800 */
[----:B------:R2:W-:Y:S08]  /*cd50*/  F2F.F32.F64 R72, R36 ;  /* 0x0000002400487310 */ /* 0x0005f00000301000 */
[----:B------:R3:W-:Y:S01]  /*cd60*/  F2F.F32.F64 R70, R10 ;  /* 0x0000000a00467310 */ /* 0x0007e20000301000 */
[----:B--2---:R-:W-:-:S02]  /*cd70*/  DMUL R36, R34, R38 ;  /* 0x0000002622247228 */ /* 0x004fc40000000000 */
[C---:B---3--:R-:W-:Y:S02]  /*cd80*/  DMUL R10, R34.reuse, R66 ;  /* 0x00000042220a7228 */ /* 0x048fe40000000000 */
[----:B----4-:R-:W-:-:S04]  /*cd90*/  DMUL R42, R34, R20 ;  /* 0x00000014222a7228 */ /* 0x010fc80000000000 */
[----:B------:R-:W-:Y:S02]  /*cda0*/  DFMA R36, R30, R20, R36 ;  /* 0x000000141e24722b */ /* 0x000fe40000000024 */
[-C--:B-----5:R-:W-:Y:S02]  /*cdb0*/  DMUL R20, R34, R40.reuse ;  /* 0x0000002822147228 */ /* 0x0a0fe40000000000 */
[C---:B------:R-:W-:Y:S01]  /*cdc0*/  DFMA R10, R30.reuse, R40, R10 ;  /* 0x000000281e0a722b */ /* 0x040fe2000000000a */
[----:B------:R-:W2:Y:S01]  /*cdd0*/  F2F.F64.F32 R40, R80 ;  /* 0x0000005000287310 */ /* 0x000ea20000201800 */
[----:B------:R-:W-:-:S04]  /*cde0*/  DFMA R42, R30, R38, -R42 ;  /* 0x000000261e2a722b */ /* 0x000fc8000000082a */
[----:B------:R-:W-:-:S03]  /*cdf0*/  DFMA R20, R30, R66, -R20 ;  /* 0x000000421e14722b */ /* 0x000fc60000000814 */
[----:B------:R-:W3:Y:S08]  /*ce00*/  F2F.F64.F32 R38, R79 ;  /* 0x0000004f00267310 */ /* 0x000ef00000201800 */
[----:B------:R-:W4:Y:S08]  /*ce10*/  F2F.F64.F32 R66, R83 ;  /* 0x0000005300427310 */ /* 0x000f300000201800 */
[----:B------:R2:W-:Y:S02]  /*ce20*/  F2F.F32.F64 R74, R36 ;  /* 0x00000024004a7310 */ /* 0x0005e40000301000 */
[----:B--2---:R-:W-:-:S06]  /*ce30*/  DMUL R36, R34, R40 ;  /* 0x0000002822247228 */ /* 0x004fcc0000000000 */
[----:B------:R-:W-:Y:S08]  /*ce40*/  F2F.F32.F64 R71, R44 ;  /* 0x0000002c00477310 */ /* 0x000ff00000301000 */
[----:B------:R-:W2:Y:S01]  /*ce50*/  F2F.F64.F32 R44, R82 ;  /* 0x00000052002c7310 */ /* 0x000ea20000201800 */
[-C--:B---3--:R-:W-:Y:S02]  /*ce60*/  DFMA R36, R30, R38.reuse, R36 ;  /* 0x000000261e24722b */ /* 0x088fe40000000024 */
[----:B------:R-:W-:-:S05]  /*ce70*/  DMUL R38, R34, R38 ;  /* 0x0000002622267228 */ /* 0x000fca0000000000 */
[----:B------:R4:W-:Y:S03]  /*ce80*/  F2F.F32.F64 R76, R10 ;  /* 0x0000000a004c7310 */ /* 0x0009e60000301000 */
[----:B------:R-:W-:Y:S02]  /*ce90*/  DFMA R38, R30, R40, -R38 ;  /* 0x000000281e26722b */ /* 0x000fe40000000826 */
[----:B----4-:R-:W-:-:S03]  /*cea0*/  DMUL R10, R34, R66 ;  /* 0x00000042220a7228 */ /* 0x010fc60000000000 */
[----:B------:R-:W-:Y:S08]  /*ceb0*/  F2F.F32.F64 R78, R20 ;  /* 0x00000014004e7310 */ /* 0x000ff00000301000 */
[----:B------:R-:W3:Y:S01]  /*cec0*/  F2F.F64.F32 R20, R84 ;  /* 0x0000005400147310 */ /* 0x000ee20000201800 */
[-C--:B--2---:R-:W-:Y:S02]  /*ced0*/  DFMA R10, R30, R44.reuse, R10 ;  /* 0x0000002c1e0a722b */ /* 0x084fe4000000000a */
[----:B------:R-:W-:-:S05]  /*cee0*/  DMUL R44, R34, R44 ;  /* 0x0000002c222c7228 */ /* 0x000fca0000000000 */
[----:B------:R-:W-:Y:S03]  /*cef0*/  F2F.F32.F64 R81, R38 ;  /* 0x0000002600517310 */ /* 0x000fe60000301000 */
[----:B------:R-:W-:-:S05]  /*cf00*/  DFMA R44, R30, R66, -R44 ;  /* 0x000000421e2c722b */ /* 0x000fca000000082c */
[----:B------:R-:W2:Y:S08]  /*cf10*/  F2F.F64.F32 R40, R85 ;  /* 0x0000005500287310 */ /* 0x000eb00000201800 */
[----:B------:R-:W4:Y:S08]  /*cf20*/  F2F.F64.F32 R38, R86 ;  /* 0x0000005600267310 */ /* 0x000f300000201800 */
[----:B------:R-:W5:Y:S08]  /*cf30*/  F2F.F64.F32 R66, R87 ;  /* 0x0000005700427310 */ /* 0x000f700000201800 */
[----:B------:R3:W0:Y:S02]  /*cf40*/  F2F.F32.F64 R75, R42 ;  /* 0x0000002a004b7310 */ /* 0x0006240000301000 */
[----:B---3--:R-:W-:-:S06]  /*cf50*/  DMUL R42, R34, R20 ;  /* 0x00000014222a7228 */ /* 0x008fcc0000000000 */
[----:B------:R3:W1:Y:S02]  /*cf60*/  F2F.F32.F64 R77, R36 ;  /* 0x00000024004d7310 */ /* 0x0006640000301000 */
[-C--:B--2---:R-:W-:Y:S02]  /*cf70*/  DFMA R42, R30, R40.reuse, -R42 ;  /* 0x000000281e2a722b */ /* 0x084fe4000000082a */
[C---:B---3--:R-:W-:Y:S02]  /*cf80*/  DMUL R36, R34.reuse, R40 ;  /* 0x0000002822247228 */ /* 0x048fe40000000000 */
[----:B----4-:R-:W-:Y:S02]  /*cf90*/  DMUL R40, R34, R38 ;  /* 0x0000002622287228 */ /* 0x010fe40000000000 */
[----:B------:R5:W2:Y:S04]  /*cfa0*/  F2F.F32.F64 R79, R10 ;  /* 0x0000000a004f7310 */ /* 0x000aa80000301000 */
[----:B------:R-:W-:-:S02]  /*cfb0*/  DFMA R36, R30, R20, R36 ;  /* 0x000000141e24722b */ /* 0x000fc40000000024 */
[-C--:B-----5:R-:W-:Y:S02]  /*cfc0*/  DMUL R10, R34, R66.reuse ;  /* 0x00000042220a7228 */ /* 0x0a0fe40000000000 */
[----:B------:R-:W-:-:S06]  /*cfd0*/  DFMA R40, R30, R66, -R40 ;  /* 0x000000421e28722b */ /* 0x000fcc0000000828 */
[----:B------:R-:W-:Y:S01]  /*cfe0*/  DFMA R10, R30, R38, R10 ;  /* 0x000000261e0a722b */ /* 0x000fe2000000000a */
[----:B------:R-:W3:Y:S01]  /*cff0*/  F2F.F32.F64 R44, R44 ;  /* 0x0000002c002c7310 */ /* 0x000ee20000301000 */
[----:B------:R-:W-:-:S07]  /*d000*/  DMUL R20, R28, R8 ;  /* 0x000000081c147228 */ /* 0x000fce0000000000 */
[----:B------:R-:W4:Y:S08]  /*d010*/  F2F.F32.F64 R36, R36 ;  /* 0x0000002400247310 */ /* 0x000f300000301000 */
[----:B------:R-:W5:Y:S08]  /*d020*/  F2F.F32.F64 R42, R42 ;  /* 0x0000002a002a7310 */ /* 0x000f700000301000 */
[----:B------:R-:W5:Y:S08]  /*d030*/  F2F.F32.F64 R28, R10 ;  /* 0x0000000a001c7310 */ /* 0x000f700000301000 */
[----:B------:R-:W5:Y:S01]  /*d040*/  F2F.F32.F64 R40, R40 ;  /* 0x0000002800287310 */ /* 0x000f620000301000 */
[----:B------:R0:W-:Y:S04]  /*d050*/  STL [R89+0x50], R46 ;  /* 0x0000502e59007387 */ /* 0x0001e80000100800 */
        /* <DEDUP_REMOVED lines=8> */
[----:B0-----:R0:W-:Y:S04]  /*d0e0*/  STL [R89+0xf4], R75 ;  /* 0x0000f44b59007387 */ /* 0x0011e80000100800 */
[----:B------:R0:W-:Y:S04]  /*d0f0*/  STL [R89+0x118], R76 ;  /* 0x0001184c59007387 */ /* 0x0001e80000100800 */
[----:B------:R0:W-:Y:S04]  /*d100*/  STL [R89+0x11c], R78 ;  /* 0x00011c4e59007387 */ /* 0x0001e80000100800 */
[----:B-1----:R0:W-:Y:S04]  /*d110*/  STL [R89+0x140], R77 ;  /* 0x0001404d59007387 */ /* 0x0021e80000100800 */
[----:B------:R0:W-:Y:S04]  /*d120*/  STL [R89+0x144], R81 ;  /* 0x0001445159007387 */ /* 0x0001e80000100800 */
[----:B--2---:R0:W-:Y:S04]  /*d130*/  STL [R89+0x168], R79 ;  /* 0x0001684f59007387 */ /* 0x0041e80000100800 */
[----:B---3--:R0:W-:Y:S04]  /*d140*/  STL [R89+0x16c], R44 ;  /* 0x00016c2c59007387 */ /* 0x0081e80000100800 */
[----:B----4-:R0:W-:Y:S04]  /*d150*/  STL [R89+0x190], R36 ;  /* 0x0001902459007387 */ /* 0x0101e80000100800 */
[----:B-----5:R0:W-:Y:S04]  /*d160*/  STL [R89+0x194], R42 ;  /* 0x0001942a59007387 */ /* 0x0201e80000100800 */
[----:B------:R0:W-:Y:S04]  /*d170*/  STL [R89+0x1b8], R28 ;  /* 0x0001b81c59007387 */ /* 0x0001e80000100800 */
[----:B------:R0:W-:Y:S01]  /*d180*/  STL [R89+0x1bc], R40 ;  /* 0x0001bc2859007387 */ /* 0x0001e20000100800 */
[----:B------:R-:W-:-:S02]  /*d190*/  DMUL R8, R34, R32 ;  /* 0x0000002022087228 */ /* 0x000fc40000000000 */
[----:B------:R-:W-:-:S06]  /*d1a0*/  DMUL R10, R34, R20 ;  /* 0x00000014220a7228 */ /* 0x000fcc0000000000 */
[C---:B------:R-:W-:Y:S02]  /*d1b0*/  DFMA R20, R30.reuse, R20, -R8 ;  /* 0x000000141e14722b */ /* 0x040fe40000000808 */
[----:B------:R-:W-:Y:S01]  /*d1c0*/  DFMA R10, R30, R32, R10 ;  /* 0x000000201e0a722b */ /* 0x000fe2000000000a */
[----:B0-----:R-:W-:Y:S10]  /*d1d0*/  @P0 BRA `(.L_x_203) ;  /* 0xffffffe000300947 */ /* 0x001ff4000383ffff */
[----:B------:R-:W-:Y:S05]  /*d1e0*/  BSYNC.RECONVERGENT B3 ;  /* 0x0000000000037941 */ /* 0x000fea0003800200 */
.L_x_172:
[----:B------:R2:W3:Y:S02]  /*d1f0*/  F2F.F32.F64 R29, R20 ;  /* 0x00000014001d7310 */ /* 0x0004e40000301000 */
.L_x_171:
[----:B------:R-:W-:Y:S05]  /*d200*/  BSYNC.RECONVERGENT B4 ;  /* 0x0000000000047941 */ /* 0x000fea0003800200 */
.L_x_170:
[C---:B------:R-:W-:Y:S01]  /*d210*/  R2UR UR4, R48.reuse ;  /* 0x00000000300472ca */ /* 0x040fe200000e0000 */
[----:B------:R-:W-:Y:S01]  /*d220*/  IMAD.WIDE R8, R15, 0x8, R4 ;  /* 0x000000080f087825 */ /* 0x000fe200078e0204 */
[C---:B------:R-:W-:Y:S02]  /*d230*/  R2UR UR5, R49.reuse ;  /* 0x00000000310572ca */ /* 0x040fe400000e0000 */
[----:B------:R-:W-:Y:S01]  /*d240*/  R2UR UR6, R48 ;  /* 0x00000000300672ca */ /* 0x000fe200000e0000 */
[----:B------:R-:W-:Y:S01]  /*d250*/  VIADD R6, R6, 0x1 ;  /* 0x0000000106067836 */ /* 0x000fe20000000000 */
[----:B------:R-:W-:-:S04]  /*d260*/  R2UR UR7, R49 ;  /* 0x00000000310772ca */ /* 0x000fc800000e0000 */
[----:B------:R-:W-:-:S05]  /*d270*/  ISETP.NE.AND P0, PT, R6, 0x1e, PT ;  /* 0x0000001e0600780c */ /* 0x000fca0003f05270 */
[----:B------:R4:W-:Y:S04]  /*d280*/  ST.E.64 desc[UR4][R8.64], RZ ;  /* 0x000000ff08007985 */ /* 0x0009e8000c101b04 */
[----:B------:R4:W-:Y:S04]  /*d290*/  ST.E.64 desc[UR6][R12.64+-0x8], R10 ;  /* 0xfffff80a0c007985 */ /* 0x0009e8000c101b06 */
[----:B---3--:R4:W-:Y:S01]  /*d2a0*/  STL [R14], R29 ;  /* 0x0000001d0e007387 */ /* 0x0089e20000100800 */
[----:B------:R-:W-:Y:S05]  /*d2b0*/  @P0 BRA `(.L_x_204) ;  /* 0xffffffbc00780947 */ /* 0x000fea000383ffff */
[----:B------:R-:W-:Y:S05]  /*d2c0*/  BRA `(.L_x_205) ;  /* 0x0000000000387947 */ /* 0x000fea0003800000 */
.L_x_155:
[----:B-----5:R-:W-:-:S13]  /*d2d0*/  FSETP.GEU.AND P0, PT, R30, RZ, PT ;  /* 0x000000ff1e00720b */ /* 0x020fda0003f0e000 */
[----:B------:R-:W-:Y:S05]  /*d2e0*/  @P0 BRA `(.L_x_205) ;  /* 0x0000000000300947 */ /* 0x000fea0003800000 */
[----:B------:R-:W-:Y:S01]  /*d2f0*/  FADD R11, -R30, -RZ ;  /* 0x800000ff1e0b7221 */ /* 0x000fe20000000100 */
[----:B------:R-:W-:-:S04]  /*d300*/  LEA R0, R2, R55, 0x2 ;  /* 0x0000003702007211 */ /* 0x000fc800078e10ff */
[----:B------:R4:W-:Y:S04]  /*d310*/  STL [R14], R11 ;  /* 0x0000000b0e007387 */ /* 0x0009e80000100800 */
[----:B------:R-:W3:Y:S04]  /*d320*/  LDL R6, [R0] ;  /* 0x0000000000067983 */ /* 0x000ee80000100800 */
[----:B------:R-:W5:Y:S04]  /*d330*/  LDL R8, [R0+0xc] ;  /* 0x00000c0000087983 */ /* 0x000f680000100800 */
[----:B------:R-:W2:Y:S01]  /*d340*/  LDL R9, [R0+0x18] ;  /* 0x0000180000097983 */ /* 0x000ea20000100800 */
[----:B---3--:R-:W-:Y:S01]  /*d350*/  FADD R13, -R6, -RZ ;  /* 0x800000ff060d7221 */ /* 0x008fe20000000100 */
[----:B-----5:R-:W-:-:S04]  /*d360*/  FADD R15, -R8, -RZ ;  /* 0x800000ff080f7221 */ /* 0x020fc80000000100 */
[----:B------:R4:W-:Y:S01]  /*d370*/  STL [R0], R13 ;  /* 0x0000000d00007387 */ /* 0x0009e20000100800 */
[----:B--2---:R-:W-:-:S03]  /*d380*/  FADD R9, -R9, -RZ ;  /* 0x800000ff09097221 */ /* 0x004fc60000000100 */
[----:B------:R4:W-:Y:S04]  /*d390*/  STL [R0+0xc], R15 ;  /* 0x00000c0f00007387 */ /* 0x0009e80000100800 */
[----:B------:R4:W-:Y:S02]  /*d3a0*/  STL [R0+0x18], R9 ;  /* 0x0000180900007387 */ /* 0x0009e40000100800 */
.L_x_205:
[----:B------:R-:W-:Y:S05]  /*d3b0*/  BSYNC.RECONVERGENT B1 ;  /* 0x0000000000017941 */ /* 0x000fea0003800200 */
.L_x_134:
[----:B------:R-:W-:Y:S01]  /*d3c0*/  ISETP.NE.AND P0, PT, R2, RZ, PT ;  /* 0x000000ff0200720c */ /* 0x000fe20003f05270 */
[C---:B------:R-:W-:Y:S02]  /*d3d0*/  VIADD R2, R7.reuse, 0xffffffff ;  /* 0xffffffff07027836 */ /* 0x040fe40000000000 */
[----:B----4-:R-:W-:-:S03]  /*d3e0*/  VIADD R0, R7, 0xfffffffd ;  /* 0xfffffffd07007836 */ /* 0x010fc60000000000 */
[----:B------:R-:W-:-:S07]  /*d3f0*/  MOV R7, R2 ;  /* 0x0000000200077202 */ /* 0x000fce0000000f00 */
[----:B------:R-:W-:Y:S05]  /*d400*/  @P0 BRA `(.L_x_206) ;  /* 0xffffffbc00040947 */ /* 0x000fea000383ffff */
[----:B------:R-:W-:Y:S05]  /*d410*/  BSYNC.RECONVERGENT B2 ;  /* 0x0000000000027941 */ /* 0x000fea0003800200 */
.L_x_133:
[----:B------:R-:W-:Y:S01]  /*d420*/  MOV R0, 0x10 ;  /* 0x0000001000007802 */ /* 0x000fe20000000f00 */
[----:B------:R-:W4:Y:S03]  /*d430*/  LDCU UR4, c[0x0][0x384] ;  /* 0x00007080ff0477ac */ /* 0x000f260008000800 */
[----:B------:R0:W0:Y:S01]  /*d440*/  LDC.64 R2, c[0x4][R0] ;  /* 0x0100000000027b82 */ /* 0x0000220000000a00 */
[----:B----4-:R-:W-:-:S04]  /*d450*/  IMAD R33, R47, UR4, R52 ;  /* 0x000000042f217c24 */ /* 0x010fc8000f8e0234 */
[----:B------:R-:W-:-:S07]  /*d460*/  IMAD R31, R33, 0x3, RZ ;  /* 0x00000003211f7824 */ /* 0x000fce00078e02ff */
[----:B--2---:R-:W-:-:S07]  /*d470*/  LEPC R20, `(.L_x_207) ;  /* 0x000000001014794e */ /* 0x004fce0000000000 */
[----:B01-3--:R-:W-:Y:S05]  /*d480*/  CALL.ABS.NOINC R2 ;  /* 0x0000000002007343 */ /* 0x00bfea0003c00000 */
.L_x_207:
[----:B------:R-:W2:Y:S04]  /*d490*/  LDL R3, [R1+0x204] ;  /* 0x0002040001037983 */ /* 0x000ea80000100800 */
[----:B------:R-:W2:Y:S01]  /*d4a0*/  LDL.64 R4, [R1+0x208] ;  /* 0x0002080001047983 */ /* 0x000ea20000100a00 */
[----:B------:R-:W-:Y:S01]  /*d4b0*/  FADD R62, R51, -R62 ;  /* 0x8000003e333e7221 */ /* 0x000fe20000000000 */
[----:B------:R-:W-:Y:S01]  /*d4c0*/  FADD R53, R53, -R60 ;  /* 0x8000003c35357221 */ /* 0x000fe20000000000 */
[----:B------:R-:W-:Y:S01]  /*d4d0*/  FADD R50, R50, -R61 ;  /* 0x8000003d32327221 */ /* 0x000fe20000000000 */
[----:B------:R-:W0:Y:S01]  /*d4e0*/  LDCU UR4, c[0x0][0x374] ;  /* 0x00006e80ff0477ac */ /* 0x000e220008000800 */
[----:B------:R-:W1:Y:S01]  /*d4f0*/  LDC.64 R12, c[0x0][0x3a0] ;  /* 0x0000e800ff0c7b82 */ /* 0x000e620000000a00 */
[----:B------:R-:W3:Y:S07]  /*d500*/  LDCU UR5, c[0x0][0x384] ;  /* 0x00007080ff0577ac */ /* 0x000eee0008000800 */
[----:B------:R-:W4:Y:S08]  /*d510*/  LDC.64 R14, c[0x0][0x398] ;  /* 0x0000e600ff0e7b82 */ /* 0x000f300000000a00 */
[----:B------:R-:W5:Y:S01]  /*d520*/  LDC.64 R20, c[0x0][0x390] ;  /* 0x0000e400ff147b82 */ /* 0x000f620000000a00 */
[----:B--2---:R-:W-:-:S04]  /*d530*/  FSETP.GEU.AND P0, PT, R3, R4, PT ;  /* 0x000000040300720b */ /* 0x004fc80003f0e000 */
[----:B------:R-:W-:-:S05]  /*d540*/  SEL R3, RZ, 0x1, !P0 ;  /* 0x00000001ff037807 */ /* 0x000fca0004000000 */
[----:B------:R-:W-:-:S06]  /*d550*/  IMAD R0, R3, 0x4, R54 ;  /* 0x0000000403007824 */ /* 0x000fcc00078e0236 */
[----:B------:R-:W2:Y:S02]  /*d560*/  LDL R0, [R0] ;  /* 0x0000000000007983 */ /* 0x000ea40000100800 */
[----:B--2---:R-:W-:-:S04]  /*d570*/  FSETP.GEU.AND P0, PT, R0, R5, PT ;  /* 0x000000050000720b */ /* 0x004fc80003f0e000 */
[----:B------:R-:W-:-:S05]  /*d580*/  SEL R2, R3, 0x2, !P0 ;  /* 0x0000000203027807 */ /* 0x000fca0004000000 */
[----:B------:R-:W-:-:S05]  /*d590*/  IMAD.U32 R5, R2, 0x4, R1 ;  /* 0x0000000402057824 */ /* 0x000fca00078e0001 */
[----:B------:R-:W2:Y:S04]  /*d5a0*/  LDL R3, [R5+0x1ec] ;  /* 0x0001ec0005037983 */ /* 0x000ea80000100800 */
[----:B------:R-:W4:Y:S04]  /*d5b0*/  LDL R2, [R5+0x1e0] ;  /* 0x0001e00005027983 */ /* 0x000f280000100800 */
[----:B------:R-:W5:Y:S01]  /*d5c0*/  LDL R4, [R5+0x1f8] ;  /* 0x0001f80005047983 */ /* 0x000f620000100800 */
[----:B------:R-:W0:Y:S01]  /*d5d0*/  LDC R29, c[0x0][0x360] ;  /* 0x0000d800ff1d7b82 */ /* 0x000e220000000800 */
[----:B------:R-:W-:-:S02]  /*d5e0*/  R2UR UR8, R48 ;  /* 0x00000000300872ca */ /* 0x000fc400000e0000 */
[C---:B------:R-:W-:Y:S02]  /*d5f0*/  R2UR UR9, R49.reuse ;  /* 0x00000000310972ca */ /* 0x040fe400000e0000 */
[C---:B------:R-:W-:Y:S02]  /*d600*/  R2UR UR6, R48.reuse ;  /* 0x00000000300672ca */ /* 0x040fe400000e0000 */
[C---:B------:R-:W-:Y:S02]  /*d610*/  R2UR UR7, R49.reuse ;  /* 0x00000000310772ca */ /* 0x040fe400000e0000 */
[C---:B------:R-:W-:Y:S02]  /*d620*/  R2UR UR10, R48.reuse ;  /* 0x00000000300a72ca */ /* 0x040fe400000e0000 */
[----:B------:R-:W-:Y:S02]  /*d630*/  R2UR UR11, R49 ;  /* 0x00000000310b72ca */ /* 0x000fe400000e0000 */
[----:B------:R-:W-:-:S02]  /*d640*/  R2UR UR12, R48 ;  /* 0x00000000300c72ca */ /* 0x000fc400000e0000 */
[C---:B------:R-:W-:Y:S02]  /*d650*/  R2UR UR13, R49.reuse ;  /* 0x00000000310d72ca */ /* 0x040fe400000e0000 */
[----:B------:R-:W-:Y:S02]  /*d660*/  R2UR UR14, R48 ;  /* 0x00000000300e72ca */ /* 0x000fe400000e0000 */
[----:B------:R-:W-:Y:S01]  /*d670*/  R2UR UR15, R49 ;  /* 0x00000000310f72ca */ /* 0x000fe200000e0000 */
[----:B0-----:R-:W-:-:S05]  /*d680*/  IMAD R52, R29, UR4, R52 ;  /* 0x000000041d347c24 */ /* 0x001fca000f8e0234 */
[----:B---3--:R-:W-:Y:S01]  /*d690*/  ISETP.GE.AND P0, PT, R52, UR5, PT ;  /* 0x0000000534007c0c */ /* 0x008fe2000bf06270 */
[----:B--2---:R-:W-:-:S04]  /*d6a0*/  FMUL R7, R3, R62 ;  /* 0x0000003e03077220 */ /* 0x004fc80000400000 */
[----:B----4-:R-:W-:-:S04]  /*d6b0*/  FFMA R7, R2, R53, R7 ;  /* 0x0000003502077223 */ /* 0x010fc80000000007 */
[----:B-----5:R-:W-:-:S04]  /*d6c0*/  FFMA R23, R4, R50, R7 ;  /* 0x0000003204177223 */ /* 0x020fc80000000007 */
[----:B------:R-:W0:Y:S02]  /*d6d0*/  F2F.F64.F32 R6, R23 ;  /* 0x0000001700067310 */ /* 0x000e240000201800 */
[----:B0-----:R-:W-:-:S08]  /*d6e0*/  DMUL R8, R6, 0.5 ;  /* 0x3fe0000006087828 */ /* 0x001fd00000000000 */
[----:B------:R-:W-:Y:S01]  /*d6f0*/  DMUL R10, R6, R8 ;  /* 0x00000008060a7228 */ /* 0x000fe20000000000 */
[----:B-1----:R-:W-:-:S05]  /*d700*/  IMAD.WIDE R6, R31, 0x4, R12 ;  /* 0x000000041f067825 */ /* 0x002fca00078e020c */
[----:B------:R0:W1:Y:S01]  /*d710*/  F2F.F32.F64 R5, R10 ;  /* 0x0000000a00057310 */ /* 0x0000620000301000 */
[C---:B------:R-:W-:Y:S01]  /*d720*/  IMAD.WIDE R8, R33.reuse, 0x4, R14 ;  /* 0x0000000421087825 */ /* 0x040fe200078e020e */
[----:B------:R2:W-:Y:S04]  /*d730*/  STG.E desc[UR8][R6.64+0x4], R3 ;  /* 0x0000040306007986 */ /* 0x0005e8000c101908 */
[----:B------:R2:W-:Y:S01]  /*d740*/  STG.E desc[UR6][R6.64], R2 ;  /* 0x0000000206007986 */ /* 0x0005e2000c101906 */
[----:B0-----:R-:W-:-:S03]  /*d750*/  IMAD.WIDE R10, R33, 0x4, R20 ;  /* 0x00000004210a7825 */ /* 0x001fc600078e0214 */
[----:B------:R2:W-:Y:S04]  /*d760*/  STG.E desc[UR10][R6.64+0x8], R4 ;  /* 0x0000080406007986 */ /* 0x0005e8000c10190a */
[----:B------:R2:W-:Y:S04]  /*d770*/  STG.E desc[UR12][R8.64], R23 ;  /* 0x0000001708007986 */ /* 0x0005e8000c10190c */
[----:B-1----:R2:W-:Y:S01]  /*d780*/  STG.E desc[UR14][R10.64], R5 ;  /* 0x000000050a007986 */ /* 0x0025e2000c10190e */
[----:B------:R-:W-:Y:S05]  /*d790*/  @!P0 BRA `(.L_x_208) ;  /* 0xffffff2800988947 */ /* 0x000fea000383ffff */
.L_x_8:
[----:B------:R-:W-:Y:S05]  /*d7a0*/  BSYNC B6 ;  /* 0x0000000000067941 */ /* 0x000fea0003800000 */
.L_x_7:
[----:B------:R-:W1:Y:S01]  /*d7b0*/  LDCU UR4, c[0x0][0x370] ;  /* 0x00006e00ff0477ac */ /* 0x000e620008000800 */
[----:B------:R-:W3:Y:S01]  /*d7c0*/  LDCU UR5, c[0x0][0x380] ;  /* 0x00007000ff0577ac */ /* 0x000ee20008000800 */
[----:B-1----:R-:W-:-:S04]  /*d7d0*/  IADD3 R47, PT, PT, R47, UR4, RZ ;  /* 0x000000042f2f7c10 */ /* 0x002fc8000fffe0ff */
[----:B---3--:R-:W-:-:S13]  /*d7e0*/  ISETP.GE.AND P0, PT, R47, UR5, PT ;  /* 0x000000052f007c0c */ /* 0x008fda000bf06270 */
[----:B------:R-:W-:Y:S05]  /*d7f0*/  @!P0 BRA `(.L_x_209) ;  /* 0xffffff28006c8947 */ /* 0x000fea000383ffff */
[----:B------:R-:W-:Y:S05]  /*d800*/  EXIT ;  /* 0x000000000000794d */ /* 0x000fea0003800000 */
        .weak           $__internal_0_$__cuda_sm20_dblrcp_rn_slowpath_v3
        .type           $__internal_0_$__cuda_sm20_dblrcp_rn_slowpath_v3,@function
        .size           $__internal_0_$__cuda_sm20_dblrcp_rn_slowpath_v3,($__internal_1_$__cuda_sm20_div_rn_f64_full - $__internal_0_$__cuda_sm20_dblrcp_rn_slowpath_v3)
$__internal_0_$__cuda_sm20_dblrcp_rn_slowpath_v3:
[----:B------:R-:W-:Y:S01]  /*d810*/  DSETP.GTU.AND P0, PT, |R72|, +INF , PT ;  /* 0x7ff000004800742a */ /* 0x000fe20003f0c200 */
[----:B------:R-:W-:-:S13]  /*d820*/  BSSY.RECONVERGENT B0, `(.L_x_210) ;  /* 0x0000024000007945 */ /* 0x000fda0003800200 */
[----:B------:R-:W-:Y:S05]  /*d830*/  @P0 BRA `(.L_x_211) ;  /* 0x0000000000800947 */ /* 0x000fea0003800000 */
[----:B------:R-:W-:-:S05]  /*d840*/  LOP3.LUT R45, R73, 0x7fffffff, RZ, 0xc0, !PT ;  /* 0x7fffffff492d7812 */ /* 0x000fca00078ec0ff */
[----:B------:R-:W-:-:S05]  /*d850*/  VIADD R43, R45, 0xffffffff ;  /* 0xffffffff2d2b7836 */ /* 0x000fca0000000000 */
[----:B------:R-:W-:-:S13]  /*d860*/  ISETP.GE.U32.AND P0, PT, R43, 0x7fefffff, PT ;  /* 0x7fefffff2b00780c */ /* 0x000fda0003f06070 */
[----:B------:R-:W-:Y:S01]  /*d870*/  @P0 LOP3.LUT R67, R73, 0x7ff00000, RZ, 0x3c, !PT ;  /* 0x7ff0000049430812 */ /* 0x000fe200078e3cff */
[----:B------:R-:W-:Y:S01]  /*d880*/  @P0 IMAD.MOV.U32 R66, RZ, RZ, RZ ;  /* 0x000000ffff420224 */ /* 0x000fe200078e00ff */
[----:B------:R-:W-:Y:S06]  /*d890*/  @P0 BRA `(.L_x_212) ;  /* 0x0000000000700947 */ /* 0x000fec0003800000 */
[----:B------:R-:W-:-:S13]  /*d8a0*/  ISETP.GE.U32.AND P0, PT, R45, 0x1000001, PT ;  /* 0x010000012d00780c */ /* 0x000fda0003f06070 */
[----:B------:R-:W-:Y:S05]  /*d8b0*/  @!P0 BRA `(.L_x_213) ;  /* 0x0000000000388947 */ /* 0x000fea0003800000 */
[----:B------:R-:W-:Y:S01]  /*d8c0*/  IADD3 R67, PT, PT, R73, -0x3fe00000, RZ ;  /* 0xc020000049437810 */ /* 0x000fe20007ffe0ff */
[----:B------:R-:W-:Y:S02]  /*d8d0*/  IMAD.MOV.U32 R66, RZ, RZ, R72 ;  /* 0x000000ffff427224 */ /* 0x000fe400078e0048 */
[----:B------:R-:W-:Y:S01]  /*d8e0*/  IMAD.MOV.U32 R68, RZ, RZ, R35 ;  /* 0x000000ffff447224 */ /* 0x000fe200078e0023 */
[----:B------:R-:W0:Y:S05]  /*d8f0*/  MUFU.RCP64H R69, R67 ;  /* 0x0000004300457308 */ /* 0x000e2a0000001800 */
[----:B0-----:R-:W-:-:S08]  /*d900*/  DFMA R70, -R66, R68, 1 ;  /* 0x3ff000004246742b */ /* 0x001fd00000000144 */
[----:B------:R-:W-:-:S08]  /*d910*/  DFMA R70, R70, R70, R70 ;  /* 0x000000464646722b */ /* 0x000fd00000000046 */
[----:B------:R-:W-:-:S08]  /*d920*/  DFMA R70, R68, R70, R68 ;  /* 0x000000464446722b */ /* 0x000fd00000000044 */
[----:B------:R-:W-:-:S08]  /*d930*/  DFMA R68, -R66, R70, 1 ;  /* 0x3ff000004244742b */ /* 0x000fd00000000146 */
[----:B------:R-:W-:-:S08]  /*d940*/  DFMA R68, R70, R68, R70 ;  /* 0x000000444644722b */ /* 0x000fd00000000046 */
[----:B------:R-:W-:-:S08]  /*d950*/  DMUL R68, R68, 2.2250738585072013831e-308 ;  /* 0x0010000044447828 */ /* 0x000fd00000000000 */
[----:B------:R-:W-:-:S08]  /*d960*/  DFMA R70, -R72, R68, 1 ;  /* 0x3ff000004846742b */ /* 0x000fd00000000144 */
[----:B------:R-:W-:-:S08]  /*d970*/  DFMA R70, R70, R70, R70 ;  /* 0x000000464646722b */ /* 0x000fd00000000046 */
[----:B------:R-:W-:Y:S01]  /*d980*/  DFMA R66, R68, R70, R68 ;  /* 0x000000464442722b */ /* 0x000fe20000000044 */
[----:B------:R-:W-:Y:S10]  /*d990*/  BRA `(.L_x_212) ;  /* 0x0000000000307947 */ /* 0x000ff40003800000 */
.L_x_213:
[----:B------:R-:W-:Y:S01]  /*d9a0*/  DMUL R68, R72, 8.11296384146066816958e+31 ;  /* 0x4690000048447828 */ /* 0x000fe20000000000 */
[----:B------:R-:W-:-:S05]  /*d9b0*/  MOV R66, R35 ;  /* 0x0000002300427202 */ /* 0x000fca0000000f00 */
[----:B------:R-:W0:Y:S02]  /*d9c0*/  MUFU.RCP64H R67, R69 ;  /* 0x0000004500437308 */ /* 0x000e240000001800 */
[----:B0-----:R-:W-:-:S08]  /*d9d0*/  DFMA R70, -R68, R66, 1 ;  /* 0x3ff000004446742b */ /* 0x001fd00000000142 */
[----:B------:R-:W-:-:S08]  /*d9e0*/  DFMA R70, R70, R70, R70 ;  /* 0x000000464646722b */ /* 0x000fd00000000046 */
[----:B------:R-:W-:-:S08]  /*d9f0*/  DFMA R70, R66, R70, R66 ;  /* 0x000000464246722b */ /* 0x000fd00000000042 */
[----:B------:R-:W-:-:S08]  /*da00*/  DFMA R66, -R68, R70, 1 ;  /* 0x3ff000004442742b */ /* 0x000fd00000000146 */
[----:B------:R-:W-:-:S08]  /*da10*/  DFMA R66, R70, R66, R70 ;  /* 0x000000424642722b */ /* 0x000fd00000000046 */
[----:B------:R-:W-:Y:S01]  /*da20*/  DMUL R66, R66, 8.11296384146066816958e+31 ;  /* 0x4690000042427828 */ /* 0x000fe20000000000 */
[----:B------:R-:W-:Y:S10]  /*da30*/  BRA `(.L_x_212) ;  /* 0x0000000000087947 */ /* 0x000ff40003800000 */
.L_x_211:
[----:B------:R-:W-:Y:S01]  /*da40*/  LOP3.LUT R67, R73, 0x80000, RZ, 0xfc, !PT ;  /* 0x0008000049437812 */ /* 0x000fe200078efcff */
[----:B------:R-:W-:-:S07]  /*da50*/  IMAD.MOV.U32 R66, RZ, RZ, R72 ;  /* 0x000000ffff427224 */ /* 0x000fce00078e0048 */
.L_x_212:
[----:B------:R-:W-:Y:S05]  /*da60*/  BSYNC.RECONVERGENT B0 ;  /* 0x0000000000007941 */ /* 0x000fea0003800200 */
.L_x_210:
[----:B------:R-:W-:Y:S01]  /*da70*/  IMAD.MOV.U32 R80, RZ, RZ, R66 ;  /* 0x000000ffff507224 */ /* 0x000fe200078e0042 */
[----:B------:R-:W-:Y:S01]  /*da80*/  MOV R81, R67 ;  /* 0x0000004300517202 */ /* 0x000fe20000000f00 */
[----:B------:R-:W-:Y:S02]  /*da90*/  IMAD.MOV.U32 R66, RZ, RZ, R41 ;  /* 0x000000ffff427224 */ /* 0x000fe400078e0029 */
[----:B------:R-:W-:-:S04]  /*daa0*/  IMAD.MOV.U32 R67, RZ, RZ, 0x0 ;  /* 0x00000000ff437424 */ /* 0x000fc800078e00ff */
[----:B------:R-:W-:Y:S05]  /*dab0*/  RET.REL.NODEC R66 `(_Z19PlaneDistanceKerneliiPKfPfS1_S1_) ;  /* 0xffffff2442507950 */ /* 0x000fea0003c3ffff */
        .weak           $__internal_1_$__cuda_sm20_div_rn_f64_full
        .type           $__internal_1_$__cuda_sm20_div_rn_f64_full,@function
        .size           $__internal_1_$__cuda_sm20_div_rn_f64_full,($__internal_2_$__cuda_sm20_dsqrt_rn_f64_mediumpath_v1 - $__internal_1_$__cuda_sm20_div_rn_f64_full)
$__internal_1_$__cuda_sm20_div_rn_f64_full:
[C---:B------:R-:W-:Y:S01]  /*dac0*/  FSETP.GEU.AND P0, PT, |R67|.reuse, 1.469367938527859385e-39, PT ;  /* 0x001000004300780b */ /* 0x040fe20003f0e200 */
[----:B------:R-:W-:Y:S01]  /*dad0*/  IMAD.MOV.U32 R72, RZ, RZ, 0x1 ;  /* 0x00000001ff487424 */ /* 0x000fe200078e00ff */
[----:B------:R-:W-:Y:S01]  /*dae0*/  LOP3.LUT R68, R67, 0x800fffff, RZ, 0xc0, !PT ;  /* 0x800fffff43447812 */ /* 0x000fe200078ec0ff */
[----:B------:R-:W-:Y:S01]  /*daf0*/  IMAD.MOV.U32 R105, RZ, RZ, 0x1ca00000 ;  /* 0x1ca00000ff697424 */ /* 0x000fe200078e00ff */
[C---:B------:R-:W-:Y:S01]  /*db00*/  FSETP.GEU.AND P4, PT, |R71|.reuse, 1.469367938527859385e-39, PT ;  /* 0x001000004700780b */ /* 0x040fe20003f8e200 */
[----:B------:R-:W-:Y:S01]  /*db10*/  BSSY.RECONVERGENT B0, `(.L_x_214) ;  /* 0x0000053000007945 */ /* 0x000fe20003800200 */
[----:B------:R-:W-:Y:S02]  /*db20*/  LOP3.LUT R69, R68, 0x3ff00000, RZ, 0xfc, !PT ;  /* 0x3ff0000044457812 */ /* 0x000fe400078efcff */
[----:B------:R-:W-:Y:S02]  /*db30*/  MOV R68, R66 ;  /* 0x0000004200447202 */ /* 0x000fe40000000f00 */
[----:B------:R-:W-:-:S02]  /*db40*/  LOP3.LUT R104, R71, 0x7ff00000, RZ, 0xc0, !PT ;  /* 0x7ff0000047687812 */ /* 0x000fc400078ec0ff */
[----:B------:R-:W-:Y:S01]  /*db50*/  LOP3.LUT R107, R67, 0x7ff00000, RZ, 0xc0, !PT ;  /* 0x7ff00000436b7812 */ /* 0x000fe200078ec0ff */
[----:B------:R-:W-:-:S03]  /*db60*/  @!P0 DMUL R68, R66, 8.98846567431157953865e+307 ;  /* 0x7fe0000042448828 */ /* 0x000fc60000000000 */
[C---:B------:R-:W-:Y:S02]  /*db70*/  ISETP.GE.U32.AND P6, PT, R104.reuse, R107, PT ;  /* 0x0000006b6800720c */ /* 0x040fe40003fc6070 */
[----:B------:R-:W-:Y:S01]  /*db80*/  @!P4 LOP3.LUT R77, R67, 0x7ff00000, RZ, 0xc0, !PT ;  /* 0x7ff00000434dc812 */ /* 0x000fe200078ec0ff */
[----:B------:R-:W0:Y:S03]  /*db90*/  MUFU.RCP64H R73, R69 ;  /* 0x0000004500497308 */ /* 0x000e260000001800 */
[----:B------:R-:W-:-:S04]  /*dba0*/  @!P4 ISETP.GE.U32.AND P5, PT, R104, R77, PT ;  /* 0x0000004d6800c20c */ /* 0x000fc80003fa6070 */
[----:B------:R-:W-:-:S04]  /*dbb0*/  @!P4 SEL R77, R105, 0x63400000, !P5 ;  /* 0x63400000694dc807 */ /* 0x000fc80006800000 */
[----:B------:R-:W-:-:S04]  /*dbc0*/  @!P4 LOP3.LUT R78, R77, 0x80000000, R71, 0xf8, !PT ;  /* 0x800000004d4ec812 */ /* 0x000fc800078ef847 */
[----:B------:R-:W-:Y:S01]  /*dbd0*/  @!P4 LOP3.LUT R79, R78, 0x100000, RZ, 0xfc, !PT ;  /* 0x001000004e4fc812 */ /* 0x000fe200078efcff */
[----:B------:R-:W-:Y:S01]  /*dbe0*/  @!P4 IMAD.MOV.U32 R78, RZ, RZ, RZ ;  /* 0x000000ffff4ec224 */ /* 0x000fe200078e00ff */
[----:B0-----:R-:W-:-:S08]  /*dbf0*/  DFMA R74, R72, -R68, 1 ;  /* 0x3ff00000484a742b */ /* 0x001fd00000000844 */
[----:B------:R-:W-:-:S08]  /*dc00*/  DFMA R74, R74, R74, R74 ;  /* 0x0000004a4a4a722b */ /* 0x000fd0000000004a */
[----:B------:R-:W-:Y:S01]  /*dc10*/  DFMA R74, R72, R74, R72 ;  /* 0x0000004a484a722b */ /* 0x000fe20000000048 */
[----:B------:R-:W-:Y:S02]  /*dc20*/  SEL R73, R105, 0x63400000, !P6 ;  /* 0x6340000069497807 */ /* 0x000fe40007000000 */
[----:B------:R-:W-:Y:S02]  /*dc30*/  MOV R72, R70 ;  /* 0x0000004600487202 */ /* 0x000fe40000000f00 */
[----:B------:R-:W-:-:S03]  /*dc40*/  LOP3.LUT R73, R73, 0x800fffff, R71, 0xf8, !PT ;  /* 0x800fffff49497812 */ /* 0x000fc600078ef847 */
[----:B------:R-:W-:-:S03]  /*dc50*/  DFMA R76, R74, -R68, 1 ;  /* 0x3ff000004a4c742b */ /* 0x000fc60000000844 */
[----:B------:R-:W-:-:S05]  /*dc60*/  @!P4 DFMA R72, R72, 2, -R78 ;  /* 0x400000004848c82b */ /* 0x000fca000000084e */
[----:B------:R-:W-:-:S08]  /*dc70*/  DFMA R76, R74, R76, R74 ;  /* 0x0000004c4a4c722b */ /* 0x000fd0000000004a */
[----:B------:R-:W-:-:S08]  /*dc80*/  DMUL R74, R76, R72 ;  /* 0x000000484c4a7228 */ /* 0x000fd00000000000 */
[----:B------:R-:W-:-:S08]  /*dc90*/  DFMA R78, R74, -R68, R72 ;  /* 0x800000444a4e722b */ /* 0x000fd00000000048 */
[----:B------:R-:W-:Y:S01]  /*dca0*/  DFMA R76, R76, R78, R74 ;  /* 0x0000004e4c4c722b */ /* 0x000fe2000000004a */
[----:B------:R-:W-:Y:S01]  /*dcb0*/  IMAD.MOV.U32 R79, RZ, RZ, R104 ;  /* 0x000000ffff4f7224 */ /* 0x000fe200078e0068 */
[----:B------:R-:W-:Y:S02]  /*dcc0*/  @!P4 LOP3.LUT R79, R73, 0x7ff00000, RZ, 0xc0, !PT ;  /* 0x7ff00000494fc812 */ /* 0x000fe400078ec0ff */
[----:B------:R-:W-:Y:S02]  /*dcd0*/  MOV R78, R107 ;  /* 0x0000006b004e7202 */ /* 0x000fe40000000f00 */
[----:B------:R-:W-:Y:S01]  /*dce0*/  @!P0 LOP3.LUT R78, R69, 0x7ff00000, RZ, 0xc0, !PT ;  /* 0x7ff00000454e8812 */ /* 0x000fe200078ec0ff */
[----:B------:R-:W-:-:S05]  /*dcf0*/  VIADD R74, R79, 0xffffffff ;  /* 0xffffffff4f4a7836 */ /* 0x000fca0000000000 */
[----:B------:R-:W-:Y:S01]  /*dd00*/  ISETP.GT.U32.AND P0, PT, R74, 0x7feffffe, PT ;  /* 0x7feffffe4a00780c */ /* 0x000fe20003f04070 */
[----:B------:R-:W-:-:S05]  /*dd10*/  VIADD R74, R78, 0xffffffff ;  /* 0xffffffff4e4a7836 */ /* 0x000fca0000000000 */
[----:B------:R-:W-:-:S13]  /*dd20*/  ISETP.GT.U32.OR P0, PT, R74, 0x7feffffe, P0 ;  /* 0x7feffffe4a00780c */ /* 0x000fda0000704470 */
[----:B------:R-:W-:Y:S05]  /*dd30*/  @P0 BRA `(.L_x_215) ;  /* 0x00000000006c0947 */ /* 0x000fea0003800000 */
[----:B------:R-:W-:-:S04]  /*dd40*/  LOP3.LUT R71, R67, 0x7ff00000, RZ, 0xc0, !PT ;  /* 0x7ff0000043477812 */ /* 0x000fc800078ec0ff */
[CC--:B------:R-:W-:Y:S02]  /*dd50*/  VIADDMNMX R70, R104.reuse, -R71.reuse, 0xb9600000, !PT ;  /* 0xb960000068467446 */ /* 0x0c0fe40007800947 */
[----:B------:R-:W-:Y:S02]  /*dd60*/  ISETP.GE.U32.AND P0, PT, R104, R71, PT ;  /* 0x000000476800720c */ /* 0x000fe40003f06070 */
[----:B------:R-:W-:Y:S02]  /*dd70*/  VIMNMX R70, PT, PT, R70, 0x46a00000, PT ;  /* 0x46a0000046467848 */ /* 0x000fe40003fe0100 */
[----:B------:R-:W-:-:S04]  /*dd80*/  SEL R105, R105, 0x63400000, !P0 ;  /* 0x6340000069697807 */ /* 0x000fc80004000000 */
[----:B------:R-:W-:Y:S01]  /*dd90*/  IADD3 R78, PT, PT, -R105, R70, RZ ;  /* 0x00000046694e7210 */ /* 0x000fe20007ffe1ff */
[----:B------:R-:W-:-:S04]  /*dda0*/  IMAD.MOV.U32 R70, RZ, RZ, RZ ;  /* 0x000000ffff467224 */ /* 0x000fc800078e00ff */
[----:B------:R-:W-:-:S06]  /*ddb0*/  VIADD R71, R78, 0x7fe00000 ;  /* 0x7fe000004e477836 */ /* 0x000fcc0000000000 */
[----:B------:R-:W-:-:S10]  /*ddc0*/  DMUL R74, R76, R70 ;  /* 0x000000464c4a7228 */ /* 0x000fd40000000000 */
[----:B------:R-:W-:-:S13]  /*ddd0*/  FSETP.GTU.AND P0, PT, |R75|, 1.469367938527859385e-39, PT ;  /* 0x001000004b00780b */ /* 0x000fda0003f0c200 */
[----:B------:R-:W-:Y:S05]  /*dde0*/  @P0 BRA `(.L_x_216) ;  /* 0x0000000000940947 */ /* 0x000fea0003800000 */
[----:B------:R-:W-:Y:S01]  /*ddf0*/  DFMA R68, R76, -R68, R72 ;  /* 0x800000444c44722b */ /* 0x000fe20000000048 */
[----:B------:R-:W-:-:S09]  /*de00*/  MOV R70, RZ ;  /* 0x000000ff00467202 */ /* 0x000fd20000000f00 */
[C---:B------:R-:W-:Y:S02]  /*de10*/  FSETP.NEU.AND P0, PT, R69.reuse, RZ, PT ;  /* 0x000000ff4500720b */ /* 0x040fe40003f0d000 */
[----:B------:R-:W-:-:S04]  /*de20*/  LOP3.LUT R73, R69, 0x80000000, R67, 0x48, !PT ;  /* 0x8000000045497812 */ /* 0x000fc800078e4843 */
[----:B------:R-:W-:-:S07]  /*de30*/  LOP3.LUT R71, R73, R71, RZ, 0xfc, !PT ;  /* 0x0000004749477212 */ /* 0x000fce00078efcff */
[----:B------:R-:W-:Y:S05]  /*de40*/  @!P0 BRA `(.L_x_216) ;  /* 0x00000000007c8947 */ /* 0x000fea0003800000 */
[----:B------:R-:W-:Y:S01]  /*de50*/  IMAD.MOV R67, RZ, RZ, -R78 ;  /* 0x000000ffff437224 */ /* 0x000fe200078e0a4e */
[----:B------:R-:W-:Y:S01]  /*de60*/  DMUL.RP R70, R76, R70 ;  /* 0x000000464c467228 */ /* 0x000fe20000008000 */
[----:B------:R-:W-:-:S06]  /*de70*/  IMAD.MOV.U32 R66, RZ, RZ, RZ ;  /* 0x000000ffff427224 */ /* 0x000fcc00078e00ff */
[----:B------:R-:W-:-:S03]  /*de80*/  DFMA R66, R74, -R66, R76 ;  /* 0x800000424a42722b */ /* 0x000fc6000000004c */
[----:B------:R-:W-:-:S03]  /*de90*/  LOP3.LUT R73, R71, R73, RZ, 0x3c, !PT ;  /* 0x0000004947497212 */ /* 0x000fc600078e3cff */
[----:B------:R-:W-:-:S04]  /*dea0*/  IADD3 R66, PT, PT, -R78, -0x43300000, RZ ;  /* 0xbcd000004e427810 */ /* 0x000fc80007ffe1ff */
[----:B------:R-:W-:-:S04]  /*deb0*/  FSETP.NEU.AND P0, PT, |R67|, R66, PT ;  /* 0x000000424300720b */ /* 0x000fc80003f0d200 */
[----:B------:R-:W-:Y:S02]  /*dec0*/  FSEL R74, R70, R74, !P0 ;  /* 0x0000004a464a7208 */ /* 0x000fe40004000000 */
[----:B------:R-:W-:Y:S01]  /*ded0*/  FSEL R75, R73, R75, !P0 ;  /* 0x0000004b494b7208 */ /* 0x000fe20004000000 */
[----:B------:R-:W-:Y:S06]  /*dee0*/  BRA `(.L_x_216) ;  /* 0x0000000000547947 */ /* 0x000fec0003800000 */
.L_x_215:
[----:B------:R-:W-:-:S14]  /*def0*/  DSETP.NAN.AND P0, PT, R70, R70, PT ;  /* 0x000000464600722a */ /* 0x000fdc0003f08000 */
[----:B------:R-:W-:Y:S05]  /*df00*/  @P0 BRA `(.L_x_217) ;  /* 0x0000000000440947 */ /* 0x000fea0003800000 */
[----:B------:R-:W-:-:S14]  /*df10*/  DSETP.NAN.AND P0, PT, R66, R66, PT ;  /* 0x000000424200722a */ /* 0x000fdc0003f08000 */
[----:B------:R-:W-:Y:S05]  /*df20*/  @P0 BRA `(.L_x_218) ;  /* 0x0000000000300947 */ /* 0x000fea0003800000 */
[----:B------:R-:W-:Y:S01]  /*df30*/  ISETP.NE.AND P0, PT, R79, R78, PT ;  /* 0x0000004e4f00720c */ /* 0x000fe20003f05270 */
[----:B------:R-:W-:Y:S01]  /*df40*/  IMAD.MOV.U32 R75, RZ, RZ, -0x80000 ;  /* 0xfff80000ff4b7424 */ /* 0x000fe200078e00ff */
[----:B------:R-:W-:-:S11]  /*df50*/  MOV R74, 0x0 ;  /* 0x00000000004a7802 */ /* 0x000fd60000000f00 */
[----:B------:R-:W-:Y:S05]  /*df60*/  @!P0 BRA `(.L_x_216) ;  /* 0x0000000000348947 */ /* 0x000fea0003800000 */
[----:B------:R-:W-:Y:S02]  /*df70*/  ISETP.NE.AND P0, PT, R79, 0x7ff00000, PT ;  /* 0x7ff000004f00780c */ /* 0x000fe40003f05270 */
[----:B------:R-:W-:Y:S02]  /*df80*/  LOP3.LUT R75, R71, 0x80000000, R67, 0x48, !PT ;  /* 0x80000000474b7812 */ /* 0x000fe400078e4843 */
[----:B------:R-:W-:-:S13]  /*df90*/  ISETP.EQ.OR P0, PT, R78, RZ, !P0 ;  /* 0x000000ff4e00720c */ /* 0x000fda0004702670 */
[----:B------:R-:W-:Y:S01]  /*dfa0*/  @P0 LOP3.LUT R66, R75, 0x7ff00000, RZ, 0xfc, !PT ;  /* 0x7ff000004b420812 */ /* 0x000fe200078efcff */
[----:B------:R-:W-:Y:S01]  /*dfb0*/  @!P0 IMAD.MOV.U32 R74, RZ, RZ, RZ ;  /* 0x000000ffff4a8224 */ /* 0x000fe200078e00ff */
[----:B------:R-:W-:-:S03]  /*dfc0*/  @P0 MOV R74, RZ ;  /* 0x000000ff004a0202 */ /* 0x000fc60000000f00 */
[----:B------:R-:W-:Y:S01]  /*dfd0*/  @P0 IMAD.MOV.U32 R75, RZ, RZ, R66 ;  /* 0x000000ffff4b0224 */ /* 0x000fe200078e0042 */
[----:B------:R-:W-:Y:S06]  /*dfe0*/  BRA `(.L_x_216) ;  /* 0x0000000000147947 */ /* 0x000fec0003800000 */
.L_x_218:
[----:B------:R-:W-:Y:S01]  /*dff0*/  LOP3.LUT R75, R67, 0x80000, RZ, 0xfc, !PT ;  /* 0x00080000434b7812 */ /* 0x000fe200078efcff */
[----:B------:R-:W-:Y:S01]  /*e000*/  IMAD.MOV.U32 R74, RZ, RZ, R66 ;  /* 0x000000ffff4a7224 */ /* 0x000fe200078e0042 */
[----:B------:R-:W-:Y:S06]  /*e010*/  BRA `(.L_x_216) ;  /* 0x0000000000087947 */ /* 0x000fec0003800000 */
.L_x_217:
[----:B------:R-:W-:Y:S02]  /*e020*/  LOP3.LUT R75, R71, 0x80000, RZ, 0xfc, !PT ;  /* 0x00080000474b7812 */ /* 0x000fe400078efcff */
[----:B------:R-:W-:-:S07]  /*e030*/  MOV R74, R70 ;  /* 0x00000046004a7202 */ /* 0x000fce0000000f00 */
.L_x_216:
[----:B------:R-:W-:Y:S05]  /*e040*/  BSYNC.RECONVERGENT B0 ;  /* 0x0000000000007941 */ /* 0x000fea0003800200 */
.L_x_214:
[----:B------:R-:W-:Y:S01]  /*e050*/  MOV R66, R63 ;  /* 0x0000003f00427202 */ /* 0x000fe20000000f00 */
[----:B------:R-:W-:Y:S02]  /*e060*/  IMAD.MOV.U32 R67, RZ, RZ, 0x0 ;  /* 0x00000000ff437424 */ /* 0x000fe400078e00ff */
[----:B------:R-:W-:Y:S02]  /*e070*/  IMAD.MOV.U32 R68, RZ, RZ, R74 ;  /* 0x000000ffff447224 */ /* 0x000fe400078e004a */
[----:B------:R-:W-:Y:S01]  /*e080*/  IMAD.MOV.U32 R69, RZ, RZ, R75 ;  /* 0x000000ffff457224 */ /* 0x000fe200078e004b */
[----:B------:R-:W-:Y:S06]  /*e090*/  RET.REL.NODEC R66 `(_Z19PlaneDistanceKerneliiPKfPfS1_S1_) ;  /* 0xffffff1c42d87950 */ /* 0x000fec0003c3ffff */
        .weak           $__internal_2_$__cuda_sm20_dsqrt_rn_f64_mediumpath_v1
        .type           $__internal_2_$__cuda_sm20_dsqrt_rn_f64_mediumpath_v1,@function
        .size           $__internal_2_$__cuda_sm20_dsqrt_rn_f64_mediumpath_v1,($__internal_3_$__cuda_sm3x_div_rn_noftz_f32_slowpath - $__internal_2_$__cuda_sm20_dsqrt_rn_f64_mediumpath_v1)
$__internal_2_$__cuda_sm20_dsqrt_rn_f64_mediumpath_v1:
[----:B------:R-:W-:Y:S01]  /*e0a0*/  ISETP.GE.U32.AND P2, PT, R40, -0x3400000, PT ;  /* 0xfcc000002800780c */ /* 0x000fe20003f46070 */
[----:B------:R-:W-:Y:S01]  /*e0b0*/  BSSY.RECONVERGENT B0, `(.L_x_219) ;  /* 0x0000028000007945 */ /* 0x000fe20003800200 */
[----:B------:R-:W-:Y:S01]  /*e0c0*/  IMAD.MOV.U32 R42, RZ, RZ, R46 ;  /* 0x000000ffff2a7224 */ /* 0x000fe200078e002e */
[----:B------:R-:W-:Y:S01]  /*e0d0*/  MOV R43, R63 ;  /* 0x0000003f002b7202 */ /* 0x000fe20000000f00 */
[----:B------:R-:W-:Y:S01]  /*e0e0*/  IMAD.MOV.U32 R40, RZ, RZ, R68 ;  /* 0x000000ffff287224 */ /* 0x000fe200078e0044 */
[----:B------:R-:W-:Y:S01]  /*e0f0*/  MOV R44, R70 ;  /* 0x00000046002c7202 */ /* 0x000fe20000000f00 */
[----:B------:R-:W-:-:S07]  /*e100*/  IMAD.MOV.U32 R41, RZ, RZ, R69 ;  /* 0x000000ffff297224 */ /* 0x000fce00078e0045 */
[----:B------:R-:W-:Y:S05]  /*e110*/  @!P2 BRA `(.L_x_220) ;  /* 0x000000000020a947 */ /* 0x000fea0003800000 */
[----:B------:R-:W-:-:S10]  /*e120*/  DFMA.RM R40, R40, R44, R66 ;  /* 0x0000002c2828722b */ /* 0x000fd40000004042 */
[----:B------:R-:W-:-:S05]  /*e130*/  IADD3 R44, P2, PT, R40, 0x1, RZ ;  /* 0x00000001282c7810 */ /* 0x000fca0007f5e0ff */
[----:B------:R-:W-:-:S06]  /*e140*/  IMAD.X R45, RZ, RZ, R41, P2 ;  /* 0x000000ffff2d7224 */ /* 0x000fcc00010e0629 */
[----:B------:R-:W-:-:S08]  /*e150*/  DFMA.RP R42, -R40, R44, R42 ;  /* 0x0000002c282a722b */ /* 0x000fd0000000812a */
[----:B------:R-:W-:-:S06]  /*e160*/  DSETP.GT.AND P2, PT, R42, RZ, PT ;  /* 0x000000ff2a00722a */ /* 0x000fcc0003f44000 */
[----:B------:R-:W-:Y:S02]  /*e170*/  FSEL R40, R44, R40, P2 ;  /* 0x000000282c287208 */ /* 0x000fe40001000000 */
[----:B------:R-:W-:Y:S01]  /*e180*/  FSEL R41, R45, R41, P2 ;  /* 0x000000292d297208 */ /* 0x000fe20001000000 */
[----:B------:R-:W-:Y:S06]  /*e190*/  BRA `(.L_x_221) ;  /* 0x0000000000647947 */ /* 0x000fec0003800000 */
.L_x_220:
[----:B------:R-:W-:-:S14]  /*e1a0*/  DSETP.NE.AND P2, PT, R42, RZ, PT ;  /* 0x000000ff2a00722a */ /* 0x000fdc0003f45000 */
[----:B------:R-:W-:Y:S05]  /*e1b0*/  @!P2 BRA `(.L_x_222) ;  /* 0x000000000058a947 */ /* 0x000fea0003800000 */
[----:B------:R-:W-:-:S13]  /*e1c0*/  ISETP.GE.AND P2, PT, R43, RZ, PT ;  /* 0x000000ff2b00720c */ /* 0x000fda0003f46270 */
[----:B------:R-:W-:Y:S01]  /*e1d0*/  @!P2 IMAD.MOV.U32 R40, RZ, RZ, 0x0 ;  /* 0x00000000ff28a424 */ /* 0x000fe200078e00ff */
[----:B------:R-:W-:Y:S01]  /*e1e0*/  @!P2 MOV R41, 0xfff80000 ;  /* 0xfff800000029a802 */ /* 0x000fe20000000f00 */
[----:B------:R-:W-:Y:S06]  /*e1f0*/  @!P2 BRA `(.L_x_221) ;  /* 0x00000000004ca947 */ /* 0x000fec0003800000 */
[----:B------:R-:W-:-:S13]  /*e200*/  ISETP.GT.AND P2, PT, R43, 0x7fefffff, PT ;  /* 0x7fefffff2b00780c */ /* 0x000fda0003f44270 */
[----:B------:R-:W-:Y:S05]  /*e210*/  @P2 BRA `(.L_x_222) ;  /* 0x0000000000402947 */ /* 0x000fea0003800000 */
[----:B------:R-:W-:Y:S01]  /*e220*/  DMUL R40, R42, 8.11296384146066816958e+31 ;  /* 0x469000002a287828 */ /* 0x000fe20000000000 */
[----:B------:R-:W-:Y:S01]  /*e230*/  IMAD.MOV.U32 R66, RZ, RZ, 0x0 ;  /* 0x00000000ff427424 */ /* 0x000fe200078e00ff */
[----:B------:R-:W-:Y:S01]  /*e240*/  MOV R67, 0x3fd80000 ;  /* 0x3fd8000000437802 */ /* 0x000fe20000000f00 */
[----:B------:R-:W-:-:S03]  /*e250*/  IMAD.MOV.U32 R42, RZ, RZ, RZ ;  /* 0x000000ffff2a7224 */ /* 0x000fc600078e00ff */
[----:B------:R-:W0:Y:S03]  /*e260*/  MUFU.RSQ64H R43, R41 ;  /* 0x00000029002b7308 */ /* 0x000e260000001c00 */
[----:B0-----:R-:W-:-:S08]  /*e270*/  DMUL R44, R42, R42 ;  /* 0x0000002a2a2c7228 */ /* 0x001fd00000000000 */
[----:B------:R-:W-:-:S08]  /*e280*/  DFMA R44, R40, -R44, 1 ;  /* 0x3ff00000282c742b */ /* 0x000fd0000000082c */
[----:B------:R-:W-:Y:S02]  /*e290*/  DFMA R66, R44, R66, 0.5 ;  /* 0x3fe000002c42742b */ /* 0x000fe40000000042 */
[----:B------:R-:W-:-:S08]  /*e2a0*/  DMUL R44, R42, R44 ;  /* 0x0000002c2a2c7228 */ /* 0x000fd00000000000 */
[----:B------:R-:W-:-:S08]  /*e2b0*/  DFMA R44, R66, R44, R42 ;  /* 0x0000002c422c722b */ /* 0x000fd0000000002a */
[----:B------:R-:W-:Y:S02]  /*e2c0*/  DMUL R42, R40, R44 ;  /* 0x0000002c282a7228 */ /* 0x000fe40000000000 */
[----:B------:R-:W-:-:S06]  /*e2d0*/  VIADD R45, R45, 0xfff00000 ;  /* 0xfff000002d2d7836 */ /* 0x000fcc0000000000 */
[----:B------:R-:W-:-:S08]  /*e2e0*/  DFMA R66, R42, -R42, R40 ;  /* 0x8000002a2a42722b */ /* 0x000fd00000000028 */
[----:B------:R-:W-:-:S10]  /*e2f0*/  DFMA R40, R44, R66, R42 ;  /* 0x000000422c28722b */ /* 0x000fd4000000002a */
[----:B------:R-:W-:Y:S01]  /*e300*/  VIADD R41, R41, 0xfcb00000 ;  /* 0xfcb0000029297836 */ /* 0x000fe20000000000 */
[----:B------:R-:W-:Y:S06]  /*e310*/  BRA `(.L_x_221) ;  /* 0x0000000000047947 */ /* 0x000fec0003800000 */
.L_x_222:
[----:B------:R-:W-:-:S11]  /*e320*/  DADD R40, R42, R42 ;  /* 0x000000002a287229 */ /* 0x000fd6000000002a */
.L_x_221:
[----:B------:R-:W-:Y:S05]  /*e330*/  BSYNC.RECONVERGENT B0 ;  /* 0x0000000000007941 */ /* 0x000fea0003800200 */
.L_x_219:
[----:B------:R-:W-:Y:S02]  /*e340*/  IMAD.MOV.U32 R43, RZ, RZ, R41 ;  /* 0x000000ffff2b7224 */ /* 0x000fe400078e0029 */
[----:B------:R-:W-:Y:S01]  /*e350*/  HFMA2 R41, -RZ, RZ, 0, 0 ;  /* 0x00000000ff297431 */ /* 0x000fe200000001ff */
[----:B------:R-:W-:Y:S01]  /*e360*/  MOV R42, R40 ;  /* 0x00000028002a7202 */ /* 0x000fe20000000f00 */
[----:B------:R-:W-:-:S04]  /*e370*/  IMAD.MOV.U32 R40, RZ, RZ, R71 ;  /* 0x000000ffff287224 */ /* 0x000fc800078e0047 */
[----:B------:R-:W-:Y:S05]  /*e380*/  RET.REL.NODEC R40 `(_Z19PlaneDistanceKerneliiPKfPfS1_S1_) ;  /* 0xffffff1c281c7950 */ /* 0x000fea0003c3ffff */
        .weak           $__internal_3_$__cuda_sm3x_div_rn_noftz_f32_slowpath
        .type           $__internal_3_$__cuda_sm3x_div_rn_noftz_f32_slowpath,@function
        .size           $__internal_3_$__cuda_sm3x_div_rn_noftz_f32_slowpath,(.L_x_238 - $__internal_3_$__cuda_sm3x_div_rn_noftz_f32_slowpath)
$__internal_3_$__cuda_sm3x_div_rn_noftz_f32_slowpath:
[----:B------:R-:W-:Y:S01]  /*e390*/  SHF.R.U32.HI R5, RZ, 0x17, R12 ;  /* 0x00000017ff057819 */ /* 0x000fe2000001160c */
[----:B------:R-:W-:Y:S01]  /*e3a0*/  BSSY.RECONVERGENT B1, `(.L_x_223) ;  /* 0x0000064000017945 */ /* 0x000fe20003800200 */
[----:B------:R-:W-:Y:S02]  /*e3b0*/  SHF.R.U32.HI R0, RZ, 0x17, R3 ;  /* 0x00000017ff007819 */ /* 0x000fe40000011603 */
[----:B------:R-:W-:Y:S02]  /*e3c0*/  LOP3.LUT R5, R5, 0xff, RZ, 0xc0, !PT ;  /* 0x000000ff05057812 */ /* 0x000fe400078ec0ff */
[----:B------:R-:W-:Y:S02]  /*e3d0*/  LOP3.LUT R13, R0, 0xff, RZ, 0xc0, !PT ;  /* 0x000000ff000d7812 */ /* 0x000fe400078ec0ff */
[----:B------:R-:W-:Y:S01]  /*e3e0*/  MOV R6, 0x41200000 ;  /* 0x4120000000067802 */ /* 0x000fe20000000f00 */
[----:B------:R-:W-:Y:S02]  /*e3f0*/  VIADD R8, R5, 0xffffffff ;  /* 0xffffffff05087836 */ /* 0x000fe40000000000 */
[----:B------:R-:W-:-:S03]  /*e400*/  VIADD R9, R13, 0xffffffff ;  /* 0xffffffff0d097836 */ /* 0x000fc60000000000 */
[----:B------:R-:W-:-:S04]  /*e410*/  ISETP.GT.U32.AND P0, PT, R8, 0xfd, PT ;  /* 0x000000fd0800780c */ /* 0x000fc80003f04070 */
[----:B------:R-:W-:-:S13]  /*e420*/  ISETP.GT.U32.OR P0, PT, R9, 0xfd, P0 ;  /* 0x000000fd0900780c */ /* 0x000fda0000704470 */
[----:B------:R-:W-:Y:S01]  /*e430*/  @!P0 IMAD.MOV.U32 R7, RZ, RZ, RZ ;  /* 0x000000ffff078224 */ /* 0x000fe200078e00ff */
[----:B------:R-:W-:Y:S06]  /*e440*/  @!P0 BRA `(.L_x_224) ;  /* 0x0000000000608947 */ /* 0x000fec0003800000 */
[----:B------:R-:W-:Y:S01]  /*e450*/  IMAD.MOV.U32 R0, RZ, RZ, 0x41200000 ;  /* 0x41200000ff007424 */ /* 0x000fe200078e00ff */
[----:B------:R-:W-:-:S04]  /*e460*/  FSETP.GTU.FTZ.AND P0, PT, |R3|, +INF , PT ;  /* 0x7f8000000300780b */ /* 0x000fc80003f1c200 */
[----:B------:R-:W-:-:S04]  /*e470*/  FSETP.GTU.FTZ.AND P1, PT, |R0|, +INF , PT ;  /* 0x7f8000000000780b */ /* 0x000fc80003f3c200 */
[----:B------:R-:W-:-:S13]  /*e480*/  PLOP3.LUT P0, PT, P0, P1, PT, 0xf8, 0x8f ;  /* 0x00000000008f781c */ /* 0x000fda0000703f70 */
[----:B------:R-:W-:Y:S05]  /*e490*/  @P0 BRA `(.L_x_225) ;  /* 0x00000004004c0947 */ /* 0x000fea0003800000 */
[----:B------:R-:W-:-:S13]  /*e4a0*/  LOP3.LUT P0, RZ, R6, 0x7fffffff, R3, 0xc8, !PT ;  /* 0x7fffffff06ff7812 */ /* 0x000fda000780c803 */
[----:B------:R-:W-:Y:S05]  /*e4b0*/  @!P0 BRA `(.L_x_226) ;  /* 0x00000004003c8947 */ /* 0x000fea0003800000 */
[C---:B------:R-:W-:Y:S02]  /*e4c0*/  FSETP.NEU.FTZ.AND P1, PT, |R3|.reuse, +INF , PT ;  /* 0x7f8000000300780b */ /* 0x040fe40003f3d200 */
[----:B------:R-:W-:Y:S02]  /*e4d0*/  FSETP.NEU.FTZ.AND P0, PT, |R0|, +INF , PT ;  /* 0x7f8000000000780b */ /* 0x000fe40003f1d200 */
[----:B------:R-:W-:-:S11]  /*e4e0*/  FSETP.NEU.FTZ.AND P2, PT, |R3|, +INF , PT ;  /* 0x7f8000000300780b */ /* 0x000fd60003f5d200 */
[----:B------:R-:W-:Y:S05]  /*e4f0*/  @!P0 BRA !P1, `(.L_x_226) ;  /* 0x00000004002c8947 */ /* 0x000fea0004800000 */
[----:B------:R-:W-:-:S04]  /*e500*/  LOP3.LUT P1, RZ, R3, 0x7fffffff, RZ, 0xc0, !PT ;  /* 0x7fffffff03ff7812 */ /* 0x000fc8000782c0ff */
[----:B------:R-:W-:-:S13]  /*e510*/  PLOP3.LUT P0, PT, P0, P1, PT, 0x2f, 0xf2 ;  /* 0x0000000000f2781c */ /* 0x000fda0000702577 */
[----:B------:R-:W-:Y:S05]  /*e520*/  @P0 BRA `(.L_x_227) ;  /* 0x0000000400180947 */ /* 0x000fea0003800000 */
[----:B------:R-:W-:-:S04]  /*e530*/  LOP3.LUT P0, RZ, R6, 0x7fffffff, RZ, 0xc0, !PT ;  /* 0x7fffffff06ff7812 */ /* 0x000fc8000780c0ff */
[----:B------:R-:W-:-:S13]  /*e540*/  PLOP3.LUT P0, PT, P2, P0, PT, 0x2f, 0xf2 ;  /* 0x0000000000f2781c */ /* 0x000fda0001700577 */
[----:B------:R-:W-:Y:S05]  /*e550*/  @P0 BRA `(.L_x_228) ;  /* 0x0000000400000947 */ /* 0x000fea0003800000 */
[----:B------:R-:W-:Y:S02]  /*e560*/  ISETP.GE.AND P0, PT, R9, RZ, PT ;  /* 0x000000ff0900720c */ /* 0x000fe40003f06270 */
[----:B------:R-:W-:-:S11]  /*e570*/  ISETP.GE.AND P1, PT, R8, RZ, PT ;  /* 0x000000ff0800720c */ /* 0x000fd60003f26270 */
[----:B------:R-:W-:Y:S01]  /*e580*/  @P0 MOV R7, RZ ;  /* 0x000000ff00070202 */ /* 0x000fe20000000f00 */
[----:B------:R-:W-:Y:S02]  /*e590*/  @!P0 IMAD.MOV.U32 R7, RZ, RZ, -0x40 ;  /* 0xffffffc0ff078424 */ /* 0x000fe400078e00ff */
[----:B------:R-:W-:Y:S01]  /*e5a0*/  @!P0 FFMA R3, R3, 1.84467440737095516160e+19, RZ ;  /* 0x5f80000003038823 */ /* 0x000fe200000000ff */
[----:B------:R-:W-:Y:S01]  /*e5b0*/  @!P1 FFMA R6, R0, 1.84467440737095516160e+19, RZ ;  /* 0x5f80000000069823 */ /* 0x000fe200000000ff */
[----:B------:R-:W-:-:S07]  /*e5c0*/  @!P1 VIADD R7, R7, 0x40 ;  /* 0x0000004007079836 */ /* 0x000fce0000000000 */
.L_x_224:
[----:B------:R-:W-:Y:S01]  /*e5d0*/  LEA R9, R5, 0xc0800000, 0x17 ;  /* 0xc080000005097811 */ /* 0x000fe200078eb8ff */
[----:B------:R-:W-:Y:S03]  /*e5e0*/  BSSY.RECONVERGENT B2, `(.L_x_229) ;  /* 0x0000036000027945 */ /* 0x000fe60003800200 */
[----:B------:R-:W-:Y:S01]  /*e5f0*/  IADD3 R9, PT, PT, -R9, R6, RZ ;  /* 0x0000000609097210 */ /* 0x000fe20007ffe1ff */
[----:B------:R-:W-:-:S03]  /*e600*/  VIADD R6, R13, 0xffffff81 ;  /* 0xffffff810d067836 */ /* 0x000fc60000000000 */
[----:B------:R-:W0:Y:S01]  /*e610*/  MUFU.RCP R8, R9 ;  /* 0x0000000900087308 */ /* 0x000e220000001000 */
[----:B------:R-:W-:Y:S01]  /*e620*/  FADD.FTZ R11, -R9, -RZ ;  /* 0x800000ff090b7221 */ /* 0x000fe20000010100 */
[C---:B------:R-:W-:Y:S01]  /*e630*/  IMAD R0, R6.reuse, -0x800000, R3 ;  /* 0xff80000006007824 */ /* 0x040fe200078e0203 */
[----:B------:R-:W-:-:S05]  /*e640*/  IADD3 R6, PT, PT, R6, 0x7f, -R5 ;  /* 0x0000007f06067810 */ /* 0x000fca0007ffe805 */
[----:B------:R-:W-:Y:S02]  /*e650*/  IMAD.IADD R6, R6, 0x1, R7 ;  /* 0x0000000106067824 */ /* 0x000fe400078e0207 */
[----:B0-----:R-:W-:-:S04]  /*e660*/  FFMA R13, R8, R11, 1 ;  /* 0x3f800000080d7423 */ /* 0x001fc8000000000b */
[----:B------:R-:W-:-:S04]  /*e670*/  FFMA R14, R8, R13, R8 ;  /* 0x0000000d080e7223 */ /* 0x000fc80000000008 */
[----:B------:R-:W-:-:S04]  /*e680*/  FFMA R3, R0, R14, RZ ;  /* 0x0000000e00037223 */ /* 0x000fc800000000ff */
[----:B------:R-:W-:-:S04]  /*e690*/  FFMA R8, R11, R3, R0 ;  /* 0x000000030b087223 */ /* 0x000fc80000000000 */
[----:B------:R-:W-:-:S04]  /*e6a0*/  FFMA R13, R14, R8, R3 ;  /* 0x000000080e0d7223 */ /* 0x000fc80000000003 */
[----:B------:R-:W-:-:S04]  /*e6b0*/  FFMA R8, R11, R13, R0 ;  /* 0x0000000d0b087223 */ /* 0x000fc80000000000 */
[----:B------:R-:W-:-:S05]  /*e6c0*/  FFMA R3, R14, R8, R13 ;  /* 0x000000080e037223 */ /* 0x000fca000000000d */
[----:B------:R-:W-:-:S04]  /*e6d0*/  SHF.R.U32.HI R0, RZ, 0x17, R3 ;  /* 0x00000017ff007819 */ /* 0x000fc80000011603 */
[----:B------:R-:W-:-:S04]  /*e6e0*/  LOP3.LUT R0, R0, 0xff, RZ, 0xc0, !PT ;  /* 0x000000ff00007812 */ /* 0x000fc800078ec0ff */
[----:B------:R-:W-:-:S05]  /*e6f0*/  IADD3 R9, PT, PT, R0, R6, RZ ;  /* 0x0000000600097210 */ /* 0x000fca0007ffe0ff */
[----:B------:R-:W-:-:S05]  /*e700*/  VIADD R0, R9, 0xffffffff ;  /* 0xffffffff09007836 */ /* 0x000fca0000000000 */
[----:B------:R-:W-:-:S13]  /*e710*/  ISETP.GE.U32.AND P0, PT, R0, 0xfe, PT ;  /* 0x000000fe0000780c */ /* 0x000fda0003f06070 */
[----:B------:R-:W-:Y:S05]  /*e720*/  @!P0 BRA `(.L_x_230) ;  /* 0x0000000000808947 */ /* 0x000fea0003800000 */
[----:B------:R-:W-:-:S13]  /*e730*/  ISETP.GT.AND P0, PT, R9, 0xfe, PT ;  /* 0x000000fe0900780c */ /* 0x000fda0003f04270 */
[----:B------:R-:W-:Y:S05]  /*e740*/  @P0 BRA `(.L_x_231) ;  /* 0x00000000006c0947 */ /* 0x000fea0003800000 */
[----:B------:R-:W-:-:S13]  /*e750*/  ISETP.GE.AND P0, PT, R9, 0x1, PT ;  /* 0x000000010900780c */ /* 0x000fda0003f06270 */
[----:B------:R-:W-:Y:S05]  /*e760*/  @P0 BRA `(.L_x_232) ;  /* 0x0000000000740947 */ /* 0x000fea0003800000 */
[----:B------:R-:W-:Y:S02]  /*e770*/  ISETP.GE.AND P0, PT, R9, -0x18, PT ;  /* 0xffffffe80900780c */ /* 0x000fe40003f06270 */
[----:B------:R-:W-:-:S11]  /*e780*/  LOP3.LUT R3, R3, 0x80000000, RZ, 0xc0, !PT ;  /* 0x8000000003037812 */ /* 0x000fd600078ec0ff */
[----:B------:R-:W-:Y:S05]  /*e790*/  @!P0 BRA `(.L_x_232) ;  /* 0x0000000000688947 */ /* 0x000fea0003800000 */
[CCC-:B------:R-:W-:Y:S01]  /*e7a0*/  FFMA.RZ R0, R14.reuse, R8.reuse, R13.reuse ;  /* 0x000000080e007223 */ /* 0x1c0fe2000000c00d */
[C---:B------:R-:W-:Y:S02]  /*e7b0*/  VIADD R7, R9.reuse, 0x20 ;  /* 0x0000002009077836 */ /* 0x040fe40000000000 */
[-CC-:B------:R-:W-:Y:S01]  /*e7c0*/  FFMA.RM R5, R14, R8.reuse, R13.reuse ;  /* 0x000000080e057223 */ /* 0x180fe2000000400d */
[C---:B------:R-:W-:Y:S02]  /*e7d0*/  ISETP.NE.AND P2, PT, R9.reuse, RZ, PT ;  /* 0x000000ff0900720c */ /* 0x040fe40003f45270 */
[----:B------:R-:W-:Y:S01]  /*e7e0*/  LOP3.LUT R6, R0, 0x7fffff, RZ, 0xc0, !PT ;  /* 0x007fffff00067812 */ /* 0x000fe200078ec0ff */
[----:B------:R-:W-:Y:S01]  /*e7f0*/  FFMA.RP R0, R14, R8, R13 ;  /* 0x000000080e007223 */ /* 0x000fe2000000800d */
[----:B------:R-:W-:Y:S02]  /*e800*/  ISETP.NE.AND P1, PT, R9, RZ, PT ;  /* 0x000000ff0900720c */ /* 0x000fe40003f25270 */
[----:B------:R-:W-:-:S02]  /*e810*/  LOP3.LUT R6, R6, 0x800000, RZ, 0xfc, !PT ;  /* 0x0080000006067812 */ /* 0x000fc400078efcff */
[----:B------:R-:W-:Y:S02]  /*e820*/  IADD3 R8, PT, PT, -R9, RZ, RZ ;  /* 0x000000ff09087210 */ /* 0x000fe40007ffe1ff */
[----:B------:R-:W-:Y:S02]  /*e830*/  SHF.L.U32 R7, R6, R7, RZ ;  /* 0x0000000706077219 */ /* 0x000fe400000006ff */
[----:B------:R-:W-:Y:S02]  /*e840*/  FSETP.NEU.FTZ.AND P0, PT, R0, R5, PT ;  /* 0x000000050000720b */ /* 0x000fe40003f1d000 */
[----:B------:R-:W-:Y:S02]  /*e850*/  SEL R5, R8, RZ, P2 ;  /* 0x000000ff08057207 */ /* 0x000fe40001000000 */
[----:B------:R-:W-:Y:S02]  /*e860*/  ISETP.NE.AND P1, PT, R7, RZ, P1 ;  /* 0x000000ff0700720c */ /* 0x000fe40000f25270 */
[----:B------:R-:W-:-:S02]  /*e870*/  SHF.R.U32.HI R5, RZ, R5, R6 ;  /* 0x00000005ff057219 */ /* 0x000fc40000011606 */
[----:B------:R-:W-:Y:S02]  /*e880*/  PLOP3.LUT P0, PT, P0, P1, PT, 0xf8, 0x8f ;  /* 0x00000000008f781c */ /* 0x000fe40000703f70 */
[----:B------:R-:W-:Y:S02]  /*e890*/  SHF.R.U32.HI R7, RZ, 0x1, R5 ;  /* 0x00000001ff077819 */ /* 0x000fe40000011605 */
[----:B------:R-:W-:-:S04]  /*e8a0*/  SEL R0, RZ, 0x1, !P0 ;  /* 0x00000001ff007807 */ /* 0x000fc80004000000 */
[----:B------:R-:W-:-:S04]  /*e8b0*/  LOP3.LUT R0, R0, 0x1, R7, 0xf8, !PT ;  /* 0x0000000100007812 */ /* 0x000fc800078ef807 */
[----:B------:R-:W-:-:S05]  /*e8c0*/  LOP3.LUT R0, R0, R5, RZ, 0xc0, !PT ;  /* 0x0000000500007212 */ /* 0x000fca00078ec0ff */
[----:B------:R-:W-:-:S05]  /*e8d0*/  IMAD.IADD R0, R7, 0x1, R0 ;  /* 0x0000000107007824 */ /* 0x000fca00078e0200 */
[----:B------:R-:W-:Y:S01]  /*e8e0*/  LOP3.LUT R3, R0, R3, RZ, 0xfc, !PT ;  /* 0x0000000300037212 */ /* 0x000fe200078efcff */
[----:B------:R-:W-:Y:S06]  /*e8f0*/  BRA `(.L_x_232) ;  /* 0x0000000000107947 */ /* 0x000fec0003800000 */
.L_x_231:
[----:B------:R-:W-:-:S04]  /*e900*/  LOP3.LUT R3, R3, 0x80000000, RZ, 0xc0, !PT ;  /* 0x8000000003037812 */ /* 0x000fc800078ec0ff */
[----:B------:R-:W-:Y:S01]  /*e910*/  LOP3.LUT R3, R3, 0x7f800000, RZ, 0xfc, !PT ;  /* 0x7f80000003037812 */ /* 0x000fe200078efcff */
[----:B------:R-:W-:Y:S06]  /*e920*/  BRA `(.L_x_232) ;  /* 0x0000000000047947 */ /* 0x000fec0003800000 */
.L_x_230:
[----:B------:R-:W-:-:S07]  /*e930*/  IMAD R3, R6, 0x800000, R3 ;  /* 0x0080000006037824 */ /* 0x000fce00078e0203 */
.L_x_232:
[----:B------:R-:W-:Y:S05]  /*e940*/  BSYNC.RECONVERGENT B2 ;  /* 0x0000000000027941 */ /* 0x000fea0003800200 */
.L_x_229:
[----:B------:R-:W-:Y:S05]  /*e950*/  BRA `(.L_x_233) ;  /* 0x0000000000207947 */ /* 0x000fea0003800000 */
.L_x_228:
[----:B------:R-:W-:-:S04]  /*e960*/  LOP3.LUT R3, R6, 0x80000000, R3, 0x48, !PT ;  /* 0x8000000006037812 */ /* 0x000fc800078e4803 */
[----:B------:R-:W-:Y:S01]  /*e970*/  LOP3.LUT R3, R3, 0x7f800000, RZ, 0xfc, !PT ;  /* 0x7f80000003037812 */ /* 0x000fe200078efcff */
[----:B------:R-:W-:Y:S06]  /*e980*/  BRA `(.L_x_233) ;  /* 0x0000000000147947 */ /* 0x000fec0003800000 */
.L_x_227:
[----:B------:R-:W-:Y:S01]  /*e990*/  LOP3.LUT R3, R6, 0x80000000, R3, 0x48, !PT ;  /* 0x8000000006037812 */ /* 0x000fe200078e4803 */
[----:B------:R-:W-:Y:S06]  /*e9a0*/  BRA `(.L_x_233) ;  /* 0x00000000000c7947 */ /* 0x000fec0003800000 */
.L_x_226:
[----:B------:R-:W0:Y:S01]  /*e9b0*/  MUFU.RSQ R3, -QNAN ;  /* 0xffc0000000037908 */ /* 0x000e220000001400 */
[----:B------:R-:W-:Y:S05]  /*e9c0*/  BRA `(.L_x_233) ;  /* 0x0000000000047947 */ /* 0x000fea0003800000 */
.L_x_225:
[----:B------:R-:W-:-:S07]  /*e9d0*/  FADD.FTZ R3, R3, R0 ;  /* 0x0000000003037221 */ /* 0x000fce0000010000 */
.L_x_233:
[----:B------:R-:W-:Y:S05]  /*e9e0*/  BSYNC.RECONVERGENT B1 ;  /* 0x0000000000017941 */ /* 0x000fea0003800200 */
.L_x_223:
[----:B------:R-:W-:Y:S01]  /*e9f0*/  MOV R6, R10 ;  /* 0x0000000a00067202 */ /* 0x000fe20000000f00 */
[----:B------:R-:W-:-:S04]  /*ea00*/  IMAD.MOV.U32 R7, RZ, RZ, 0x0 ;  /* 0x00000000ff077424 */ /* 0x000fc800078e00ff */
[----:B0-----:R-:W-:Y:S05]  /*ea10*/  RET.REL.NODEC R6 `(_Z19PlaneDistanceKerneliiPKfPfS1_S1_) ;  /* 0xffffff1406787950 */ /* 0x001fea0003c3ffff */
.L_x_234:
        /* <DEDUP_REMOVED lines=14> */
.L_x_238:


//--------------------- .nv.global.init           --------------------------
	.section	.nv.global.init,"aw",@progbits
.nv.global.init:
	.type		$str,@object
	.size		$str,(.L_0 - $str)
$str:
        /*0000*/ 	.byte	0x48, 0x69, 0x09, 0x00
.L_0:


//--------------------- .nv.shared.reserved.0     --------------------------
	.section	.nv.shared.reserved.0,"aw",@nobits
	.weak		__nv_reservedSMEM_offset_0_alias
	.size		__nv_reservedSMEM_offset_0_alias, 0, 64
	.other		__nv_reservedSMEM_offset_0_alias,@"STO_CUDA_RESERVED_SHARED STV_DEFAULT"
__nv_reservedSMEM_offset_0_alias:
	.zero		0
	.zero		64


//--------------------- .nv.shared._Z19PlaneDistanceKerneliiPKfPfS1_S1_ --------------------------
	.section	.nv.shared._Z19PlaneDistanceKerneliiPKfPfS1_S1_,"aw",@nobits
	.sectionflags	@""
	.align	4
.nv.shared._Z19PlaneDistanceKerneliiPKfPfS1_S1_:
	.zero		7168


//--------------------- .nv.constant0._Z23PlaneDistanceGradKerneliiPKfS0_Pf --------------------------
	.section	.nv.constant0._Z23PlaneDistanceGradKerneliiPKfS0_Pf,"a",@progbits
	.sectionflags	@""
	.align	4
.nv.constant0._Z23PlaneDistanceGradKerneliiPKfS0_Pf:
	.zero		928


//--------------------- .nv.constant0._Z19PlaneDistanceKerneliiPKfPfS1_S1_ --------------------------
	.section	.nv.constant0._Z19PlaneDistanceKerneliiPKfPfS1_S1_,"a",@progbits
	.sectionflags	@""
	.align	4
.nv.constant0._Z19PlaneDistanceKerneliiPKfPfS1_S1_:
	.zero		936


//--------------------- SYMBOLS --------------------------

	.type		.nv.reservedSmem.offset0,@object
	.size		.nv.reservedSmem.offset0,0x4
	.type		.nv.reservedSmem.cap,@object
	.size		.nv.reservedSmem.cap,0x4
	.type		malloc,@function
	.type		free,@function
	.type		vprintf,@function
